	.target	sm_90a

	.elftype	@"ET_EXEC"


//--------------------- .note.nv.tkinfo           --------------------------
	.section	.note.nv.tkinfo,"",@"SHT_NOTE"
	.sectionflags	@"SHF_NOTE_NV_TKINFO"
	.tkinfo
        /*0018*/ 	.word	0x00000002
        /*0030*/ 	.string	""
        /*0030*/ 	.string	"ptxas"
        /*0030*/ 	.string	"Cuda compilation tools, release 13.0, V13.0.88"
        /*0030*/ 	.string	"Build cuda_13.0.r13.0/compiler.36424714_0"
        /*0030*/ 	.string	"-v  -suppress-debug-info  -lineinfo  -arch sm_90a "



//--------------------- .note.nv.cuinfo           --------------------------
	.section	.note.nv.cuinfo,"",@"SHT_NOTE"
	.sectionflags	@"SHF_NOTE_NV_CUINFO"
        /*0018*/ 	.short	0x0002
        /*001a*/ 	.short	0x005a
        /*001c*/ 	.short	0x0082
	.zero		2


//--------------------- .nv.info                  --------------------------
	.section	.nv.info,"",@"SHT_CUDA_INFO"
	.align	4


	//----- nvinfo : EIATTR_REGCOUNT
	.align		4
        /*0000*/ 	.byte	0x04, 0x2f
        /*0002*/ 	.short	(.L_1 - .L_0)
	.align		4
.L_0:
        /*0004*/ 	.word	index@(matmul_kernel)
        /*0008*/ 	.word	0x000000ff


	//----- nvinfo : EIATTR_FRAME_SIZE
	.align		4
.L_1:
        /*000c*/ 	.byte	0x04, 0x11
        /*000e*/ 	.short	(.L_3 - .L_2)
	.align		4
.L_2:
        /*0010*/ 	.word	index@(matmul_kernel)
        /*0014*/ 	.word	0x00001d30


	//----- nvinfo : EIATTR_MIN_STACK_SIZE
	.align		4
.L_3:
        /*0018*/ 	.byte	0x04, 0x12
        /*001a*/ 	.short	(.L_5 - .L_4)
	.align		4
.L_4:
        /*001c*/ 	.word	index@(matmul_kernel)
        /*0020*/ 	.word	0x00001d30
.L_5:


//--------------------- .nv.compat                --------------------------
	.section	.nv.compat,"",@"SHT_CUDA_COMPAT_INFO"
	.align	4
        /*0000*/ 	.byte	0x02, 0x09, 0x01, 0x00, 0x02, 0x02, 0x04, 0x00, 0x02, 0x05, 0x05, 0x00, 0x03, 0x07, 0x01, 0x01
        /*0010*/ 	.byte	0x02, 0x03, 0x00, 0x00, 0x02, 0x06, 0x01, 0x00, 0x04, 0x0b, 0x08, 0x00, 0x00, 0x00, 0x00, 0x00
        /*0020*/ 	.byte	0x00, 0x00, 0x00, 0x00


//--------------------- .nv.info.matmul_kernel    --------------------------
	.section	.nv.info.matmul_kernel,"",@"SHT_CUDA_INFO"
	.sectionflags	@""
	.align	4


	//----- nvinfo : EIATTR_CUDA_API_VERSION
	.align		4
        /*0000*/ 	.byte	0x04, 0x37
        /*0002*/ 	.short	(.L_7 - .L_6)
.L_6:
        /*0004*/ 	.word	0x00000082


	//----- nvinfo : EIATTR_KPARAM_INFO
	.align		4
.L_7:
        /*0008*/ 	.byte	0x04, 0x17
        /*000a*/ 	.short	(.L_9 - .L_8)
.L_8:
        /*000c*/ 	.word	0x00000000
        /*0010*/ 	.short	0x000d
        /*0012*/ 	.short	0x0048
        /*0014*/ 	.byte	0x00, 0xf4, 0x21, 0x00


	//----- nvinfo : EIATTR_KPARAM_INFO
	.align		4
.L_9:
        /*0018*/ 	.byte	0x04, 0x17
        /*001a*/ 	.short	(.L_11 - .L_10)
.L_10:
        /*001c*/ 	.word	0x00000000
        /*0020*/ 	.short	0x000c
        /*0022*/ 	.short	0x0040
        /*0024*/ 	.byte	0x00, 0xf4, 0x21, 0x00


	//----- nvinfo : EIATTR_KPARAM_INFO
	.align		4
.L_11:
        /*0028*/ 	.byte	0x04, 0x17
        /*002a*/ 	.short	(.L_13 - .L_12)
.L_12:
        /*002c*/ 	.word	0x00000000
        /*0030*/ 	.short	0x000b
        /*0032*/ 	.short	0x0038
        /*0034*/ 	.byte	0x00, 0xf0, 0x11, 0x00


	//----- nvinfo : EIATTR_KPARAM_INFO
	.align		4
.L_13:
        /*0038*/ 	.byte	0x04, 0x17
        /*003a*/ 	.short	(.L_15 - .L_14)
.L_14:
        /*003c*/ 	.word	0x00000000
        /*0040*/ 	.short	0x000a
        /*0042*/ 	.short	0x0034
        /*0044*/ 	.byte	0x00, 0xf0, 0x11, 0x00


	//----- nvinfo : EIATTR_KPARAM_INFO
	.align		4
.L_15:
        /*0048*/ 	.byte	0x04, 0x17
        /*004a*/ 	.short	(.L_17 - .L_16)
.L_16:
        /*004c*/ 	.word	0x00000000
        /*0050*/ 	.short	0x0009
        /*0052*/ 	.short	0x0030
        /*0054*/ 	.byte	0x00, 0xf0, 0x11, 0x00


	//----- nvinfo : EIATTR_KPARAM_INFO
	.align		4
.L_17:
        /*0058*/ 	.byte	0x04, 0x17
        /*005a*/ 	.short	(.L_19 - .L_18)
.L_18:
        /*005c*/ 	.word	0x00000000
        /*0060*/ 	.short	0x0008
        /*0062*/ 	.short	0x002c
        /*0064*/ 	.byte	0x00, 0xf0, 0x11, 0x00


	//----- nvinfo : EIATTR_KPARAM_INFO
	.align		4
.L_19:
        /*0068*/ 	.byte	0x04, 0x17
        /*006a*/ 	.short	(.L_21 - .L_20)
.L_20:
        /*006c*/ 	.word	0x00000000
        /*0070*/ 	.short	0x0007
        /*0072*/ 	.short	0x0028
        /*0074*/ 	.byte	0x00, 0xf0, 0x11, 0x00


	//----- nvinfo : EIATTR_KPARAM_INFO
	.align		4
.L_21:
        /*0078*/ 	.byte	0x04, 0x17
        /*007a*/ 	.short	(.L_23 - .L_22)
.L_22:
        /*007c*/ 	.word	0x00000000
        /*0080*/ 	.short	0x0006
        /*0082*/ 	.short	0x0024
        /*0084*/ 	.byte	0x00, 0xf0, 0x11, 0x00


	//----- nvinfo : EIATTR_KPARAM_INFO
	.align		4
.L_23:
        /*0088*/ 	.byte	0x04, 0x17
        /*008a*/ 	.short	(.L_25 - .L_24)
.L_24:
        /*008c*/ 	.word	0x00000000
        /*0090*/ 	.short	0x0005
        /*0092*/ 	.short	0x0020
        /*0094*/ 	.byte	0x00, 0xf0, 0x11, 0x00


	//----- nvinfo : EIATTR_KPARAM_INFO
	.align		4
.L_25:
        /*0098*/ 	.byte	0x04, 0x17
        /*009a*/ 	.short	(.L_27 - .L_26)
.L_26:
        /*009c*/ 	.word	0x00000000
        /*00a0*/ 	.short	0x0004
        /*00a2*/ 	.short	0x001c
        /*00a4*/ 	.byte	0x00, 0xf0, 0x11, 0x00


	//----- nvinfo : EIATTR_KPARAM_INFO
	.align		4
.L_27:
        /*00a8*/ 	.byte	0x04, 0x17
        /*00aa*/ 	.short	(.L_29 - .L_28)
.L_28:
        /*00ac*/ 	.word	0x00000000
        /*00b0*/ 	.short	0x0003
        /*00b2*/ 	.short	0x0018
        /*00b4*/ 	.byte	0x00, 0xf0, 0x11, 0x00


	//----- nvinfo : EIATTR_KPARAM_INFO
	.align		4
.L_29:
        /*00b8*/ 	.byte	0x04, 0x17
        /*00ba*/ 	.short	(.L_31 - .L_30)
.L_30:
        /*00bc*/ 	.word	0x00000000
        /*00c0*/ 	.short	0x0002
        /*00c2*/ 	.short	0x0010
        /*00c4*/ 	.byte	0x00, 0xf4, 0x21, 0x00


	//----- nvinfo : EIATTR_KPARAM_INFO
	.align		4
.L_31:
        /*00c8*/ 	.byte	0x04, 0x17
        /*00ca*/ 	.short	(.L_33 - .L_32)
.L_32:
        /*00cc*/ 	.word	0x00000000
        /*00d0*/ 	.short	0x0001
        /*00d2*/ 	.short	0x0008
        /*00d4*/ 	.byte	0x00, 0xf4, 0x21, 0x00


	//----- nvinfo : EIATTR_KPARAM_INFO
	.align		4
.L_33:
        /*00d8*/ 	.byte	0x04, 0x17
        /*00da*/ 	.short	(.L_35 - .L_34)
.L_34:
        /*00dc*/ 	.word	0x00000000
        /*00e0*/ 	.short	0x0000
        /*00e2*/ 	.short	0x0000
        /*00e4*/ 	.byte	0x00, 0xf4, 0x21, 0x00


	//----- nvinfo : EIATTR_SPARSE_MMA_MASK
	.align		4
.L_35:
        /*00e8*/ 	.byte	0x03, 0x50
        /*00ea*/ 	.short	0x0000


	//----- nvinfo : EIATTR_MAXREG_COUNT
	.align		4
        /*00ec*/ 	.byte	0x03, 0x1b
        /*00ee*/ 	.short	0x00ff


	//----- nvinfo : EIATTR_NUM_BARRIERS
	.align		4
        /*00f0*/ 	.byte	0x02, 0x4c
        /*00f2*/ 	.byte	0x01
	.zero		1


	//----- nvinfo : EIATTR_ANNOTATIONS
	.align		4
        /*00f4*/ 	.byte	0x04, 0x55
        /*00f6*/ 	.short	(.L_37 - .L_36)


	//   ....[0]....
.L_36:
        /*00f8*/ 	.word	0x00000001
        /*00fc*/ 	.byte	0xa0, 0x01, 0x00, 0x00, 0x01, 0x00, 0x00, 0x00, 0x60, 0x0c, 0x00, 0x00, 0x01, 0x00, 0x00, 0x00
        /* <DEDUP_REMOVED lines=3120> */
        /*c40c*/ 	.byte	0x80, 0xf9, 0x03, 0x00, 0x01, 0x00, 0x00, 0x00, 0xa0, 0xf9, 0x03, 0x00


	//----- nvinfo : EIATTR_MERCURY_ISA_VERSION
	.align		4
.L_37:
        /*c418*/ 	.byte	0x03, 0x5f
        /*c41a*/ 	.short	0x0101


	//----- nvinfo : EIATTR_EXIT_INSTR_OFFSETS
	.align		4
        /*c41c*/ 	.byte	0x04, 0x1c
        /*c41e*/ 	.short	(.L_39 - .L_38)


	//   ....[0]....
.L_38:
        /*c420*/ 	.word	0x00043850


	//   ....[1]....
        /*c424*/ 	.word	0x00043870


	//----- nvinfo : EIATTR_REQNTID
	.align		4
.L_39:
        /*c428*/ 	.byte	0x04, 0x10
        /*c42a*/ 	.short	(.L_41 - .L_40)
.L_40:
        /*c42c*/ 	.word	0x00000080
        /*c430*/ 	.word	0x00000001
        /*c434*/ 	.word	0x00000001


	//----- nvinfo : EIATTR_CBANK_PARAM_SIZE
	.align		4
.L_41:
        /*c438*/ 	.byte	0x03, 0x19
        /*c43a*/ 	.short	0x0050


	//----- nvinfo : EIATTR_PARAM_CBANK
	.align		4
        /*c43c*/ 	.byte	0x04, 0x0a
        /*c43e*/ 	.short	(.L_43 - .L_42)
	.align		4
.L_42:
        /*c440*/ 	.word	index@(.nv.constant0.matmul_kernel)
        /*c444*/ 	.short	0x0210
        /*c446*/ 	.short	0x0050


	//----- nvinfo : EIATTR_SW_WAR
	.align		4
.L_43:
        /*c448*/ 	.byte	0x04, 0x36
        /*c44a*/ 	.short	(.L_45 - .L_44)
.L_44:
        /*c44c*/ 	.word	0x00000008
.L_45:


//--------------------- .nv.callgraph             --------------------------
	.section	.nv.callgraph,"",@"SHT_CUDA_CALLGRAPH"
	.align	4
	.sectionentsize	8
	.align		4
        /*0000*/ 	.word	0x00000000
	.align		4
        /*0004*/ 	.word	0xffffffff
	.align		4
        /*0008*/ 	.word	0x00000000
	.align		4
        /*000c*/ 	.word	0xfffffffe
	.align		4
        /*0010*/ 	.word	0x00000000
	.align		4
        /*0014*/ 	.word	0xfffffffd
	.align		4
        /*0018*/ 	.word	0x00000000
	.align		4
        /*001c*/ 	.word	0xfffffffc


//--------------------- .text.matmul_kernel       --------------------------
	.section	.text.matmul_kernel,"ax",@progbits
	.align	128
        .global         matmul_kernel
        .type           matmul_kernel,@function
        .size           matmul_kernel,(.L_x_3 - matmul_kernel)
        .other          matmul_kernel,@"STO_CUDA_ENTRY STV_DEFAULT"
matmul_kernel:
.text.matmul_kernel:
[----:B------:R-:W1:Y:S08]  /*0000*/  LDC R1, c[0x0][0x28] ;  /* 0x00000a00ff017b82 */ /* 0x000e700000000800 */
[----:B------:R-:W2:Y:S01]  /*0010*/  LDC.64 R2, c[0x0][0x228] ;  /* 0x00008a00ff027b82 */ /* 0x000ea20000000a00 */
[----:B-1----:R-:W-:Y:S01]  /*0020*/  VIADD R1, R1, 0xffffe2d0 ;  /* 0xffffe2d001017836 */ /* 0x002fe20000000000 */
[----:B------:R-:W1:Y:S01]  /*0030*/  S2R R7, SR_CTAID.X ;  /* 0x0000000000077919 */ /* 0x000e620000002500 */
[----:B------:R-:W-:Y:S01]  /*0040*/  ULDC.64 UR4, c[0x0][0x218] ;  /* 0x0000860000047ab9 */ /* 0x000fe20000000a00 */
[----:B------:R-:W-:Y:S01]  /*0050*/  ULDC UR59, c[0x0][0x240] ;  /* 0x00009000003b7ab9 */ /* 0x000fe20000000800 */
        /* <DEDUP_REMOVED lines=19> */
[----:B--2---:R-:W-:Y:S01]  /*0190*/  IMAD.MOV.U32 R71, RZ, RZ, R3 ;  /* 0x000000ffff477224 */ /* 0x004fe200078e0003 */
[----:B------:R2:W-:Y:S01]  /*01a0*/  STL.64 [R1+0x1248], R2 ;  /* 0x0012480201007387 */ /* 0x0005e20000100a00 */
[----:B------:R-:W-:Y:S01]  /*01b0*/  IMAD.MOV.U32 R125, RZ, RZ, R2 ;  /* 0x000000ffff7d7224 */ /* 0x000fe200078e0002 */
[----:B------:R-:W-:Y:S01]  /*01c0*/  ULDC UR22, c[0x0][0x240] ;  /* 0x0000900000167ab9 */ /* 0x000fe20000000800 */
[----:B------:R-:W-:Y:S01]  /*01d0*/  VIADD R0, R71, 0x3f ;  /* 0x0000003f47007836 */ /* 0x000fe20000000000 */
[----:B------:R-:W-:Y:S01]  /*01e0*/  ULDC UR23, c[0x0][0x240] ;  /* 0x0000900000177ab9 */ /* 0x000fe20000000800 */
[----:B------:R-:W-:Y:S01]  /*01f0*/  ULDC UR24, c[0x0][0x240] ;  /* 0x0000900000187ab9 */ /* 0x000fe20000000800 */
[----:B------:R-:W-:Y:S01]  /*0200*/  ULDC UR25, c[0x0][0x240] ;  /* 0x0000900000197ab9 */ /* 0x000fe20000000800 */
[----:B------:R-:W-:Y:S01]  /*0210*/  ULDC UR26, c[0x0][0x240] ;  /* 0x00009000001a7ab9 */ /* 0x000fe20000000800 */
[----:B------:R-:W-:Y:S01]  /*0220*/  ULDC UR28, c[0x0][0x240] ;  /* 0x00009000001c7ab9 */ /* 0x000fe20000000800 */
[----:B-1----:R-:W-:Y:S01]  /*0230*/  IABS R8, R7 ;  /* 0x0000000700087213 */ /* 0x002fe20000000000 */
[----:B------:R-:W-:Y:S01]  /*0240*/  ULDC UR34, c[0x0][0x240] ;  /* 0x0000900000227ab9 */ /* 0x000fe20000000800 */
[----:B------:R-:W-:Y:S01]  /*0250*/  ULDC UR29, c[0x0][0x240] ;  /* 0x00009000001d7ab9 */ /* 0x000fe20000000800 */
[----:B--2---:R-:W-:Y:S01]  /*0260*/  SHF.R.S32.HI R3, RZ, 0x1f, R0 ;  /* 0x0000001fff037819 */ /* 0x004fe20000011400 */
[----:B------:R-:W-:Y:S01]  /*0270*/  ULDC UR30, c[0x0][0x240] ;  /* 0x00009000001e7ab9 */ /* 0x000fe20000000800 */
[----:B------:R-:W-:Y:S01]  /*0280*/  ULDC UR31, c[0x0][0x240] ;  /* 0x00009000001f7ab9 */ /* 0x000fe20000000800 */
[----:B------:R-:W-:Y:S01]  /*0290*/  ULDC UR32, c[0x0][0x240] ;  /* 0x0000900000207ab9 */ /* 0x000fe20000000800 */
[----:B------:R-:W-:Y:S01]  /*02a0*/  LEA.HI R3, R3, R0, RZ, 0x6 ;  /* 0x0000000003037211 */ /* 0x000fe200078f30ff */
[----:B------:R-:W-:Y:S01]  /*02b0*/  ULDC UR33, c[0x0][0x240] ;  /* 0x0000900000217ab9 */ /* 0x000fe20000000800 */
[----:B------:R-:W-:Y:S01]  /*02c0*/  ULDC UR35, c[0x0][0x240] ;  /* 0x0000900000237ab9 */ /* 0x000fe20000000800 */
[----:B------:R-:W-:Y:S01]  /*02d0*/  ULDC UR41, c[0x0][0x240] ;  /* 0x0000900000297ab9 */ /* 0x000fe20000000800 */
[----:B------:R-:W-:Y:S01]  /*02e0*/  SHF.R.S32.HI R4, RZ, 0x6, R3 ;  /* 0x00000006ff047819 */ /* 0x000fe20000011403 */
[----:B------:R-:W-:Y:S01]  /*02f0*/  ULDC UR36, c[0x0][0x240] ;  /* 0x0000900000247ab9 */ /* 0x000fe20000000800 */
[----:B------:R-:W-:Y:S01]  /*0300*/  ULDC UR37, c[0x0][0x240] ;  /* 0x0000900000257ab9 */ /* 0x000fe20000000800 */
[----:B------:R-:W-:Y:S01]  /*0310*/  ULDC UR38, c[0x0][0x240] ;  /* 0x0000900000267ab9 */ /* 0x000fe20000000800 */
[-C--:B------:R-:W-:Y:S01]  /*0320*/  IABS R5, R4.reuse ;  /* 0x0000000400057213 */ /* 0x080fe20000000000 */
[----:B------:R-:W-:Y:S01]  /*0330*/  ULDC UR39, c[0x0][0x240] ;  /* 0x0000900000277ab9 */ /* 0x000fe20000000800 */
[----:B------:R-:W-:Y:S01]  /*0340*/  IABS R10, R4 ;  /* 0x00000004000a7213 */ /* 0x000fe20000000000 */
[----:B------:R-:W-:Y:S01]  /*0350*/  ULDC UR40, c[0x0][0x240] ;  /* 0x0000900000287ab9 */ /* 0x000fe20000000800 */
[----:B------:R-:W1:Y:S01]  /*0360*/  I2F.RP R0, R5 ;  /* 0x0000000500007306 */ /* 0x000e620000209400 */
        /* <DEDUP_REMOVED lines=14> */
[----:B-1----:R-:W1:Y:S01]  /*0450*/  MUFU.RCP R0, R0 ;  /* 0x0000000000007308 */ /* 0x002e620000001000 */
[----:B------:R-:W-:Y:S01]  /*0460*/  ULDC UR56, c[0x0][0x240] ;  /* 0x0000900000387ab9 */ /* 0x000fe20000000800 */
[----:B------:R-:W-:Y:S01]  /*0470*/  ULDC UR57, c[0x0][0x240] ;  /* 0x0000900000397ab9 */ /* 0x000fe20000000800 */
[----:B------:R-:W-:Y:S01]  /*0480*/  ULDC UR58, c[0x0][0x240] ;  /* 0x00009000003a7ab9 */ /* 0x000fe20000000800 */
[----:B-1----:R-:W-:Y:S01]  /*0490*/  IADD3 R2, R0, 0xffffffe, RZ ;  /* 0x0ffffffe00027810 */ /* 0x002fe20007ffe0ff */
[----:B------:R-:W-:-:S03]  /*04a0*/  IMAD.MOV R0, RZ, RZ, -R10 ;  /* 0x000000ffff007224 */ /* 0x000fc600078e0a0a */
[----:B------:R1:W2:Y:S02]  /*04b0*/  F2I.FTZ.U32.TRUNC.NTZ R3, R2 ;  /* 0x0000000200037305 */ /* 0x0002a4000021f000 */
[----:B-1----:R-:W-:Y:S02]  /*04c0*/  IMAD.MOV.U32 R2, RZ, RZ, RZ ;  /* 0x000000ffff027224 */ /* 0x002fe400078e00ff */
[----:B--2---:R-:W-:-:S04]  /*04d0*/  IMAD.MOV R6, RZ, RZ, -R3 ;  /* 0x000000ffff067224 */ /* 0x004fc800078e0a03 */
[----:B------:R-:W-:Y:S02]  /*04e0*/  IMAD R9, R6, R5, RZ ;  /* 0x0000000506097224 */ /* 0x000fe400078e02ff */
[----:B------:R-:W-:Y:S02]  /*04f0*/  IMAD.MOV.U32 R6, RZ, RZ, R8 ;  /* 0x000000ffff067224 */ /* 0x000fe400078e0008 */
[----:B------:R-:W-:-:S06]  /*0500*/  IMAD.HI.U32 R3, R3, R9, R2 ;  /* 0x0000000903037227 */ /* 0x000fcc00078e0002 */
[----:B------:R-:W-:-:S04]  /*0510*/  IMAD.HI.U32 R3, R3, R6, RZ ;  /* 0x0000000603037227 */ /* 0x000fc800078e00ff */
[----:B------:R-:W-:-:S05]  /*0520*/  IMAD R0, R3, R0, R6 ;  /* 0x0000000003007224 */ /* 0x000fca00078e0206 */
[----:B------:R-:W-:-:S13]  /*0530*/  ISETP.GT.U32.AND P1, PT, R5, R0, PT ;  /* 0x000000000500720c */ /* 0x000fda0003f24070 */
[-C--:B------:R-:W-:Y:S01]  /*0540*/  @!P1 IADD3 R0, R0, -R5.reuse, RZ ;  /* 0x8000000500009210 */ /* 0x080fe20007ffe0ff */
[----:B------:R-:W-:Y:S01]  /*0550*/  @!P1 VIADD R3, R3, 0x1 ;  /* 0x0000000103039836 */ /* 0x000fe20000000000 */
[----:B------:R-:W-:Y:S02]  /*0560*/  ISETP.NE.AND P1, PT, R4, RZ, PT ;  /* 0x000000ff0400720c */ /* 0x000fe40003f25270 */
[----:B------:R-:W-:Y:S02]  /*0570*/  ISETP.GE.U32.AND P0, PT, R0, R5, PT ;  /* 0x000000050000720c */ /* 0x000fe40003f06070 */
[----:B------:R-:W-:-:S04]  /*0580*/  LOP3.LUT R0, R7, R4, RZ, 0x3c, !PT ;  /* 0x0000000407007212 */ /* 0x000fc800078e3cff */
[----:B------:R-:W-:Y:S01]  /*0590*/  ISETP.GE.AND P2, PT, R0, RZ, PT ;  /* 0x000000ff0000720c */ /* 0x000fe20003f46270 */
[----:B------:R-:W-:-:S06]  /*05a0*/  VIADD R0, R125, 0x1ff ;  /* 0x000001ff7d007836 */ /* 0x000fcc0000000000 */
[----:B------:R-:W-:-:S04]  /*05b0*/  @P0 VIADD R3, R3, 0x1 ;  /* 0x0000000103030836 */ /* 0x000fc80000000000 */
[----:B------:R-:W-:Y:S01]  /*05c0*/  IMAD.MOV.U32 R15, RZ, RZ, R3 ;  /* 0x000000ffff0f7224 */ /* 0x000fe200078e0003 */
[----:B------:R-:W-:-:S04]  /*05d0*/  SHF.R.S32.HI R3, RZ, 0x1f, R0 ;  /* 0x0000001fff037819 */ /* 0x000fc80000011400 */
[----:B------:R-:W-:Y:S02]  /*05e0*/  @!P2 IADD3 R15, -R15, RZ, RZ ;  /* 0x000000ff0f0fa210 */ /* 0x000fe40007ffe1ff */
[----:B------:R-:W-:Y:S02]  /*05f0*/  LEA.HI R3, R3, R0, RZ, 0x9 ;  /* 0x0000000003037211 */ /* 0x000fe400078f48ff */
[----:B------:R-:W-:-:S04]  /*0600*/  @!P1 LOP3.LUT R15, RZ, R4, RZ, 0x33, !PT ;  /* 0x00000004ff0f9212 */ /* 0x000fc800078e33ff */
[----:B------:R-:W-:Y:S01]  /*0610*/  LEA.HI.SX32 R3, R3, -R15, 0x17 ;  /* 0x8000000f03037211 */ /* 0x000fe200078fbaff */
[----:B------:R-:W-:-:S03]  /*0620*/  IMAD.MOV R2, RZ, RZ, -R15 ;  /* 0x000000ffff027224 */ /* 0x000fc600078e0a0f */
[----:B------:R-:W-:Y:S01]  /*0630*/  VIMNMX R17, R3, 0x1, PT ;  /* 0x0000000103117848 */ /* 0x000fe20003fe0100 */
[----:B------:R-:W-:Y:S01]  /*0640*/  IMAD R20, R4, R2, R7 ;  /* 0x0000000204147224 */ /* 0x000fe200078e0207 */
[----:B------:R-:W-:Y:S01]  /*0650*/  IABS R3, R71 ;  /* 0x0000004700037213 */ /* 0x000fe20000000000 */
[----:B------:R-:W-:Y:S01]  /*0660*/  IMAD.MOV.U32 R4, RZ, RZ, RZ ;  /* 0x000000ffff047224 */ /* 0x000fe200078e00ff */
[-C--:B------:R-:W-:Y:S02]  /*0670*/  IABS R9, R17.reuse ;  /* 0x0000001100097213 */ /* 0x080fe40000000000 */
[----:B------:R-:W-:Y:S02]  /*0680*/  IABS R2, R20 ;  /* 0x0000001400027213 */ /* 0x000fe40000000000 */
[----:B------:R-:W1:Y:S08]  /*0690*/  I2F.RP R0, R9 ;  /* 0x0000000900007306 */ /* 0x000e700000209400 */
[----:B-1----:R-:W1:Y:S02]  /*06a0*/  MUFU.RCP R0, R0 ;  /* 0x0000000000007308 */ /* 0x002e640000001000 */
[----:B-1----:R-:W-:Y:S01]  /*06b0*/  VIADD R5, R0, 0xffffffe ;  /* 0x0ffffffe00057836 */ /* 0x002fe20000000000 */
[----:B------:R-:W-:-:S05]  /*06c0*/  IABS R0, R17 ;  /* 0x0000001100007213 */ /* 0x000fca0000000000 */
[----:B------:R-:W1:Y:S01]  /*06d0*/  F2I.FTZ.U32.TRUNC.NTZ R5, R5 ;  /* 0x0000000500057305 */ /* 0x000e62000021f000 */
[----:B------:R-:W-:Y:S02]  /*06e0*/  IMAD.MOV R0, RZ, RZ, -R0 ;  /* 0x000000ffff007224 */ /* 0x000fe400078e0a00 */
[----:B-1----:R-:W-:-:S04]  /*06f0*/  IMAD.MOV R6, RZ, RZ, -R5 ;  /* 0x000000ffff067224 */ /* 0x002fc800078e0a05 */
[----:B------:R-:W-:-:S04]  /*0700*/  IMAD R7, R6, R9, RZ ;  /* 0x0000000906077224 */ /* 0x000fc800078e02ff */
[----:B------:R-:W-:Y:S01]  /*0710*/  IMAD.HI.U32 R4, R5, R7, R4 ;  /* 0x0000000705047227 */ /* 0x000fe200078e0004 */
[----:B------:R-:W-:Y:S01]  /*0720*/  MOV R5, R2 ;  /* 0x0000000200057202 */ /* 0x000fe20000000f00 */
[----:B------:R-:W1:Y:S01]  /*0730*/  I2F.RP R7, R3 ;  /* 0x0000000300077306 */ /* 0x000e620000209400 */
[----:B------:R-:W-:-:S03]  /*0740*/  IABS R2, R125 ;  /* 0x0000007d00027213 */ /* 0x000fc60000000000 */
[----:B------:R-:W-:-:S04]  /*0750*/  IMAD.HI.U32 R4, R4, R5, RZ ;  /* 0x0000000504047227 */ /* 0x000fc800078e00ff */
[----:B------:R-:W-:Y:S01]  /*0760*/  IMAD R0, R4, R0, R5 ;  /* 0x0000000004007224 */ /* 0x000fe200078e0205 */
[----:B------:R-:W2:Y:S01]  /*0770*/  I2F.RP R6, R2 ;  /* 0x0000000200067306 */ /* 0x000ea20000209400 */
[----:B------:R-:W-:-:S03]  /*0780*/  LOP3.LUT R5, R20, R17, RZ, 0x3c, !PT ;  /* 0x0000001114057212 */ /* 0x000fc600078e3cff */
[----:B------:R-:W-:Y:S02]  /*0790*/  ISETP.GT.U32.AND P1, PT, R9, R0, PT ;  /* 0x000000000900720c */ /* 0x000fe40003f24070 */
[----:B------:R-:W-:Y:S02]  /*07a0*/  ISETP.GE.AND P2, PT, R5, RZ, PT ;  /* 0x000000ff0500720c */ /* 0x000fe40003f46270 */
[----:B-1----:R-:W1:Y:S08]  /*07b0*/  MUFU.RCP R7, R7 ;  /* 0x0000000700077308 */ /* 0x002e700000001000 */
[----:B--2---:R-:W2:Y:S01]  /*07c0*/  MUFU.RCP R6, R6 ;  /* 0x0000000600067308 */ /* 0x004ea20000001000 */
[----:B------:R-:W-:-:S02]  /*07d0*/  @!P1 IMAD.IADD R0, R0, 0x1, -R9 ;  /* 0x0000000100009824 */ /* 0x000fc400078e0a09 */
[----:B------:R-:W-:Y:S01]  /*07e0*/  @!P1 VIADD R4, R4, 0x1 ;  /* 0x0000000104049836 */ /* 0x000fe20000000000 */
[----:B------:R-:W-:Y:S02]  /*07f0*/  ISETP.NE.AND P1, PT, R17, RZ, PT ;  /* 0x000000ff1100720c */ /* 0x000fe40003f25270 */
[----:B------:R-:W-:Y:S02]  /*0800*/  ISETP.GE.U32.AND P0, PT, R0, R9, PT ;  /* 0x000000090000720c */ /* 0x000fe40003f06070 */
[----:B------:R-:W3:Y:S01]  /*0810*/  S2R R0, SR_TID.X ;  /* 0x0000000000007919 */ /* 0x000ee20000002100 */
[----:B-1----:R-:W-:-:S04]  /*0820*/  VIADD R12, R7, 0xffffffe ;  /* 0x0ffffffe070c7836 */ /* 0x002fc80000000000 */
[----:B------:R1:W4:Y:S01]  /*0830*/  F2I.FTZ.U32.TRUNC.NTZ R13, R12 ;  /* 0x0000000c000d7305 */ /* 0x000322000021f000 */
[----:B--2---:R-:W-:-:S05]  /*0840*/  VIADD R6, R6, 0xffffffe ;  /* 0x0ffffffe06067836 */ /* 0x004fca0000000000 */
[----:B------:R-:W-:Y:S02]  /*0850*/  @P0 IADD3 R4, R4, 0x1, RZ ;  /* 0x0000000104040810 */ /* 0x000fe40007ffe0ff */
[----:B-1----:R-:W-:-:S03]  /*0860*/  MOV R12, RZ ;  /* 0x000000ff000c7202 */ /* 0x002fc60000000f00 */
[----:B------:R-:W-:-:S04]  /*0870*/  IMAD.MOV.U32 R16, RZ, RZ, R4 ;  /* 0x000000ffff107224 */ /* 0x000fc800078e0004 */
[----:B------:R-:W-:Y:S01]  /*0880*/  @!P2 IMAD.MOV R16, RZ, RZ, -R16 ;  /* 0x000000ffff10a224 */ /* 0x000fe200078e0a10 */
[----:B------:R-:W-:Y:S01]  /*0890*/  @!P1 LOP3.LUT R16, RZ, R17, RZ, 0x33, !PT ;  /* 0x00000011ff109212 */ /* 0x000fe200078e33ff */
[----:B----4-:R-:W-:-:S04]  /*08a0*/  IMAD.MOV R4, RZ, RZ, -R13 ;  /* 0x000000ffff047224 */ /* 0x010fc800078e0a0d */
[----:B------:R-:W-:Y:S02]  /*08b0*/  IMAD.SHL.U32 R7, R16, 0x40, RZ ;  /* 0x0000004010077824 */ /* 0x000fe400078e00ff */
[----:B------:R-:W-:Y:S02]  /*08c0*/  IMAD R5, R4, R3, RZ ;  /* 0x0000000304057224 */ /* 0x000fe400078e02ff */
[C---:B------:R-:W-:Y:S01]  /*08d0*/  VIADD R19, R7.reuse, 0x1 ;  /* 0x0000000107137836 */ /* 0x040fe20000000000 */
[----:B------:R-:W-:Y:S01]  /*08e0*/  IADD3 R21, R7, 0x2, RZ ;  /* 0x0000000207157810 */ /* 0x000fe20007ffe0ff */
[----:B------:R-:W-:Y:S01]  /*08f0*/  IMAD.HI.U32 R12, R13, R5, R12 ;  /* 0x000000050d0c7227 */ /* 0x000fe200078e000c */
[C---:B---3--:R-:W-:Y:S01]  /*0900*/  LOP3.LUT R8, R0.reuse, 0x60, RZ, 0xc0, !PT ;  /* 0x0000006000087812 */ /* 0x048fe200078ec0ff */
[----:B------:R1:W2:Y:S01]  /*0910*/  F2I.FTZ.U32.TRUNC.NTZ R5, R6 ;  /* 0x0000000600057305 */ /* 0x0002a2000021f000 */
[----:B------:R-:W-:Y:S01]  /*0920*/  IABS R10, R19 ;  /* 0x00000013000a7213 */ /* 0x000fe20000000000 */
[----:B------:R-:W-:Y:S01]  /*0930*/  VIADD R23, R7, 0x3f ;  /* 0x0000003f07177836 */ /* 0x000fe20000000000 */
[----:B------:R-:W-:Y:S01]  /*0940*/  IABS R14, R21 ;  /* 0x00000015000e7213 */ /* 0x000fe20000000000 */
[----:B------:R-:W-:Y:S01]  /*0950*/  IMAD.SHL.U32 R9, R0, 0x4, RZ ;  /* 0x0000000400097824 */ /* 0x000fe200078e00ff */
[----:B------:R-:W-:Y:S01]  /*0960*/  ISETP.GE.AND P0, PT, R19, RZ, PT ;  /* 0x000000ff1300720c */ /* 0x000fe20003f06270 */
[----:B------:R-:W-:Y:S01]  /*0970*/  IMAD.HI.U32 R4, R12, R10, RZ ;  /* 0x0000000a0c047227 */ /* 0x000fe200078e00ff */
[----:B------:R-:W-:-:S02]  /*0980*/  IABS R18, R23 ;  /* 0x0000001700127213 */ /* 0x000fc40000000000 */
[----:B------:R-:W-:Y:S01]  /*0990*/  LOP3.LUT R11, R9, 0x7c, RZ, 0xc0, !PT ;  /* 0x0000007c090b7812 */ /* 0x000fe200078ec0ff */
[----:B------:R-:W-:Y:S01]  /*09a0*/  IMAD.MOV R13, RZ, RZ, -R4 ;  /* 0x000000ffff0d7224 */ /* 0x000fe200078e0a04 */
[----:B------:R-:W-:Y:S01]  /*09b0*/  ISETP.GE.AND P5, PT, R21, RZ, PT ;  /* 0x000000ff1500720c */ /* 0x000fe20003fa6270 */
[C---:B------:R-:W-:Y:S01]  /*09c0*/  IMAD.HI.U32 R9, R12.reuse, R18, RZ ;  /* 0x000000120c097227 */ /* 0x040fe200078e00ff */
[C---:B------:R-:W-:Y:S02]  /*09d0*/  IADD3 R29, R7.reuse, 0xd, RZ ;  /* 0x0000000d071d7810 */ /* 0x040fe40007ffe0ff */
[C---:B------:R-:W-:Y:S01]  /*09e0*/  IADD3 R53, R7.reuse, 0x24, RZ ;  /* 0x0000002407357810 */ /* 0x040fe20007ffe0ff */
[----:B------:R-:W-:Y:S01]  /*09f0*/  IMAD.HI.U32 R4, R12, R14, RZ ;  /* 0x0000000e0c047227 */ /* 0x000fe200078e00ff */
[----:B------:R-:W-:Y:S02]  /*0a00*/  IABS R26, R29 ;  /* 0x0000001d001a7213 */ /* 0x000fe40000000000 */
[----:B------:R-:W-:Y:S01]  /*0a10*/  IABS R51, R53 ;  /* 0x0000003500337213 */ /* 0x000fe20000000000 */
[----:B------:R-:W-:Y:S01]  /*0a20*/  IMAD.MOV R9, RZ, RZ, -R9 ;  /* 0x000000ffff097224 */ /* 0x000fe200078e0a09 */
[----:B------:R-:W-:Y:S01]  /*0a30*/  IADD3 R55, R7, 0x26, RZ ;  /* 0x0000002607377810 */ /* 0x000fe20007ffe0ff */
[C---:B-1----:R-:W-:Y:S01]  /*0a40*/  IMAD R6, R3.reuse, R13, R10 ;  /* 0x0000000d03067224 */ /* 0x042fe200078e020a */
[----:B--2---:R-:W-:Y:S01]  /*0a50*/  IADD3 R10, RZ, -R5, RZ ;  /* 0x80000005ff0a7210 */ /* 0x004fe20007ffe0ff */
[----:B------:R-:W-:Y:S01]  /*0a60*/  IMAD.MOV R4, RZ, RZ, -R4 ;  /* 0x000000ffff047224 */ /* 0x000fe200078e0a04 */
[----:B------:R-:W-:Y:S01]  /*0a70*/  IABS R52, R55 ;  /* 0x0000003700347213 */ /* 0x000fe20000000000 */
[C---:B------:R-:W-:Y:S01]  /*0a80*/  IMAD R18, R3.reuse, R9, R18 ;  /* 0x0000000903127224 */ /* 0x040fe200078e0212 */
[----:B------:R-:W-:Y:S01]  /*0a90*/  ISETP.GT.U32.AND P1, PT, R3, R6, PT ;  /* 0x000000060300720c */ /* 0x000fe20003f24070 */
[C---:B------:R-:W-:Y:S01]  /*0aa0*/  VIADD R13, R7.reuse, 0x3 ;  /* 0x00000003070d7836 */ /* 0x040fe20000000000 */
[----:B------:R-:W-:Y:S01]  /*0ab0*/  IADD3 R59, R7, 0x2b, RZ ;  /* 0x0000002b073b7810 */ /* 0x000fe20007ffe0ff */
[----:B------:R-:W-:Y:S01]  /*0ac0*/  IMAD.MOV.U32 R9, RZ, RZ, R10 ;  /* 0x000000ffff097224 */ /* 0x000fe200078e000a */
[C---:B------:R-:W-:Y:S01]  /*0ad0*/  ISETP.GT.U32.AND P3, PT, R3.reuse, R18, PT ;  /* 0x000000120300720c */ /* 0x040fe20003f64070 */
[----:B------:R-:W-:Y:S01]  /*0ae0*/  IMAD R10, R3, R4, R14 ;  /* 0x00000004030a7224 */ /* 0x000fe200078e020e */
[----:B------:R-:W-:Y:S01]  /*0af0*/  MOV R4, RZ ;  /* 0x000000ff00047202 */ /* 0x000fe20000000f00 */
[----:B------:R-:W-:Y:S01]  /*0b00*/  IMAD R9, R9, R2, RZ ;  /* 0x0000000209097224 */ /* 0x000fe200078e02ff */
[----:B------:R-:W-:Y:S01]  /*0b10*/  IABS R14, R13 ;  /* 0x0000000d000e7213 */ /* 0x000fe20000000000 */
[----:B------:R-:W-:Y:S01]  /*0b20*/  VIADD R22, R7, 0x4 ;  /* 0x0000000407167836 */ /* 0x000fe20000000000 */
[----:B------:R-:W-:Y:S01]  /*0b30*/  ISETP.GT.U32.AND P2, PT, R3, R10, PT ;  /* 0x0000000a0300720c */ /* 0x000fe20003f44070 */
[----:B------:R-:W-:Y:S01]  /*0b40*/  IMAD.HI.U32 R9, R5, R9, R4 ;  /* 0x0000000905097227 */ /* 0x000fe200078e0004 */
[----:B------:R-:W-:-:S02]  /*0b50*/  LOP3.LUT R248, R0, 0x7f, RZ, 0xc0, !PT ;  /* 0x0000007f00f87812 */ /* 0x000fc400078ec0ff */
[----:B------:R-:W-:Y:S01]  /*0b60*/  @!P1 IADD3 R6, R6, -R3, RZ ;  /* 0x8000000306069210 */ /* 0x000fe20007ffe0ff */
[----:B------:R-:W-:Y:S01]  /*0b70*/  IMAD.HI.U32 R4, R12, R14, RZ ;  /* 0x0000000e0c047227 */ /* 0x000fe200078e00ff */
[----:B------:R-:W-:-:S03]  /*0b80*/  ISETP.GE.AND P1, PT, R23, RZ, PT ;  /* 0x000000ff1700720c */ /* 0x000fc60003f26270 */
[----:B------:R-:W-:Y:S02]  /*0b90*/  IMAD.MOV R4, RZ, RZ, -R4 ;  /* 0x000000ffff047224 */ /* 0x000fe400078e0a04 */
[--C-:B------:R-:W-:Y:S01]  /*0ba0*/  @!P3 IMAD.IADD R18, R18, 0x1, -R3.reuse ;  /* 0x000000011212b824 */ /* 0x100fe200078e0a03 */
[C---:B------:R-:W-:Y:S01]  /*0bb0*/  ISETP.GT.U32.AND P3, PT, R3.reuse, R6, PT ;  /* 0x000000060300720c */ /* 0x040fe20003f64070 */
[C---:B------:R-:W-:Y:S02]  /*0bc0*/  IMAD R14, R3.reuse, R4, R14 ;  /* 0x00000004030e7224 */ /* 0x040fe400078e020e */
[----:B------:R-:W-:Y:S01]  /*0bd0*/  @!P2 IMAD.IADD R10, R10, 0x1, -R3 ;  /* 0x000000010a0aa824 */ /* 0x000fe200078e0a03 */
[C---:B------:R-:W-:Y:S01]  /*0be0*/  ISETP.GT.U32.AND P4, PT, R3.reuse, R18, PT ;  /* 0x000000120300720c */ /* 0x040fe20003f84070 */
[----:B------:R-:W-:Y:S01]  /*0bf0*/  IMAD.MOV R16, RZ, RZ, -R16 ;  /* 0x000000ffff107224 */ /* 0x000fe200078e0a10 */
[C---:B------:R-:W-:Y:S01]  /*0c00*/  ISETP.GT.U32.AND P2, PT, R3.reuse, R14, PT ;  /* 0x0000000e0300720c */ /* 0x040fe20003f44070 */
[----:B------:R-:W-:Y:S01]  /*0c10*/  IMAD R8, R8, 0x100, R11 ;  /* 0x0000010008087824 */ /* 0x000fe200078e020b */
[----:B------:R-:W-:Y:S01]  /*0c20*/  ISETP.GT.U32.AND P6, PT, R3, R10, PT ;  /* 0x0000000a0300720c */ /* 0x000fe20003fc4070 */
[----:B------:R-:W-:Y:S01]  /*0c30*/  IMAD R16, R17, R16, R20 ;  /* 0x0000001011107224 */ /* 0x000fe200078e0214 */
[----:B------:R-:W-:Y:S01]  /*0c40*/  IABS R11, R22 ;  /* 0x00000016000b7213 */ /* 0x000fe20000000000 */
[C---:B------:R-:W-:Y:S01]  /*0c50*/  VIADD R4, R7.reuse, 0x5 ;  /* 0x0000000507047836 */ /* 0x040fe20000000000 */
[----:B------:R-:W-:Y:S01]  /*0c60*/  STL [R1+0x1780], R8 ;  /* 0x0017800801007387 */ /* 0x000fe20000100800 */
[----:B------:R-:W-:Y:S01]  /*0c70*/  VIADD R19, R7, 0x6 ;  /* 0x0000000607137836 */ /* 0x000fe20000000000 */
[----:B------:R-:W-:Y:S01]  /*0c80*/  @!P3 IADD3 R6, R6, -R3, RZ ;  /* 0x800000030606b210 */ /* 0x000fe20007ffe0ff */
[----:B------:R-:W-:Y:S01]  /*0c90*/  IMAD.IADD R16, R15, 0x1, R16 ;  /* 0x000000010f107824 */ /* 0x000fe200078e0210 */
[----:B------:R-:W-:Y:S01]  /*0ca0*/  IABS R15, R4 ;  /* 0x00000004000f7213 */ /* 0x000fe20000000000 */
[----:B------:R-:W-:Y:S01]  /*0cb0*/  IMAD.HI.U32 R5, R12, R11, RZ ;  /* 0x0000000b0c057227 */ /* 0x000fe200078e00ff */
[----:B------:R-:W-:-:S02]  /*0cc0*/  IABS R17, R19 ;  /* 0x0000001300117213 */ /* 0x000fc40000000000 */
[----:B------:R-:W-:Y:S01]  /*0cd0*/  ISETP.GE.AND P3, PT, R13, RZ, PT ;  /* 0x000000ff0d00720c */ /* 0x000fe20003f66270 */
[----:B------:R-:W-:Y:S01]  /*0ce0*/  IMAD.MOV R20, RZ, RZ, -R5 ;  /* 0x000000ffff147224 */ /* 0x000fe200078e0a05 */
[----:B------:R-:W-:Y:S01]  /*0cf0*/  LEA R16, R16, R248, 0x9 ;  /* 0x000000f810107211 */ /* 0x000fe200078e48ff */
[----:B------:R-:W-:Y:S02]  /*0d00*/  @!P4 IMAD.IADD R18, R18, 0x1, -R3 ;  /* 0x000000011212c824 */ /* 0x000fe400078e0a03 */
[----:B------:R-:W-:-:S04]  /*0d10*/  IMAD.HI.U32 R5, R12, R15, RZ ;  /* 0x0000000f0c057227 */ /* 0x000fc800078e00ff */
[--C-:B------:R-:W-:Y:S01]  /*0d20*/  @!P2 IMAD.IADD R14, R14, 0x1, -R3.reuse ;  /* 0x000000010e0ea824 */ /* 0x100fe200078e0a03 */
[----:B------:R-:W-:Y:S01]  /*0d30*/  ISETP.GE.AND P2, PT, R4, RZ, PT ;  /* 0x000000ff0400720c */ /* 0x000fe20003f46270 */
[----:B------:R-:W-:Y:S01]  /*0d40*/  @!P6 IMAD.IADD R10, R10, 0x1, -R3 ;  /* 0x000000010a0ae824 */ /* 0x000fe200078e0a03 */
[----:B------:R-:W-:Y:S01]  /*0d50*/  ISETP.GE.AND P6, PT, R22, RZ, PT ;  /* 0x000000ff1600720c */ /* 0x000fe20003fc6270 */
[----:B------:R-:W-:-:S04]  /*0d60*/  IMAD.HI.U32 R13, R12, R17, RZ ;  /* 0x000000110c0d7227 */ /* 0x000fc800078e00ff */
[----:B------:R-:W-:Y:S02]  /*0d70*/  IMAD.MOV.U32 R4, RZ, RZ, R18 ;  /* 0x000000ffff047224 */ /* 0x000fe400078e0012 */
[----:B------:R-:W-:Y:S02]  /*0d80*/  IMAD.MOV R18, RZ, RZ, -R5 ;  /* 0x000000ffff127224 */ /* 0x000fe400078e0a05 */
[C---:B------:R-:W-:Y:S02]  /*0d90*/  IMAD R11, R3.reuse, R20, R11 ;  /* 0x00000014030b7224 */ /* 0x040fe400078e020b */
[----:B------:R-:W-:Y:S01]  /*0da0*/  IMAD.MOV.U32 R5, RZ, RZ, R6 ;  /* 0x000000ffff057224 */ /* 0x000fe200078e0006 */
[----:B------:R-:W-:Y:S01]  /*0db0*/  MOV R6, R10 ;  /* 0x0000000a00067202 */ /* 0x000fe20000000f00 */
[----:B------:R-:W-:Y:S01]  /*0dc0*/  @!P1 IMAD.MOV R4, RZ, RZ, -R4 ;  /* 0x000000ffff049224 */ /* 0x000fe200078e0a04 */
[C---:B------:R-:W-:Y:S01]  /*0dd0*/  ISETP.GT.U32.AND P1, PT, R3.reuse, R14, PT ;  /* 0x0000000e0300720c */ /* 0x040fe20003f24070 */
[----:B------:R-:W-:Y:S01]  /*0de0*/  IMAD.MOV R20, RZ, RZ, -R13 ;  /* 0x000000ffff147224 */ /* 0x000fe200078e0a0d */
[C---:B------:R-:W-:Y:S01]  /*0df0*/  ISETP.GT.U32.AND P4, PT, R3.reuse, R11, PT ;  /* 0x0000000b0300720c */ /* 0x040fe20003f84070 */
[----:B------:R-:W-:-:S02]  /*0e00*/  IMAD R13, R3, R18, R15 ;  /* 0x00000012030d7224 */ /* 0x000fc400078e020f */
[----:B------:R-:W-:Y:S02]  /*0e10*/  @!P5 IMAD.MOV R6, RZ, RZ, -R6 ;  /* 0x000000ffff06d224 */ /* 0x000fe400078e0a06 */
[----:B------:R-:W-:Y:S01]  /*0e20*/  VIADD R10, R7, 0x7 ;  /* 0x00000007070a7836 */ /* 0x000fe20000000000 */
[----:B------:R-:W-:Y:S01]  /*0e30*/  ISETP.GT.U32.AND P5, PT, R3, R13, PT ;  /* 0x0000000d0300720c */ /* 0x000fe20003fa4070 */
[----:B------:R-:W-:Y:S01]  /*0e40*/  @!P0 IMAD.MOV R5, RZ, RZ, -R5 ;  /* 0x000000ffff058224 */ /* 0x000fe200078e0a05 */
[----:B------:R-:W-:Y:S01]  /*0e50*/  ISETP.GE.AND P0, PT, R19, RZ, PT ;  /* 0x000000ff1300720c */ /* 0x000fe20003f06270 */
[----:B------:R-:W-:Y:S01]  /*0e60*/  VIADD R15, R7, 0x8 ;  /* 0x00000008070f7836 */ /* 0x000fe20000000000 */
[----:B------:R-:W-:Y:S01]  /*0e70*/  IABS R19, R10 ;  /* 0x0000000a00137213 */ /* 0x000fe20000000000 */
[----:B------:R-:W-:Y:S01]  /*0e80*/  IMAD R18, R3, R20, R17 ;  /* 0x0000001403127224 */ /* 0x000fe200078e0211 */
[-C--:B------:R-:W-:Y:S01]  /*0e90*/  @!P1 IADD3 R14, R14, -R3.reuse, RZ ;  /* 0x800000030e0e9210 */ /* 0x080fe20007ffe0ff */
[----:B------:R-:W-:Y:S01]  /*0ea0*/  VIADD R23, R7, 0x9 ;  /* 0x0000000907177836 */ /* 0x000fe20000000000 */
[----:B------:R-:W-:Y:S01]  /*0eb0*/  @!P4 IADD3 R11, R11, -R3, RZ ;  /* 0x800000030b0bc210 */ /* 0x000fe20007ffe0ff */
[----:B------:R-:W-:Y:S01]  /*0ec0*/  VIADD R28, R7, 0xc ;  /* 0x0000000c071c7836 */ /* 0x000fe20000000000 */
[----:B------:R-:W-:Y:S01]  /*0ed0*/  ISETP.GE.AND P1, PT, R10, RZ, PT ;  /* 0x000000ff0a00720c */ /* 0x000fe20003f26270 */
[----:B------:R-:W-:Y:S01]  /*0ee0*/  IMAD.MOV.U32 R10, RZ, RZ, R14 ;  /* 0x000000ffff0a7224 */ /* 0x000fe200078e000e */
[----:B------:R-:W-:Y:S01]  /*0ef0*/  ISETP.GT.U32.AND P4, PT, R3, R11, PT ;  /* 0x0000000b0300720c */ /* 0x000fe20003f84070 */
[----:B------:R-:W-:Y:S01]  /*0f00*/  @!P5 IMAD.IADD R13, R13, 0x1, -R3 ;  /* 0x000000010d0dd824 */ /* 0x000fe200078e0a03 */
[----:B------:R-:W-:Y:S01]  /*0f10*/  IABS R20, R15 ;  /* 0x0000000f00147213 */ /* 0x000fe20000000000 */
[----:B------:R-:W-:Y:S01]  /*0f20*/  @!P3 IMAD.MOV R10, RZ, RZ, -R10 ;  /* 0x000000ffff0ab224 */ /* 0x000fe200078e0a0a */
[----:B------:R-:W-:Y:S01]  /*0f30*/  ISETP.GE.AND P5, PT, R15, RZ, PT ;  /* 0x000000ff0f00720c */ /* 0x000fe20003fa6270 */
[----:B------:R-:W-:Y:S01]  /*0f40*/  IMAD.HI.U32 R14, R12, R19, RZ ;  /* 0x000000130c0e7227 */ /* 0x000fe200078e00ff */
[----:B------:R-:W-:-:S02]  /*0f50*/  ISETP.GT.U32.AND P3, PT, R3, R13, PT ;  /* 0x0000000d0300720c */ /* 0x000fc40003f64070 */
[----:B------:R-:W-:Y:S01]  /*0f60*/  IABS R22, R23 ;  /* 0x0000001700167213 */ /* 0x000fe20000000000 */
[----:B------:R-:W-:Y:S01]  /*0f70*/  IMAD.HI.U32 R15, R12, R20, RZ ;  /* 0x000000140c0f7227 */ /* 0x000fe200078e00ff */
[----:B------:R-:W-:-:S03]  /*0f80*/  IABS R25, R28 ;  /* 0x0000001c00197213 */ /* 0x000fc60000000000 */
[----:B------:R-:W-:Y:S02]  /*0f90*/  IMAD.MOV R14, RZ, RZ, -R14 ;  /* 0x000000ffff0e7224 */ /* 0x000fe400078e0a0e */
[----:B------:R-:W-:Y:S02]  /*0fa0*/  IMAD.MOV R21, RZ, RZ, -R15 ;  /* 0x000000ffff157224 */ /* 0x000fe400078e0a0f */
[----:B------:R-:W-:Y:S01]  /*0fb0*/  @!P4 IMAD.IADD R11, R11, 0x1, -R3 ;  /* 0x000000010b0bc824 */ /* 0x000fe200078e0a03 */
[C---:B------:R-:W-:Y:S01]  /*0fc0*/  ISETP.GT.U32.AND P4, PT, R3.reuse, R18, PT ;  /* 0x000000120300720c */ /* 0x040fe20003f84070 */
[----:B------:R-:W-:Y:S01]  /*0fd0*/  IMAD R15, R3, R14, R19 ;  /* 0x0000000e030f7224 */ /* 0x000fe200078e0213 */
[----:B------:R-:W-:Y:S01]  /*0fe0*/  IADD3 R19, R7, 0xa, RZ ;  /* 0x0000000a07137810 */ /* 0x000fe20007ffe0ff */
[----:B------:R-:W-:Y:S02]  /*0ff0*/  @!P3 IMAD.IADD R13, R13, 0x1, -R3 ;  /* 0x000000010d0db824 */ /* 0x000fe400078e0a03 */
[----:B------:R-:W-:Y:S01]  /*1000*/  IMAD.HI.U32 R17, R12, R22, RZ ;  /* 0x000000160c117227 */ /* 0x000fe200078e00ff */
[----:B------:R-:W-:-:S03]  /*1010*/  ISETP.GT.U32.AND P3, PT, R3, R15, PT ;  /* 0x0000000f0300720c */ /* 0x000fc60003f64070 */
[----:B------:R-:W-:Y:S02]  /*1020*/  IMAD.MOV R17, RZ, RZ, -R17 ;  /* 0x000000ffff117224 */ /* 0x000fe400078e0a11 */
[C---:B------:R-:W-:Y:S02]  /*1030*/  IMAD R20, R3.reuse, R21, R20 ;  /* 0x0000001503147224 */ /* 0x040fe400078e0214 */
[----:B------:R-:W-:Y:S01]  /*1040*/  @!P4 IADD3 R18, R18, -R3, RZ ;  /* 0x800000031212c210 */ /* 0x000fe20007ffe0ff */
[----:B------:R-:W-:Y:S01]  /*1050*/  IMAD R21, R3, R17, R22 ;  /* 0x0000001103157224 */ /* 0x000fe200078e0216 */
[----:B------:R-:W-:Y:S01]  /*1060*/  IABS R22, R19 ;  /* 0x0000001300167213 */ /* 0x000fe20000000000 */
[----:B------:R-:W-:Y:S01]  /*1070*/  VIADD R27, R7, 0xb ;  /* 0x0000000b071b7836 */ /* 0x000fe20000000000 */
[----:B------:R-:W-:Y:S01]  /*1080*/  ISETP.GT.U32.AND P4, PT, R3, R18, PT ;  /* 0x000000120300720c */ /* 0x000fe20003f84070 */
[----:B------:R-:W-:Y:S01]  /*1090*/  @!P6 IMAD.MOV R11, RZ, RZ, -R11 ;  /* 0x000000ffff0be224 */ /* 0x000fe200078e0a0b */
[----:B------:R-:W-:Y:S01]  /*10a0*/  ISETP.GE.AND P6, PT, R23, RZ, PT ;  /* 0x000000ff1700720c */ /* 0x000fe20003fc6270 */
[----:B------:R-:W-:Y:S01]  /*10b0*/  @!P3 IMAD.IADD R15, R15, 0x1, -R3 ;  /* 0x000000010f0fb824 */ /* 0x000fe200078e0a03 */
[----:B------:R-:W-:Y:S01]  /*10c0*/  ISETP.GT.U32.AND P3, PT, R3, R21, PT ;  /* 0x000000150300720c */ /* 0x000fe20003f64070 */
[----:B------:R-:W-:Y:S01]  /*10d0*/  IMAD.HI.U32 R17, R12, R22, RZ ;  /* 0x000000160c117227 */ /* 0x000fe200078e00ff */
[----:B------:R-:W-:-:S03]  /*10e0*/  IABS R23, R27 ;  /* 0x0000001b00177213 */ /* 0x000fc60000000000 */
[----:B------:R-:W-:Y:S01]  /*10f0*/  @!P2 IMAD.MOV R13, RZ, RZ, -R13 ;  /* 0x000000ffff0da224 */ /* 0x000fe200078e0a0d */
[----:B------:R-:W-:Y:S01]  /*1100*/  IADD3 R17, -R17, RZ, RZ ;  /* 0x000000ff11117210 */ /* 0x000fe20007ffe1ff */
[----:B------:R-:W-:Y:S01]  /*1110*/  VIADD R32, R7, 0x11 ;  /* 0x0000001107207836 */ /* 0x000fe20000000000 */
[C---:B------:R-:W-:Y:S01]  /*1120*/  ISETP.GT.U32.AND P2, PT, R3.reuse, R15, PT ;  /* 0x0000000f0300720c */ /* 0x040fe20003f44070 */
[--C-:B------:R-:W-:Y:S01]  /*1130*/  @!P4 IMAD.IADD R18, R18, 0x1, -R3.reuse ;  /* 0x000000011212c824 */ /* 0x100fe200078e0a03 */
[C---:B------:R-:W-:Y:S01]  /*1140*/  ISETP.GT.U32.AND P4, PT, R3.reuse, R20, PT ;  /* 0x000000140300720c */ /* 0x040fe20003f84070 */
[----:B------:R-:W-:Y:S02]  /*1150*/  IMAD R22, R3, R17, R22 ;  /* 0x0000001103167224 */ /* 0x000fe400078e0216 */
[----:B------:R-:W-:Y:S02]  /*1160*/  @!P3 IMAD.IADD R21, R21, 0x1, -R3 ;  /* 0x000000011515b824 */ /* 0x000fe400078e0a03 */
[----:B------:R-:W-:-:S02]  /*1170*/  IMAD.MOV.U32 R14, RZ, RZ, R18 ;  /* 0x000000ffff0e7224 */ /* 0x000fc400078e0012 */
[----:B------:R-:W-:Y:S01]  /*1180*/  IMAD.HI.U32 R18, R12, R25, RZ ;  /* 0x000000190c127227 */ /* 0x000fe200078e00ff */
[----:B------:R-:W-:-:S03]  /*1190*/  ISETP.GT.U32.AND P3, PT, R3, R21, PT ;  /* 0x000000150300720c */ /* 0x000fc60003f64070 */
[----:B------:R-:W-:Y:S01]  /*11a0*/  IMAD.HI.U32 R17, R12, R23, RZ ;  /* 0x000000170c117227 */ /* 0x000fe200078e00ff */
[----:B------:R-:W-:-:S03]  /*11b0*/  IADD3 R18, -R18, RZ, RZ ;  /* 0x000000ff12127210 */ /* 0x000fc60007ffe1ff */
[----:B------:R-:W-:Y:S01]  /*11c0*/  @!P0 IMAD.MOV R14, RZ, RZ, -R14 ;  /* 0x000000ffff0e8224 */ /* 0x000fe200078e0a0e */
[----:B------:R-:W-:Y:S01]  /*11d0*/  ISETP.GE.AND P0, PT, R19, RZ, PT ;  /* 0x000000ff1300720c */ /* 0x000fe20003f06270 */
[----:B------:R-:W-:Y:S02]  /*11e0*/  IMAD.MOV R24, RZ, RZ, -R17 ;  /* 0x000000ffff187224 */ /* 0x000fe400078e0a11 */
[----:B------:R-:W-:-:S04]  /*11f0*/  IMAD.HI.U32 R19, R12, R26, RZ ;  /* 0x0000001a0c137227 */ /* 0x000fc800078e00ff */
[----:B------:R-:W-:Y:S02]  /*1200*/  @!P4 IMAD.IADD R20, R20, 0x1, -R3 ;  /* 0x000000011414c824 */ /* 0x000fe400078e0a03 */
[C---:B------:R-:W-:Y:S02]  /*1210*/  IMAD R23, R3.reuse, R24, R23 ;  /* 0x0000001803177224 */ /* 0x040fe400078e0217 */
[----:B------:R-:W-:Y:S01]  /*1220*/  IMAD.MOV R19, RZ, RZ, -R19 ;  /* 0x000000ffff137224 */ /* 0x000fe200078e0a13 */
[C---:B------:R-:W-:Y:S01]  /*1230*/  ISETP.GT.U32.AND P4, PT, R3.reuse, R20, PT ;  /* 0x000000140300720c */ /* 0x040fe20003f84070 */
[----:B------:R-:W-:Y:S02]  /*1240*/  IMAD R24, R3, R18, R25 ;  /* 0x0000001203187224 */ /* 0x000fe400078e0219 */
[----:B------:R-:W-:Y:S01]  /*1250*/  @!P2 IMAD.IADD R15, R15, 0x1, -R3 ;  /* 0x000000010f0fa824 */ /* 0x000fe200078e0a03 */
[C---:B------:R-:W-:Y:S01]  /*1260*/  ISETP.GT.U32.AND P2, PT, R3.reuse, R22, PT ;  /* 0x000000160300720c */ /* 0x040fe20003f44070 */
[----:B------:R-:W-:-:S02]  /*1270*/  IMAD R25, R3, R19, R26 ;  /* 0x0000001303197224 */ /* 0x000fc400078e021a */
[----:B------:R-:W-:Y:S01]  /*1280*/  @!P3 IMAD.IADD R21, R21, 0x1, -R3 ;  /* 0x000000011515b824 */ /* 0x000fe200078e0a03 */
[----:B------:R-:W-:Y:S01]  /*1290*/  ISETP.GT.U32.AND P3, PT, R3, R24, PT ;  /* 0x000000180300720c */ /* 0x000fe20003f64070 */
[----:B------:R-:W-:Y:S01]  /*12a0*/  VIADD R18, R7, 0xe ;  /* 0x0000000e07127836 */ /* 0x000fe20000000000 */
[----:B------:R-:W-:Y:S01]  /*12b0*/  @!P1 IADD3 R15, -R15, RZ, RZ ;  /* 0x000000ff0f0f9210 */ /* 0x000fe20007ffe1ff */
[----:B------:R-:W-:Y:S01]  /*12c0*/  @!P6 IMAD.MOV R21, RZ, RZ, -R21 ;  /* 0x000000ffff15e224 */ /* 0x000fe200078e0a15 */
[----:B------:R-:W-:Y:S01]  /*12d0*/  ISETP.GT.U32.AND P6, PT, R3, R25, PT ;  /* 0x000000190300720c */ /* 0x000fe20003fc4070 */
[----:B------:R-:W-:Y:S01]  /*12e0*/  VIADD R19, R7, 0xf ;  /* 0x0000000f07137836 */ /* 0x000fe20000000000 */
[----:B------:R-:W-:Y:S01]  /*12f0*/  IABS R26, R18 ;  /* 0x00000012001a7213 */ /* 0x000fe20000000000 */
[--C-:B------:R-:W-:Y:S01]  /*1300*/  @!P4 IMAD.IADD R20, R20, 0x1, -R3.reuse ;  /* 0x000000011414c824 */ /* 0x100fe200078e0a03 */
[----:B------:R-:W-:Y:S01]  /*1310*/  ISETP.GT.U32.AND P1, PT, R3, R23, PT ;  /* 0x000000170300720c */ /* 0x000fe20003f24070 */
[----:B------:R-:W-:Y:S01]  /*1320*/  @!P2 IMAD.IADD R22, R22, 0x1, -R3 ;  /* 0x000000011616a824 */ /* 0x000fe200078e0a03 */
[----:B------:R-:W-:Y:S01]  /*1330*/  ISETP.GE.AND P4, PT, R27, RZ, PT ;  /* 0x000000ff1b00720c */ /* 0x000fe20003f86270 */
[----:B------:R-:W-:Y:S01]  /*1340*/  IMAD.HI.U32 R17, R12, R26, RZ ;  /* 0x0000001a0c117227 */ /* 0x000fe200078e00ff */
[----:B------:R-:W-:-:S02]  /*1350*/  IABS R27, R19 ;  /* 0x00000013001b7213 */ /* 0x000fc40000000000 */
[----:B------:R-:W-:Y:S01]  /*1360*/  ISETP.GT.U32.AND P2, PT, R3, R22, PT ;  /* 0x000000160300720c */ /* 0x000fe20003f44070 */
[----:B------:R-:W-:Y:S02]  /*1370*/  @!P3 IMAD.IADD R24, R24, 0x1, -R3 ;  /* 0x000000011818b824 */ /* 0x000fe400078e0a03 */
[----:B------:R-:W-:Y:S02]  /*1380*/  IMAD.MOV R17, RZ, RZ, -R17 ;  /* 0x000000ffff117224 */ /* 0x000fe400078e0a11 */
[----:B------:R-:W-:Y:S01]  /*1390*/  @!P6 IMAD.IADD R25, R25, 0x1, -R3 ;  /* 0x000000011919e824 */ /* 0x000fe200078e0a03 */
[C---:B------:R-:W-:Y:S01]  /*13a0*/  ISETP.GT.U32.AND P6, PT, R3.reuse, R24, PT ;  /* 0x000000180300720c */ /* 0x040fe20003fc4070 */
[----:B------:R-:W-:Y:S02]  /*13b0*/  IMAD R26, R3, R17, R26 ;  /* 0x00000011031a7224 */ /* 0x000fe400078e021a */
[----:B------:R-:W-:-:S04]  /*13c0*/  IMAD.HI.U32 R17, R12, R27, RZ ;  /* 0x0000001b0c117227 */ /* 0x000fc800078e00ff */
[----:B------:R-:W-:Y:S01]  /*13d0*/  @!P1 IMAD.IADD R23, R23, 0x1, -R3 ;  /* 0x0000000117179824 */ /* 0x000fe200078e0a03 */
[----:B------:R-:W-:Y:S01]  /*13e0*/  ISETP.GE.AND P1, PT, R18, RZ, PT ;  /* 0x000000ff1200720c */ /* 0x000fe20003f26270 */
[----:B------:R-:W-:Y:S01]  /*13f0*/  IMAD.MOV R18, RZ, RZ, -R17 ;  /* 0x000000ffff127224 */ /* 0x000fe200078e0a11 */
[----:B------:R-:W-:Y:S01]  /*1400*/  @!P2 IADD3 R22, R22, -R3, RZ ;  /* 0x800000031616a210 */ /* 0x000fe20007ffe0ff */
[----:B------:R-:W-:Y:S01]  /*1410*/  VIADD R33, R7, 0x12 ;  /* 0x0000001207217836 */ /* 0x000fe20000000000 */
[C---:B------:R-:W-:Y:S01]  /*1420*/  ISETP.GT.U32.AND P3, PT, R3.reuse, R23, PT ;  /* 0x000000170300720c */ /* 0x040fe20003f64070 */
[C---:B------:R-:W-:Y:S01]  /*1430*/  IMAD R27, R3.reuse, R18, R27 ;  /* 0x00000012031b7224 */ /* 0x040fe200078e021b */
[----:B------:R-:W-:Y:S01]  /*1440*/  @!P0 IADD3 R22, -R22, RZ, RZ ;  /* 0x000000ff16168210 */ /* 0x000fe20007ffe1ff */
[----:B------:R-:W-:Y:S01]  /*1450*/  @!P6 IMAD.IADD R24, R24, 0x1, -R3 ;  /* 0x000000011818e824 */ /* 0x000fe200078e0a03 */
[----:B------:R-:W-:Y:S01]  /*1460*/  ISETP.GT.U32.AND P0, PT, R3, R25, PT ;  /* 0x000000190300720c */ /* 0x000fe20003f04070 */
[----:B------:R-:W-:Y:S01]  /*1470*/  VIADD R31, R7, 0x10 ;  /* 0x00000010071f7836 */ /* 0x000fe20000000000 */
[----:B------:R-:W-:Y:S01]  /*1480*/  ISETP.GT.U32.AND P6, PT, R3, R27, PT ;  /* 0x0000001b0300720c */ /* 0x000fe20003fc4070 */
[----:B------:R-:W-:Y:S01]  /*1490*/  @!P5 IMAD.MOV R20, RZ, RZ, -R20 ;  /* 0x000000ffff14d224 */ /* 0x000fe200078e0a14 */
[----:B------:R-:W-:Y:S01]  /*14a0*/  ISETP.GE.AND P2, PT, R29, RZ, PT ;  /* 0x000000ff1d00720c */ /* 0x000fe20003f46270 */
[C---:B------:R-:W-:Y:S01]  /*14b0*/  VIADD R36, R7.reuse, 0x14 ;  /* 0x0000001407247836 */ /* 0x040fe20000000000 */
[----:B------:R-:W-:Y:S01]  /*14c0*/  IABS R29, R32 ;  /* 0x00000020001d7213 */ /* 0x000fe20000000000 */
[C---:B------:R-:W-:Y:S01]  /*14d0*/  VIADD R37, R7.reuse, 0x15 ;  /* 0x0000001507257836 */ /* 0x040fe20000000000 */
[----:B------:R-:W-:Y:S01]  /*14e0*/  IABS R30, R33 ;  /* 0x00000021001e7213 */ /* 0x000fe20000000000 */
[----:B------:R-:W-:Y:S01]  /*14f0*/  VIADD R38, R7, 0x16 ;  /* 0x0000001607267836 */ /* 0x000fe20000000000 */
[----:B------:R-:W-:Y:S01]  /*1500*/  @!P3 IADD3 R23, R23, -R3, RZ ;  /* 0x800000031717b210 */ /* 0x000fe20007ffe0ff */
[----:B------:R-:W-:Y:S01]  /*1510*/  IMAD.HI.U32 R18, R12, R29, RZ ;  /* 0x0000001d0c127227 */ /* 0x000fe200078e00ff */
[----:B------:R-:W-:-:S02]  /*1520*/  ISETP.GT.U32.AND P3, PT, R3, R26, PT ;  /* 0x0000001a0300720c */ /* 0x000fc40003f64070 */
[----:B------:R-:W-:Y:S01]  /*1530*/  ISETP.GE.AND P5, PT, R28, RZ, PT ;  /* 0x000000ff1c00720c */ /* 0x000fe20003fa6270 */
[--C-:B------:R-:W-:Y:S01]  /*1540*/  @!P6 IMAD.IADD R27, R27, 0x1, -R3.reuse ;  /* 0x000000011b1be824 */ /* 0x100fe200078e0a03 */
[----:B------:R-:W-:Y:S01]  /*1550*/  IADD3 R18, -R18, RZ, RZ ;  /* 0x000000ff12127210 */ /* 0x000fe20007ffe1ff */
[----:B------:R-:W-:Y:S01]  /*1560*/  @!P0 IMAD.IADD R25, R25, 0x1, -R3 ;  /* 0x0000000119198824 */ /* 0x000fe200078e0a03 */
[----:B------:R-:W-:Y:S01]  /*1570*/  ISETP.GE.AND P0, PT, R19, RZ, PT ;  /* 0x000000ff1300720c */ /* 0x000fe20003f06270 */
[----:B------:R-:W-:Y:S01]  /*1580*/  IMAD.HI.U32 R19, R12, R30, RZ ;  /* 0x0000001e0c137227 */ /* 0x000fe200078e00ff */
[----:B------:R-:W-:Y:S02]  /*1590*/  ISETP.GT.U32.AND P6, PT, R3, R27, PT ;  /* 0x0000001b0300720c */ /* 0x000fe40003fc4070 */
[----:B------:R-:W-:Y:S01]  /*15a0*/  IABS R28, R31 ;  /* 0x0000001f001c7213 */ /* 0x000fe20000000000 */
[----:B------:R-:W-:Y:S01]  /*15b0*/  IMAD.MOV R19, RZ, RZ, -R19 ;  /* 0x000000ffff137224 */ /* 0x000fe200078e0a13 */
[----:B------:R-:W-:Y:S01]  /*15c0*/  IABS R34, R38 ;  /* 0x0000002600227213 */ /* 0x000fe20000000000 */
[----:B------:R-:W-:Y:S01]  /*15d0*/  @!P3 IMAD.IADD R26, R26, 0x1, -R3 ;  /* 0x000000011a1ab824 */ /* 0x000fe200078e0a03 */
[----:B------:R-:W-:Y:S01]  /*15e0*/  ISETP.GE.AND P3, PT, R31, RZ, PT ;  /* 0x000000ff1f00720c */ /* 0x000fe20003f66270 */
[----:B------:R-:W-:-:S02]  /*15f0*/  IMAD R29, R3, R18, R29 ;  /* 0x00000012031d7224 */ /* 0x000fc400078e021d */
[----:B------:R-:W-:Y:S01]  /*1600*/  @!P4 IMAD.MOV R23, RZ, RZ, -R23 ;  /* 0x000000ffff17c224 */ /* 0x000fe200078e0a17 */
[C---:B------:R-:W-:Y:S01]  /*1610*/  ISETP.GT.U32.AND P4, PT, R3.reuse, R26, PT ;  /* 0x0000001a0300720c */ /* 0x040fe20003f84070 */
[----:B------:R-:W-:Y:S01]  /*1620*/  IMAD R30, R3, R19, R30 ;  /* 0x00000013031e7224 */ /* 0x000fe200078e021e */
[----:B------:R-:W-:Y:S01]  /*1630*/  IADD3 R19, R7, 0x13, RZ ;  /* 0x0000001307137810 */ /* 0x000fe20007ffe0ff */
[----:B------:R-:W-:Y:S01]  /*1640*/  @!P2 IMAD.MOV R25, RZ, RZ, -R25 ;  /* 0x000000ffff19a224 */ /* 0x000fe200078e0a19 */
[----:B------:R-:W-:Y:S01]  /*1650*/  ISETP.GT.U32.AND P2, PT, R3, R29, PT ;  /* 0x0000001d0300720c */ /* 0x000fe20003f44070 */
[----:B------:R-:W-:Y:S01]  /*1660*/  @!P6 IMAD.IADD R27, R27, 0x1, -R3 ;  /* 0x000000011b1be824 */ /* 0x000fe200078e0a03 */
[----:B------:R-:W-:Y:S01]  /*1670*/  ISETP.GT.U32.AND P6, PT, R3, R30, PT ;  /* 0x0000001e0300720c */ /* 0x000fe20003fc4070 */
[----:B------:R-:W-:Y:S01]  /*1680*/  IMAD.HI.U32 R17, R12, R28, RZ ;  /* 0x0000001c0c117227 */ /* 0x000fe200078e00ff */
[----:B------:R-:W-:-:S03]  /*1690*/  IABS R31, R19 ;  /* 0x00000013001f7213 */ /* 0x000fc60000000000 */
[----:B------:R-:W-:Y:S02]  /*16a0*/  IMAD.MOV R17, RZ, RZ, -R17 ;  /* 0x000000ffff117224 */ /* 0x000fe400078e0a11 */
[--C-:B------:R-:W-:Y:S01]  /*16b0*/  @!P4 IMAD.IADD R26, R26, 0x1, -R3.reuse ;  /* 0x000000011a1ac824 */ /* 0x100fe200078e0a03 */
[----:B------:R-:W-:Y:S01]  /*16c0*/  ISETP.GE.AND P4, PT, R32, RZ, PT ;  /* 0x000000ff2000720c */ /* 0x000fe20003f86270 */
[----:B------:R-:W-:Y:S01]  /*16d0*/  IMAD R28, R3, R17, R28 ;  /* 0x00000011031c7224 */ /* 0x000fe200078e021c */
[----:B------:R-:W-:Y:S01]  /*16e0*/  IABS R32, R36 ;  /* 0x0000002400207213 */ /* 0x000fe20000000000 */
[----:B------:R-:W-:Y:S01]  /*16f0*/  @!P2 IMAD.IADD R29, R29, 0x1, -R3 ;  /* 0x000000011d1da824 */ /* 0x000fe200078e0a03 */
[----:B------:R-:W-:Y:S01]  /*1700*/  @!P1 IADD3 R26, -R26, RZ, RZ ;  /* 0x000000ff1a1a9210 */ /* 0x000fe20007ffe1ff */
[----:B------:R-:W-:-:S04]  /*1710*/  IMAD.HI.U32 R17, R12, R31, RZ ;  /* 0x0000001f0c117227 */ /* 0x000fc800078e00ff */
[----:B------:R-:W-:Y:S01]  /*1720*/  @!P6 IMAD.IADD R30, R30, 0x1, -R3 ;  /* 0x000000011e1ee824 */ /* 0x000fe200078e0a03 */
[C---:B------:R-:W-:Y:S01]  /*1730*/  ISETP.GT.U32.AND P6, PT, R3.reuse, R29, PT ;  /* 0x0000001d0300720c */ /* 0x040fe20003fc4070 */
[----:B------:R-:W-:Y:S02]  /*1740*/  IMAD.MOV R18, RZ, RZ, -R17 ;  /* 0x000000ffff127224 */ /* 0x000fe400078e0a11 */
[----:B------:R-:W-:Y:S01]  /*1750*/  @!P5 IMAD.MOV R24, RZ, RZ, -R24 ;  /* 0x000000ffff18d224 */ /* 0x000fe200078e0a18 */
[C---:B------:R-:W-:Y:S01]  /*1760*/  ISETP.GT.U32.AND P5, PT, R3.reuse, R28, PT ;  /* 0x0000001c0300720c */ /* 0x040fe20003fa4070 */
[----:B------:R-:W-:Y:S01]  /*1770*/  IMAD.HI.U32 R17, R12, R32, RZ ;  /* 0x000000200c117227 */ /* 0x000fe200078e00ff */
[----:B------:R-:W-:-:S03]  /*1780*/  ISETP.GT.U32.AND P1, PT, R3, R30, PT ;  /* 0x0000001e0300720c */ /* 0x000fc60003f24070 */
[----:B------:R-:W-:Y:S02]  /*1790*/  IMAD.MOV R17, RZ, RZ, -R17 ;  /* 0x000000ffff117224 */ /* 0x000fe400078e0a11 */
[C---:B------:R-:W-:Y:S02]  /*17a0*/  IMAD R31, R3.reuse, R18, R31 ;  /* 0x00000012031f7224 */ /* 0x040fe400078e021f */
[----:B------:R-:W-:Y:S01]  /*17b0*/  IMAD R32, R3, R17, R32 ;  /* 0x0000001103207224 */ /* 0x000fe200078e0220 */
[-C--:B------:R-:W-:Y:S01]  /*17c0*/  @!P6 IADD3 R29, R29, -R3.reuse, RZ ;  /* 0x800000031d1de210 */ /* 0x080fe20007ffe0ff */
[----:B------:R-:W-:Y:S02]  /*17d0*/  VIADD R39, R7, 0x17 ;  /* 0x0000001707277836 */ /* 0x000fe40000000000 */
[----:B------:R-:W-:Y:S01]  /*17e0*/  @!P5 IADD3 R28, R28, -R3, RZ ;  /* 0x800000031c1cd210 */ /* 0x000fe20007ffe0ff */
[----:B------:R-:W-:Y:S01]  /*17f0*/  @!P0 IMAD.MOV R27, RZ, RZ, -R27 ;  /* 0x000000ffff1b8224 */ /* 0x000fe200078e0a1b */
[C---:B------:R-:W-:Y:S01]  /*1800*/  ISETP.GT.U32.AND P6, PT, R3.reuse, R32, PT ;  /* 0x000000200300720c */ /* 0x040fe20003fc4070 */
[----:B------:R-:W-:Y:S01]  /*1810*/  @!P1 IMAD.IADD R30, R30, 0x1, -R3 ;  /* 0x000000011e1e9824 */ /* 0x000fe200078e0a03 */
        /* <DEDUP_REMOVED lines=8> */
[----:B------:R-:W-:Y:S01]  /*18a0*/  ISETP.GE.AND P1, PT, R19, RZ, PT ;  /* 0x000000ff1300720c */ /* 0x000fe20003f26270 */
[----:B------:R-:W-:Y:S01]  /*18b0*/  IMAD.HI.U32 R17, R12, R33, RZ ;  /* 0x000000210c117227 */ /* 0x000fe200078e00ff */
[----:B------:R-:W-:-:S02]  /*18c0*/  IADD3 R19, R7, 0x18, RZ ;  /* 0x0000001807137810 */ /* 0x000fc40007ffe0ff */
[----:B------:R-:W-:Y:S01]  /*18d0*/  @!P6 IADD3 R32, R32, -R3, RZ ;  /* 0x800000032020e210 */ /* 0x000fe20007ffe0ff */
[----:B------:R-:W-:Y:S01]  /*18e0*/  IMAD.MOV R18, RZ, RZ, -R17 ;  /* 0x000000ffff127224 */ /* 0x000fe200078e0a11 */
[----:B------:R-:W-:Y:S01]  /*18f0*/  ISETP.GE.AND P4, PT, R37, RZ, PT ;  /* 0x000000ff2500720c */ /* 0x000fe20003f86270 */
[----:B------:R-:W-:Y:S01]  /*1900*/  @!P2 IMAD.IADD R28, R28, 0x1, -R3 ;  /* 0x000000011c1ca824 */ /* 0x000fe200078e0a03 */
[C---:B------:R-:W-:Y:S01]  /*1910*/  ISETP.GT.U32.AND P6, PT, R3.reuse, R32, PT ;  /* 0x000000200300720c */ /* 0x040fe20003fc4070 */
[----:B------:R-:W-:Y:S01]  /*1920*/  IMAD.HI.U32 R17, R12, R34, RZ ;  /* 0x000000220c117227 */ /* 0x000fe200078e00ff */
[C---:B------:R-:W-:Y:S02]  /*1930*/  ISETP.GT.U32.AND P2, PT, R3.reuse, R31, PT ;  /* 0x0000001f0300720c */ /* 0x040fe40003f44070 */
[----:B------:R-:W-:Y:S01]  /*1940*/  IABS R41, R44 ;  /* 0x0000002c00297213 */ /* 0x000fe20000000000 */
[----:B------:R-:W-:Y:S01]  /*1950*/  IMAD R33, R3, R18, R33 ;  /* 0x0000001203217224 */ /* 0x000fe200078e0221 */
[----:B------:R-:W-:Y:S01]  /*1960*/  IABS R42, R45 ;  /* 0x0000002d002a7213 */ /* 0x000fe20000000000 */
[----:B------:R-:W-:-:S02]  /*1970*/  IMAD.MOV R18, RZ, RZ, -R17 ;  /* 0x000000ffff127224 */ /* 0x000fc400078e0a11 */
[----:B------:R-:W-:Y:S01]  /*1980*/  @!P3 IMAD.MOV R28, RZ, RZ, -R28 ;  /* 0x000000ffff1cb224 */ /* 0x000fe200078e0a1c */
[C---:B------:R-:W-:Y:S01]  /*1990*/  ISETP.GT.U32.AND P3, PT, R3.reuse, R33, PT ;  /* 0x000000210300720c */ /* 0x040fe20003f64070 */
[----:B------:R-:W-:Y:S02]  /*19a0*/  IMAD R34, R3, R18, R34 ;  /* 0x0000001203227224 */ /* 0x000fe400078e0222 */
[--C-:B------:R-:W-:Y:S02]  /*19b0*/  @!P6 IMAD.IADD R32, R32, 0x1, -R3.reuse ;  /* 0x000000012020e824 */ /* 0x100fe400078e0a03 */
[----:B------:R-:W-:Y:S01]  /*19c0*/  @!P2 IMAD.IADD R31, R31, 0x1, -R3 ;  /* 0x000000011f1fa824 */ /* 0x000fe200078e0a03 */
[C---:B------:R-:W-:Y:S01]  /*19d0*/  ISETP.GT.U32.AND P6, PT, R3.reuse, R34, PT ;  /* 0x000000220300720c */ /* 0x040fe20003fc4070 */
[----:B------:R-:W-:Y:S01]  /*19e0*/  IMAD.HI.U32 R17, R12, R35, RZ ;  /* 0x000000230c117227 */ /* 0x000fe200078e00ff */
[----:B------:R-:W-:Y:S02]  /*19f0*/  ISETP.GE.AND P2, PT, R36, RZ, PT ;  /* 0x000000ff2400720c */ /* 0x000fe40003f46270 */
[----:B------:R-:W-:Y:S01]  /*1a00*/  IABS R36, R19 ;  /* 0x0000001300247213 */ /* 0x000fe20000000000 */
[----:B------:R-:W-:Y:S01]  /*1a10*/  IMAD.MOV R18, RZ, RZ, -R17 ;  /* 0x000000ffff127224 */ /* 0x000fe200078e0a11 */
[----:B------:R-:W-:Y:S01]  /*1a20*/  ISETP.GT.U32.AND P0, PT, R3, R31, PT ;  /* 0x0000001f0300720c */ /* 0x000fe20003f04070 */
[----:B------:R-:W-:-:S02]  /*1a30*/  @!P3 IMAD.IADD R33, R33, 0x1, -R3 ;  /* 0x000000012121b824 */ /* 0x000fc400078e0a03 */
[C---:B------:R-:W-:Y:S02]  /*1a40*/  IMAD R35, R3.reuse, R18, R35 ;  /* 0x0000001203237224 */ /* 0x040fe400078e0223 */
[----:B------:R-:W-:Y:S01]  /*1a50*/  IMAD.HI.U32 R17, R12, R36, RZ ;  /* 0x000000240c117227 */ /* 0x000fe200078e00ff */
[----:B------:R-:W-:-:S03]  /*1a60*/  ISETP.GT.U32.AND P3, PT, R3, R33, PT ;  /* 0x000000210300720c */ /* 0x000fc60003f64070 */
[----:B------:R-:W-:Y:S01]  /*1a70*/  VIADD R18, R7, 0x19 ;  /* 0x0000001907127836 */ /* 0x000fe20000000000 */
[----:B------:R-:W-:Y:S01]  /*1a80*/  IADD3 R17, -R17, RZ, RZ ;  /* 0x000000ff11117210 */ /* 0x000fe20007ffe1ff */
[--C-:B------:R-:W-:Y:S02]  /*1a90*/  @!P6 IMAD.IADD R34, R34, 0x1, -R3.reuse ;  /* 0x000000012222e824 */ /* 0x100fe400078e0a03 */
[----:B------:R-:W-:Y:S01]  /*1aa0*/  @!P2 IMAD.MOV R32, RZ, RZ, -R32 ;  /* 0x000000ffff20a224 */ /* 0x000fe200078e0a20 */
[C---:B------:R-:W-:Y:S01]  /*1ab0*/  ISETP.GT.U32.AND P2, PT, R3.reuse, R35, PT ;  /* 0x000000230300720c */ /* 0x040fe20003f44070 */
[----:B------:R-:W-:Y:S01]  /*1ac0*/  @!P5 IMAD.MOV R30, RZ, RZ, -R30 ;  /* 0x000000ffff1ed224 */ /* 0x000fe200078e0a1e */
[----:B------:R-:W-:Y:S01]  /*1ad0*/  IABS R37, R18 ;  /* 0x0000001200257213 */ /* 0x000fe20000000000 */
[C---:B------:R-:W-:Y:S01]  /*1ae0*/  IMAD R36, R3.reuse, R17, R36 ;  /* 0x0000001103247224 */ /* 0x040fe200078e0224 */
[----:B------:R-:W-:Y:S01]  /*1af0*/  ISETP.GT.U32.AND P6, PT, R3, R34, PT ;  /* 0x000000220300720c */ /* 0x000fe20003fc4070 */
[----:B------:R-:W-:Y:S01]  /*1b00*/  @!P0 IMAD.IADD R31, R31, 0x1, -R3 ;  /* 0x000000011f1f8824 */ /* 0x000fe200078e0a03 */
[----:B------:R-:W-:Y:S01]  /*1b10*/  ISETP.GE.AND P5, PT, R38, RZ, PT ;  /* 0x000000ff2600720c */ /* 0x000fe20003fa6270 */
[----:B------:R-:W-:Y:S01]  /*1b20*/  IMAD.HI.U32 R17, R12, R37, RZ ;  /* 0x000000250c117227 */ /* 0x000fe200078e00ff */
[----:B------:R-:W-:-:S02]  /*1b30*/  ISETP.GE.AND P0, PT, R39, RZ, PT ;  /* 0x000000ff2700720c */ /* 0x000fc40003f06270 */
[----:B------:R-:W-:Y:S01]  /*1b40*/  @!P1 IADD3 R31, -R31, RZ, RZ ;  /* 0x000000ff1f1f9210 */ /* 0x000fe20007ffe1ff */
[----:B------:R-:W-:Y:S01]  /*1b50*/  @!P3 IMAD.IADD R33, R33, 0x1, -R3 ;  /* 0x000000012121b824 */ /* 0x000fe200078e0a03 */
[----:B------:R-:W-:Y:S01]  /*1b60*/  ISETP.GE.AND P3, PT, R18, RZ, PT ;  /* 0x000000ff1200720c */ /* 0x000fe20003f66270 */
[----:B------:R-:W-:Y:S01]  /*1b70*/  IMAD.MOV R18, RZ, RZ, -R17 ;  /* 0x000000ffff127224 */ /* 0x000fe200078e0a11 */
[----:B------:R-:W-:Y:S01]  /*1b80*/  ISETP.GE.AND P1, PT, R19, RZ, PT ;  /* 0x000000ff1300720c */ /* 0x000fe20003f26270 */
[--C-:B------:R-:W-:Y:S01]  /*1b90*/  @!P2 IMAD.IADD R35, R35, 0x1, -R3.reuse ;  /* 0x000000012323a824 */ /* 0x100fe200078e0a03 */
[----:B------:R-:W-:Y:S01]  /*1ba0*/  IABS R39, R40 ;  /* 0x0000002800277213 */ /* 0x000fe20000000000 */
[----:B------:R-:W-:Y:S01]  /*1bb0*/  VIADD R19, R7, 0x1a ;  /* 0x0000001a07137836 */ /* 0x000fe20000000000 */
[----:B------:R-:W-:Y:S01]  /*1bc0*/  @!P4 IADD3 R33, -R33, RZ, RZ ;  /* 0x000000ff2121c210 */ /* 0x000fe20007ffe1ff */
[----:B------:R-:W-:Y:S01]  /*1bd0*/  @!P6 IMAD.IADD R34, R34, 0x1, -R3 ;  /* 0x000000012222e824 */ /* 0x000fe200078e0a03 */
[C---:B------:R-:W-:Y:S01]  /*1be0*/  ISETP.GT.U32.AND P2, PT, R3.reuse, R35, PT ;  /* 0x000000230300720c */ /* 0x040fe20003f44070 */
[----:B------:R-:W-:Y:S01]  /*1bf0*/  IMAD R37, R3, R18, R37 ;  /* 0x0000001203257224 */ /* 0x000fe200078e0225 */
[----:B------:R-:W-:Y:S01]  /*1c00*/  IABS R38, R19 ;  /* 0x0000001300267213 */ /* 0x000fe20000000000 */
[----:B------:R-:W-:Y:S01]  /*1c10*/  @!P5 IMAD.MOV R34, RZ, RZ, -R34 ;  /* 0x000000ffff22d224 */ /* 0x000fe200078e0a22 */
[----:B------:R-:W-:Y:S01]  /*1c20*/  ISETP.GE.AND P6, PT, R19, RZ, PT ;  /* 0x000000ff1300720c */ /* 0x000fe20003fc6270 */
[----:B------:R-:W-:Y:S01]  /*1c30*/  VIADD R19, R7, 0x1c ;  /* 0x0000001c07137836 */ /* 0x000fe20000000000 */
[C---:B------:R-:W-:Y:S01]  /*1c40*/  ISETP.GT.U32.AND P5, PT, R3.reuse, R37, PT ;  /* 0x000000250300720c */ /* 0x040fe20003fa4070 */
[----:B------:R-:W-:Y:S01]  /*1c50*/  IMAD.HI.U32 R17, R12, R38, RZ ;  /* 0x000000260c117227 */ /* 0x000fe200078e00ff */
[----:B------:R-:W-:-:S03]  /*1c60*/  ISETP.GT.U32.AND P4, PT, R3, R36, PT ;  /* 0x000000240300720c */ /* 0x000fc60003f84070 */
[----:B------:R-:W-:Y:S02]  /*1c70*/  IMAD.MOV R17, RZ, RZ, -R17 ;  /* 0x000000ffff117224 */ /* 0x000fe400078e0a11 */
[----:B------:R-:W-:Y:S01]  /*1c80*/  @!P2 IADD3 R35, R35, -R3, RZ ;  /* 0x800000032323a210 */ /* 0x000fe20007ffe0ff */
[----:B------:R-:W-:Y:S01]  /*1c90*/  VIADD R46, R7, 0x1f ;  /* 0x0000001f072e7836 */ /* 0x000fe20000000000 */
[----:B------:R-:W-:Y:S01]  /*1ca0*/  ISETP.GE.AND P2, PT, R40, RZ, PT ;  /* 0x000000ff2800720c */ /* 0x000fe20003f46270 */
[----:B------:R-:W-:Y:S01]  /*1cb0*/  IMAD R38, R3, R17, R38 ;  /* 0x0000001103267224 */ /* 0x000fe200078e0226 */
[----:B------:R-:W-:Y:S01]  /*1cc0*/  IABS R40, R19 ;  /* 0x0000001300287213 */ /* 0x000fe20000000000 */
[C---:B------:R-:W-:Y:S01]  /*1cd0*/  IMAD.HI.U32 R17, R12.reuse, R39, RZ ;  /* 0x000000270c117227 */ /* 0x040fe200078e00ff */
[----:B------:R-:W-:Y:S02]  /*1ce0*/  @!P5 IADD3 R37, R37, -R3, RZ ;  /* 0x800000032525d210 */ /* 0x000fe40007ffe0ff */
[----:B------:R-:W-:Y:S01]  /*1cf0*/  IABS R43, R46 ;  /* 0x0000002e002b7213 */ /* 0x000fe20000000000 */
[----:B------:R-:W-:Y:S01]  /*1d00*/  IMAD.MOV R18, RZ, RZ, -R17 ;  /* 0x000000ffff127224 */ /* 0x000fe200078e0a11 */
[----:B------:R-:W-:Y:S01]  /*1d10*/  ISETP.GT.U32.AND P5, PT, R3, R37, PT ;  /* 0x000000250300720c */ /* 0x000fe20003fa4070 */
[----:B------:R-:W-:-:S04]  /*1d20*/  IMAD.HI.U32 R17, R12, R40, RZ ;  /* 0x000000280c117227 */ /* 0x000fc800078e00ff */
[----:B------:R-:W-:Y:S02]  /*1d30*/  IMAD.MOV R17, RZ, RZ, -R17 ;  /* 0x000000ffff117224 */ /* 0x000fe400078e0a11 */
[----:B------:R-:W-:Y:S02]  /*1d40*/  @!P4 IMAD.IADD R36, R36, 0x1, -R3 ;  /* 0x000000012424c824 */ /* 0x000fe400078e0a03 */
[C---:B------:R-:W-:Y:S02]  /*1d50*/  IMAD R40, R3.reuse, R17, R40 ;  /* 0x0000001103287224 */ /* 0x040fe400078e0228 */
[----:B------:R-:W-:Y:S01]  /*1d60*/  @!P0 IMAD.MOV R35, RZ, RZ, -R35 ;  /* 0x000000ffff238224 */ /* 0x000fe200078e0a23 */
[----:B------:R-:W-:Y:S01]  /*1d70*/  ISETP.GT.U32.AND P0, PT, R3, R38, PT ;  /* 0x000000260300720c */ /* 0x000fe20003f04070 */
[----:B------:R-:W-:Y:S01]  /*1d80*/  @!P5 IMAD.IADD R37, R37, 0x1, -R3 ;  /* 0x000000012525d824 */ /* 0x000fe200078e0a03 */
[C---:B------:R-:W-:Y:S01]  /*1d90*/  ISETP.GT.U32.AND P4, PT, R3.reuse, R36, PT ;  /* 0x000000240300720c */ /* 0x040fe20003f84070 */
[C---:B------:R-:W-:Y:S01]  /*1da0*/  IMAD R39, R3.reuse, R18, R39 ;  /* 0x0000001203277224 */ /* 0x040fe200078e0227 */
[----:B------:R-:W-:Y:S01]  /*1db0*/  ISETP.GT.U32.AND P5, PT, R3, R40, PT ;  /* 0x000000280300720c */ /* 0x000fe20003fa4070 */
[----:B------:R-:W-:-:S04]  /*1dc0*/  IMAD.HI.U32 R17, R12, R41, RZ ;  /* 0x000000290c117227 */ /* 0x000fc800078e00ff */
[----:B------:R-:W-:Y:S02]  /*1dd0*/  IMAD.MOV R18, RZ, RZ, -R17 ;  /* 0x000000ffff127224 */ /* 0x000fe400078e0a11 */
[----:B------:R-:W-:Y:S02]  /*1de0*/  IMAD.HI.U32 R17, R12, R42, RZ ;  /* 0x0000002a0c117227 */ /* 0x000fe400078e00ff */
[----:B------:R-:W-:Y:S02]  /*1df0*/  @!P0 IADD3 R38, R38, -R3, RZ ;  /* 0x8000000326268210 */ /* 0x000fe40007ffe0ff */
[--C-:B------:R-:W-:Y:S01]  /*1e00*/  @!P4 IMAD.IADD R36, R36, 0x1, -R3.reuse ;  /* 0x000000012424c824 */ /* 0x100fe200078e0a03 */
[C---:B------:R-:W-:Y:S01]  /*1e10*/  ISETP.GT.U32.AND P4, PT, R3.reuse, R39, PT ;  /* 0x000000270300720c */ /* 0x040fe20003f84070 */
[----:B------:R-:W-:Y:S01]  /*1e20*/  @!P5 IMAD.IADD R40, R40, 0x1, -R3 ;  /* 0x000000012828d824 */ /* 0x000fe200078e0a03 */
[C---:B------:R-:W-:Y:S01]  /*1e30*/  ISETP.GT.U32.AND P0, PT, R3.reuse, R38, PT ;  /* 0x000000260300720c */ /* 0x040fe20003f04070 */
[----:B------:R-:W-:-:S02]  /*1e40*/  IMAD R41, R3, R18, R41 ;  /* 0x0000001203297224 */ /* 0x000fc400078e0229 */
[----:B------:R-:W-:Y:S01]  /*1e50*/  IMAD.HI.U32 R18, R12, R43, RZ ;  /* 0x0000002b0c127227 */ /* 0x000fe200078e00ff */
[----:B------:R-:W-:-:S03]  /*1e60*/  ISETP.GT.U32.AND P5, PT, R3, R40, PT ;  /* 0x000000280300720c */ /* 0x000fc60003fa4070 */
[----:B------:R-:W-:Y:S02]  /*1e70*/  IMAD.MOV R17, RZ, RZ, -R17 ;  /* 0x000000ffff117224 */ /* 0x000fe400078e0a11 */
[----:B------:R-:W-:Y:S02]  /*1e80*/  IMAD.MOV R18, RZ, RZ, -R18 ;  /* 0x000000ffff127224 */ /* 0x000fe400078e0a12 */
[----:B------:R-:W-:Y:S02]  /*1e90*/  @!P4 IMAD.IADD R39, R39, 0x1, -R3 ;  /* 0x000000012727c824 */ /* 0x000fe400078e0a03 */
[C---:B------:R-:W-:Y:S01]  /*1ea0*/  IMAD R42, R3.reuse, R17, R42 ;  /* 0x00000011032a7224 */ /* 0x040fe200078e022a */
[----:B------:R-:W-:Y:S01]  /*1eb0*/  @!P0 IADD3 R38, R38, -R3, RZ ;  /* 0x8000000326268210 */ /* 0x000fe20007ffe0ff */
[C---:B------:R-:W-:Y:S01]  /*1ec0*/  IMAD R43, R3.reuse, R18, R43 ;  /* 0x00000012032b7224 */ /* 0x040fe200078e022b */
[C---:B------:R-:W-:Y:S01]  /*1ed0*/  ISETP.GT.U32.AND P4, PT, R3.reuse, R39, PT ;  /* 0x000000270300720c */ /* 0x040fe20003f84070 */
[----:B------:R-:W-:Y:S01]  /*1ee0*/  @!P5 IMAD.IADD R40, R40, 0x1, -R3 ;  /* 0x000000012828d824 */ /* 0x000fe200078e0a03 */
[----:B------:R-:W-:Y:S01]  /*1ef0*/  ISETP.GT.U32.AND P5, PT, R3, R42, PT ;  /* 0x0000002a0300720c */ /* 0x000fe20003fa4070 */
[----:B------:R-:W-:Y:S01]  /*1f00*/  @!P1 IMAD.MOV R36, RZ, RZ, -R36 ;  /* 0x000000ffff249224 */ /* 0x000fe200078e0a24 */
[----:B------:R-:W-:Y:S01]  /*1f10*/  @!P6 IADD3 R38, -R38, RZ, RZ ;  /* 0x000000ff2626e210 */ /* 0x000fe20007ffe1ff */
[----:B------:R-:W-:Y:S01]  /*1f20*/  VIADD R47, R7, 0x21 ;  /* 0x00000021072f7836 */ /* 0x000fe20000000000 */
[C---:B------:R-:W-:Y:S01]  /*1f30*/  ISETP.GT.U32.AND P6, PT, R3.reuse, R43, PT ;  /* 0x0000002b0300720c */ /* 0x040fe20003fc4070 */
[----:B------:R-:W-:Y:S01]  /*1f40*/  @!P3 IMAD.MOV R37, RZ, RZ, -R37 ;  /* 0x000000ffff25b224 */ /* 0x000fe200078e0a25 */
[----:B------:R-:W-:Y:S01]  /*1f50*/  ISETP.GT.U32.AND P0, PT, R3, R41, PT ;  /* 0x000000290300720c */ /* 0x000fe20003f04070 */
[----:B------:R-:W-:Y:S01]  /*1f60*/  VIADD R54, R7, 0x25 ;  /* 0x0000002507367836 */ /* 0x000fe20000000000 */
[----:B------:R-:W-:Y:S01]  /*1f70*/  ISETP.GE.AND P1, PT, R19, RZ, PT ;  /* 0x000000ff1300720c */ /* 0x000fe20003f26270 */
[C---:B------:R-:W-:Y:S01]  /*1f80*/  VIADD R56, R7.reuse, 0x29 ;  /* 0x0000002907387836 */ /* 0x040fe20000000000 */
[----:B------:R-:W-:Y:S01]  /*1f90*/  IADD3 R19, R7, 0x20, RZ ;  /* 0x0000002007137810 */ /* 0x000fe20007ffe0ff */
[--C-:B------:R-:W-:Y:S01]  /*1fa0*/  @!P4 IMAD.IADD R39, R39, 0x1, -R3.reuse ;  /* 0x000000012727c824 */ /* 0x100fe200078e0a03 */
[----:B------:R-:W-:Y:S01]  /*1fb0*/  ISETP.GE.AND P3, PT, R44, RZ, PT ;  /* 0x000000ff2c00720c */ /* 0x000fe20003f66270 */
[----:B------:R-:W-:Y:S01]  /*1fc0*/  @!P5 IMAD.IADD R42, R42, 0x1, -R3 ;  /* 0x000000012a2ad824 */ /* 0x000fe200078e0a03 */
[----:B------:R-:W-:Y:S01]  /*1fd0*/  ISETP.GE.AND P4, PT, R45, RZ, PT ;  /* 0x000000ff2d00720c */ /* 0x000fe20003f86270 */
[----:B------:R-:W-:Y:S01]  /*1fe0*/  @!P2 IMAD.MOV R39, RZ, RZ, -R39 ;  /* 0x000000ffff27a224 */ /* 0x000fe200078e0a27 */
[----:B------:R-:W-:Y:S01]  /*1ff0*/  IABS R44, R19 ;  /* 0x00000013002c7213 */ /* 0x000fe20000000000 */
[--C-:B------:R-:W-:Y:S01]  /*2000*/  @!P6 IMAD.IADD R43, R43, 0x1, -R3.reuse ;  /* 0x000000012b2be824 */ /* 0x100fe200078e0a03 */
[----:B------:R-:W-:Y:S01]  /*2010*/  IABS R45, R47 ;  /* 0x0000002f002d7213 */ /* 0x000fe20000000000 */
[----:B------:R-:W-:Y:S01]  /*2020*/  @!P0 IMAD.IADD R41, R41, 0x1, -R3 ;  /* 0x0000000129298824 */ /* 0x000fe200078e0a03 */
[C---:B------:R-:W-:Y:S01]  /*2030*/  ISETP.GT.U32.AND P5, PT, R3.reuse, R42, PT ;  /* 0x0000002a0300720c */ /* 0x040fe20003fa4070 */
[----:B------:R-:W-:Y:S01]  /*2040*/  IMAD.HI.U32 R17, R12, R44, RZ ;  /* 0x0000002c0c117227 */ /* 0x000fe200078e00ff */
[----:B------:R-:W-:-:S02]  /*2050*/  ISETP.GT.U32.AND P6, PT, R3, R43, PT ;  /* 0x0000002b0300720c */ /* 0x000fc40003fc4070 */
[----:B------:R-:W-:Y:S01]  /*2060*/  ISETP.GT.U32.AND P0, PT, R3, R41, PT ;  /* 0x000000290300720c */ /* 0x000fe20003f04070 */
[----:B------:R-:W-:Y:S01]  /*2070*/  IMAD.HI.U32 R18, R12, R45, RZ ;  /* 0x0000002d0c127227 */ /* 0x000fe200078e00ff */
[----:B------:R-:W-:Y:S02]  /*2080*/  IABS R50, R54 ;  /* 0x0000003600327213 */ /* 0x000fe40000000000 */
[----:B------:R-:W-:Y:S01]  /*2090*/  ISETP.GE.AND P2, PT, R46, RZ, PT ;  /* 0x000000ff2e00720c */ /* 0x000fe20003f46270 */
[----:B------:R-:W-:Y:S02]  /*20a0*/  IMAD.MOV R17, RZ, RZ, -R17 ;  /* 0x000000ffff117224 */ /* 0x000fe400078e0a11 */
[----:B------:R-:W-:Y:S02]  /*20b0*/  IMAD.MOV R18, RZ, RZ, -R18 ;  /* 0x000000ffff127224 */ /* 0x000fe400078e0a12 */
[----:B------:R-:W-:Y:S01]  /*20c0*/  @!P1 IMAD.MOV R40, RZ, RZ, -R40 ;  /* 0x000000ffff289224 */ /* 0x000fe200078e0a28 */
[----:B------:R-:W-:Y:S01]  /*20d0*/  ISETP.GE.AND P1, PT, R19, RZ, PT ;  /* 0x000000ff1300720c */ /* 0x000fe20003f26270 */
[----:B------:R-:W-:Y:S01]  /*20e0*/  IMAD R44, R3, R17, R44 ;  /* 0x00000011032c7224 */ /* 0x000fe200078e022c */
[----:B------:R-:W-:Y:S01]  /*20f0*/  IADD3 R19, R7, 0x22, RZ ;  /* 0x0000002207137810 */ /* 0x000fe20007ffe0ff */
[----:B------:R-:W-:-:S02]  /*2100*/  IMAD R45, R3, R18, R45 ;  /* 0x00000012032d7224 */ /* 0x000fc400078e022d */
[--C-:B------:R-:W-:Y:S01]  /*2110*/  @!P5 IMAD.IADD R42, R42, 0x1, -R3.reuse ;  /* 0x000000012a2ad824 */ /* 0x100fe200078e0a03 */
[----:B------:R-:W-:Y:S01]  /*2120*/  ISETP.GT.U32.AND P5, PT, R3, R44, PT ;  /* 0x0000002c0300720c */ /* 0x000fe20003fa4070 */
[--C-:B------:R-:W-:Y:S01]  /*2130*/  @!P6 IMAD.IADD R43, R43, 0x1, -R3.reuse ;  /* 0x000000012b2be824 */ /* 0x100fe200078e0a03 */
[----:B------:R-:W-:Y:S01]  /*2140*/  IABS R48, R19 ;  /* 0x0000001300307213 */ /* 0x000fe20000000000 */
[----:B------:R-:W-:Y:S01]  /*2150*/  @!P0 IMAD.IADD R41, R41, 0x1, -R3 ;  /* 0x0000000129298824 */ /* 0x000fe200078e0a03 */
[----:B------:R-:W-:Y:S01]  /*2160*/  ISETP.GT.U32.AND P6, PT, R3, R45, PT ;  /* 0x0000002d0300720c */ /* 0x000fe20003fc4070 */
[----:B------:R-:W-:Y:S01]  /*2170*/  @!P4 IMAD.MOV R42, RZ, RZ, -R42 ;  /* 0x000000ffff2ac224 */ /* 0x000fe200078e0a2a */
[----:B------:R-:W-:Y:S01]  /*2180*/  ISETP.GE.AND P0, PT, R47, RZ, PT ;  /* 0x000000ff2f00720c */ /* 0x000fe20003f06270 */
[----:B------:R-:W-:Y:S01]  /*2190*/  VIADD R47, R7, 0x23 ;  /* 0x00000023072f7836 */ /* 0x000fe20000000000 */
[----:B------:R-:W-:Y:S01]  /*21a0*/  @!P2 IADD3 R43, -R43, RZ, RZ ;  /* 0x000000ff2b2ba210 */ /* 0x000fe20007ffe1ff */
[----:B------:R-:W-:Y:S01]  /*21b0*/  IMAD.HI.U32 R17, R12, R48, RZ ;  /* 0x000000300c117227 */ /* 0x000fe200078e00ff */
[----:B------:R-:W-:-:S02]  /*21c0*/  @!P3 IADD3 R41, -R41, RZ, RZ ;  /* 0x000000ff2929b210 */ /* 0x000fc40007ffe1ff */
[----:B------:R-:W-:Y:S01]  /*21d0*/  IABS R49, R47 ;  /* 0x0000002f00317213 */ /* 0x000fe20000000000 */
[----:B------:R-:W-:Y:S01]  /*21e0*/  IMAD.MOV R17, RZ, RZ, -R17 ;  /* 0x000000ffff117224 */ /* 0x000fe200078e0a11 */
[----:B------:R-:W-:Y:S01]  /*21f0*/  ISETP.GE.AND P3, PT, R19, RZ, PT ;  /* 0x000000ff1300720c */ /* 0x000fe20003f66270 */
[--C-:B------:R-:W-:Y:S01]  /*2200*/  @!P5 IMAD.IADD R44, R44, 0x1, -R3.reuse ;  /* 0x000000012c2cd824 */ /* 0x100fe200078e0a03 */
[----:B------:R-:W-:Y:S01]  /*2210*/  IADD3 R19, R7, 0x27, RZ ;  /* 0x0000002707137810 */ /* 0x000fe20007ffe0ff */
[----:B------:R-:W-:Y:S02]  /*2220*/  IMAD R48, R3, R17, R48 ;  /* 0x0000001103307224 */ /* 0x000fe400078e0230 */
[----:B------:R-:W-:Y:S01]  /*2230*/  @!P6 IMAD.IADD R45, R45, 0x1, -R3 ;  /* 0x000000012d2de824 */ /* 0x000fe200078e0a03 */
[C---:B------:R-:W-:Y:S01]  /*2240*/  ISETP.GT.U32.AND P6, PT, R3.reuse, R44, PT ;  /* 0x0000002c0300720c */ /* 0x040fe20003fc4070 */
[----:B------:R-:W-:Y:S01]  /*2250*/  IMAD.HI.U32 R17, R12, R49, RZ ;  /* 0x000000310c117227 */ /* 0x000fe200078e00ff */
[----:B------:R-:W-:-:S02]  /*2260*/  ISETP.GT.U32.AND P5, PT, R3, R48, PT ;  /* 0x000000300300720c */ /* 0x000fc40003fa4070 */
[----:B------:R-:W-:Y:S01]  /*2270*/  ISETP.GT.U32.AND P4, PT, R3, R45, PT ;  /* 0x0000002d0300720c */ /* 0x000fe20003f84070 */
[----:B------:R-:W-:Y:S02]  /*2280*/  IMAD.MOV R46, RZ, RZ, -R17 ;  /* 0x000000ffff2e7224 */ /* 0x000fe400078e0a11 */
[----:B------:R-:W-:-:S04]  /*2290*/  IMAD.HI.U32 R17, R12, R50, RZ ;  /* 0x000000320c117227 */ /* 0x000fc800078e00ff */
[----:B------:R-:W-:Y:S02]  /*22a0*/  IMAD.MOV R17, RZ, RZ, -R17 ;  /* 0x000000ffff117224 */ /* 0x000fe400078e0a11 */
[----:B------:R-:W-:-:S04]  /*22b0*/  IMAD.HI.U32 R18, R12, R51, RZ ;  /* 0x000000330c127227 */ /* 0x000fc800078e00ff */
[C---:B------:R-:W-:Y:S02]  /*22c0*/  IMAD R49, R3.reuse, R46, R49 ;  /* 0x0000002e03317224 */ /* 0x040fe400078e0231 */
[C---:B------:R-:W-:Y:S02]  /*22d0*/  IMAD R50, R3.reuse, R17, R50 ;  /* 0x0000001103327224 */ /* 0x040fe400078e0232 */
[----:B------:R-:W-:Y:S02]  /*22e0*/  IMAD.MOV R18, RZ, RZ, -R18 ;  /* 0x000000ffff127224 */ /* 0x000fe400078e0a12 */
[--C-:B------:R-:W-:Y:S01]  /*22f0*/  @!P6 IMAD.IADD R44, R44, 0x1, -R3.reuse ;  /* 0x000000012c2ce824 */ /* 0x100fe200078e0a03 */
[----:B------:R-:W-:Y:S01]  /*2300*/  ISETP.GT.U32.AND P6, PT, R3, R49, PT ;  /* 0x000000310300720c */ /* 0x000fe20003fc4070 */
[----:B------:R-:W-:Y:S01]  /*2310*/  @!P4 IMAD.IADD R45, R45, 0x1, -R3 ;  /* 0x000000012d2dc824 */ /* 0x000fe200078e0a03 */
[C---:B------:R-:W-:Y:S01]  /*2320*/  ISETP.GT.U32.AND P4, PT, R3.reuse, R50, PT ;  /* 0x000000320300720c */ /* 0x040fe20003f84070 */
[----:B------:R-:W-:-:S02]  /*2330*/  IMAD R51, R3, R18, R51 ;  /* 0x0000001203337224 */ /* 0x000fc400078e0233 */
[----:B------:R-:W-:Y:S01]  /*2340*/  @!P5 IMAD.IADD R48, R48, 0x1, -R3 ;  /* 0x000000013030d824 */ /* 0x000fe200078e0a03 */
[----:B------:R-:W-:Y:S01]  /*2350*/  @!P0 IADD3 R45, -R45, RZ, RZ ;  /* 0x000000ff2d2d8210 */ /* 0x000fe20007ffe1ff */
[----:B------:R-:W-:Y:S01]  /*2360*/  IMAD.HI.U32 R17, R12, R52, RZ ;  /* 0x000000340c117227 */ /* 0x000fe200078e00ff */
[C---:B------:R-:W-:Y:S02]  /*2370*/  ISETP.GT.U32.AND P2, PT, R3.reuse, R51, PT ;  /* 0x000000330300720c */ /* 0x040fe40003f44070 */
[----:B------:R-:W-:Y:S01]  /*2380*/  ISETP.GT.U32.AND P5, PT, R3, R48, PT ;  /* 0x000000300300720c */ /* 0x000fe20003fa4070 */
[----:B------:R-:W-:Y:S02]  /*2390*/  IMAD.MOV R17, RZ, RZ, -R17 ;  /* 0x000000ffff117224 */ /* 0x000fe400078e0a11 */
[--C-:B------:R-:W-:Y:S01]  /*23a0*/  @!P6 IMAD.IADD R49, R49, 0x1, -R3.reuse ;  /* 0x000000013131e824 */ /* 0x100fe200078e0a03 */
[----:B------:R-:W-:Y:S01]  /*23b0*/  ISETP.GE.AND P6, PT, R54, RZ, PT ;  /* 0x000000ff3600720c */ /* 0x000fe20003fc6270 */
[----:B------:R-:W-:Y:S01]  /*23c0*/  @!P4 IMAD.IADD R50, R50, 0x1, -R3 ;  /* 0x000000013232c824 */ /* 0x000fe200078e0a03 */
[----:B------:R-:W-:Y:S01]  /*23d0*/  IABS R54, R19 ;  /* 0x0000001300367213 */ /* 0x000fe20000000000 */
[----:B------:R-:W-:-:S02]  /*23e0*/  IMAD R52, R3, R17, R52 ;  /* 0x0000001103347224 */ /* 0x000fc400078e0234 */
[----:B------:R-:W-:Y:S01]  /*23f0*/  VIADD R46, R7, 0x28 ;  /* 0x00000028072e7836 */ /* 0x000fe20000000000 */
[----:B------:R-:W-:Y:S01]  /*2400*/  ISETP.GT.U32.AND P4, PT, R3, R50, PT ;  /* 0x000000320300720c */ /* 0x000fe20003f84070 */
[----:B------:R-:W-:Y:S01]  /*2410*/  @!P2 IMAD.IADD R51, R51, 0x1, -R3 ;  /* 0x000000013333a824 */ /* 0x000fe200078e0a03 */
[----:B------:R-:W-:Y:S01]  /*2420*/  ISETP.GT.U32.AND P2, PT, R3, R49, PT ;  /* 0x000000310300720c */ /* 0x000fe20003f44070 */
[----:B------:R-:W-:-:S03]  /*2430*/  IMAD.HI.U32 R17, R12, R54, RZ ;  /* 0x000000360c117227 */ /* 0x000fc600078e00ff */
[----:B------:R-:W-:Y:S01]  /*2440*/  ISETP.GT.U32.AND P0, PT, R3, R51, PT ;  /* 0x000000330300720c */ /* 0x000fe20003f04070 */
[----:B------:R-:W-:Y:S01]  /*2450*/  @!P5 IMAD.IADD R48, R48, 0x1, -R3 ;  /* 0x000000013030d824 */ /* 0x000fe200078e0a03 */
[----:B------:R-:W-:Y:S01]  /*2460*/  ISETP.GE.AND P5, PT, R53, RZ, PT ;  /* 0x000000ff3500720c */ /* 0x000fe20003fa6270 */
[----:B------:R-:W-:Y:S01]  /*2470*/  IMAD.MOV R18, RZ, RZ, -R17 ;  /* 0x000000ffff127224 */ /* 0x000fe200078e0a11 */
[----:B------:R-:W-:Y:S01]  /*2480*/  IABS R53, R46 ;  /* 0x0000002e00357213 */ /* 0x000fe20000000000 */
[----:B------:R-:W-:Y:S01]  /*2490*/  @!P3 IMAD.MOV R48, RZ, RZ, -R48 ;  /* 0x000000ffff30b224 */ /* 0x000fe200078e0a30 */
[C---:B------:R-:W-:Y:S01]  /*24a0*/  ISETP.GT.U32.AND P3, PT, R3.reuse, R52, PT ;  /* 0x000000340300720c */ /* 0x040fe20003f64070 */
[----:B------:R-:W-:Y:S02]  /*24b0*/  IMAD R54, R3, R18, R54 ;  /* 0x0000001203367224 */ /* 0x000fe400078e0236 */
[----:B------:R-:W-:-:S04]  /*24c0*/  IMAD.HI.U32 R17, R12, R53, RZ ;  /* 0x000000350c117227 */ /* 0x000fc800078e00ff */
[----:B------:R-:W-:Y:S01]  /*24d0*/  @!P4 IMAD.IADD R50, R50, 0x1, -R3 ;  /* 0x000000013232c824 */ /* 0x000fe200078e0a03 */
[----:B------:R-:W-:Y:S01]  /*24e0*/  ISETP.GT.U32.AND P4, PT, R3, R54, PT ;  /* 0x000000360300720c */ /* 0x000fe20003f84070 */
[----:B------:R-:W-:Y:S01]  /*24f0*/  IMAD.MOV R18, RZ, RZ, -R17 ;  /* 0x000000ffff127224 */ /* 0x000fe200078e0a11 */
[----:B------:R-:W-:Y:S01]  /*2500*/  @!P0 IADD3 R51, R51, -R3, RZ ;  /* 0x8000000333338210 */ /* 0x000fe20007ffe0ff */
[----:B------:R-:W-:Y:S01]  /*2510*/  @!P1 IMAD.MOV R44, RZ, RZ, -R44 ;  /* 0x000000ffff2c9224 */ /* 0x000fe200078e0a2c */
[----:B------:R-:W-:Y:S01]  /*2520*/  ISETP.GE.AND P1, PT, R47, RZ, PT ;  /* 0x000000ff2f00720c */ /* 0x000fe20003f26270 */
[----:B------:R-:W-:Y:S01]  /*2530*/  IMAD R53, R3, R18, R53 ;  /* 0x0000001203357224 */ /* 0x000fe200078e0235 */
[----:B------:R-:W-:Y:S01]  /*2540*/  @!P5 IADD3 R51, -R51, RZ, RZ ;  /* 0x000000ff3333d210 */ /* 0x000fe20007ffe1ff */
[--C-:B------:R-:W-:Y:S01]  /*2550*/  @!P2 IMAD.IADD R49, R49, 0x1, -R3.reuse ;  /* 0x000000013131a824 */ /* 0x100fe200078e0a03 */
[----:B------:R-:W-:Y:S01]  /*2560*/  ISETP.GE.AND P2, PT, R55, RZ, PT ;  /* 0x000000ff3700720c */ /* 0x000fe20003f46270 */
[--C-:B------:R-:W-:Y:S01]  /*2570*/  @!P3 IMAD.IADD R52, R52, 0x1, -R3.reuse ;  /* 0x000000013434b824 */ /* 0x100fe200078e0a03 */
[----:B------:R-:W-:Y:S01]  /*2580*/  ISETP.GT.U32.AND P5, PT, R3, R53, PT ;  /* 0x000000350300720c */ /* 0x000fe20003fa4070 */
[C---:B------:R-:W-:Y:S01]  /*2590*/  VIADD R60, R7.reuse, 0x2c ;  /* 0x0000002c073c7836 */ /* 0x040fe20000000000 */
[----:B------:R-:W-:Y:S01]  /*25a0*/  IABS R55, R56 ;  /* 0x0000003800377213 */ /* 0x000fe20000000000 */
[----:B------:R-:W-:Y:S01]  /*25b0*/  @!P4 IMAD.IADD R54, R54, 0x1, -R3 ;  /* 0x000000013636c824 */ /* 0x000fe200078e0a03 */
[----:B------:R-:W-:Y:S01]  /*25c0*/  ISETP.GE.AND P3, PT, R46, RZ, PT ;  /* 0x000000ff2e00720c */ /* 0x000fe20003f66270 */
[----:B------:R-:W-:Y:S01]  /*25d0*/  VIADD R46, R7, 0x2a ;  /* 0x0000002a072e7836 */ /* 0x000fe20000000000 */
[----:B------:R-:W-:Y:S01]  /*25e0*/  ISETP.GE.AND P0, PT, R19, RZ, PT ;  /* 0x000000ff1300720c */ /* 0x000fe20003f06270 */
[----:B------:R-:W-:Y:S01]  /*25f0*/  @!P1 IMAD.MOV R49, RZ, RZ, -R49 ;  /* 0x000000ffff319224 */ /* 0x000fe200078e0a31 */
[C---:B------:R-:W-:Y:S01]  /*2600*/  ISETP.GT.U32.AND P1, PT, R3.reuse, R52, PT ;  /* 0x000000340300720c */ /* 0x040fe20003f24070 */
[----:B------:R-:W-:Y:S01]  /*2610*/  IMAD.HI.U32 R17, R12, R55, RZ ;  /* 0x000000370c117227 */ /* 0x000fe200078e00ff */
[----:B------:R-:W-:-:S02]  /*2620*/  ISETP.GT.U32.AND P4, PT, R3, R54, PT ;  /* 0x000000360300720c */ /* 0x000fc40003f84070 */
[----:B------:R-:W-:Y:S01]  /*2630*/  IABS R19, R46 ;  /* 0x0000002e00137213 */ /* 0x000fe20000000000 */
[----:B------:R-:W-:Y:S01]  /*2640*/  IMAD.MOV R18, RZ, RZ, -R17 ;  /* 0x000000ffff127224 */ /* 0x000fe200078e0a11 */
[----:B------:R-:W-:Y:S01]  /*2650*/  IABS R47, R59 ;  /* 0x0000003b002f7213 */ /* 0x000fe20000000000 */
[----:B------:R-:W-:Y:S01]  /*2660*/  @!P5 IMAD.IADD R53, R53, 0x1, -R3 ;  /* 0x000000013535d824 */ /* 0x000fe200078e0a03 */
[----:B------:R-:W-:Y:S01]  /*2670*/  IABS R57, R60 ;  /* 0x0000003c00397213 */ /* 0x000fe20000000000 */
[C---:B------:R-:W-:Y:S02]  /*2680*/  IMAD R55, R3.reuse, R18, R55 ;  /* 0x0000001203377224 */ /* 0x040fe400078e0237 */
[----:B------:R-:W-:Y:S01]  /*2690*/  IMAD.HI.U32 R17, R12, R19, RZ ;  /* 0x000000130c117227 */ /* 0x000fe200078e00ff */
[----:B------:R-:W-:-:S03]  /*26a0*/  ISETP.GT.U32.AND P5, PT, R3, R53, PT ;  /* 0x000000350300720c */ /* 0x000fc60003fa4070 */
[--C-:B------:R-:W-:Y:S01]  /*26b0*/  @!P1 IMAD.IADD R52, R52, 0x1, -R3.reuse ;  /* 0x0000000134349824 */ /* 0x100fe200078e0a03 */
[----:B------:R-:W-:Y:S01]  /*26c0*/  ISETP.GT.U32.AND P1, PT, R3, R55, PT ;  /* 0x000000370300720c */ /* 0x000fe20003f24070 */
[----:B------:R-:W-:Y:S01]  /*26d0*/  @!P4 IMAD.IADD R54, R54, 0x1, -R3 ;  /* 0x000000013636c824 */ /* 0x000fe200078e0a03 */
[----:B------:R-:W-:Y:S01]  /*26e0*/  ISETP.GE.AND P4, PT, R46, RZ, PT ;  /* 0x000000ff2e00720c */ /* 0x000fe20003f86270 */
[----:B------:R-:W-:Y:S01]  /*26f0*/  IMAD.HI.U32 R18, R12, R47, RZ ;  /* 0x0000002f0c127227 */ /* 0x000fe200078e00ff */
[----:B------:R-:W-:Y:S02]  /*2700*/  IADD3 R46, -R17, RZ, RZ ;  /* 0x000000ff112e7210 */ /* 0x000fe40007ffe1ff */
[----:B------:R-:W-:Y:S01]  /*2710*/  @!P2 IADD3 R52, -R52, RZ, RZ ;  /* 0x000000ff3434a210 */ /* 0x000fe20007ffe1ff */
[----:B------:R-:W-:-:S04]  /*2720*/  IMAD.HI.U32 R17, R12, R57, RZ ;  /* 0x000000390c117227 */ /* 0x000fc800078e00ff */
[----:B------:R-:W-:Y:S01]  /*2730*/  @!P6 IMAD.MOV R50, RZ, RZ, -R50 ;  /* 0x000000ffff32e224 */ /* 0x000fe200078e0a32 */
[----:B------:R-:W-:Y:S01]  /*2740*/  ISETP.GE.AND P6, PT, R56, RZ, PT ;  /* 0x000000ff3800720c */ /* 0x000fe20003fc6270 */
[----:B------:R-:W-:Y:S02]  /*2750*/  IMAD.MOV R56, RZ, RZ, -R18 ;  /* 0x000000ffff387224 */ /* 0x000fe400078e0a12 */
[C---:B------:R-:W-:Y:S02]  /*2760*/  IMAD R18, R3.reuse, R46, R19 ;  /* 0x0000002e03127224 */ /* 0x040fe400078e0213 */
[----:B------:R-:W-:Y:S02]  /*2770*/  IMAD.MOV R58, RZ, RZ, -R17 ;  /* 0x000000ffff3a7224 */ /* 0x000fe400078e0a11 */
[C---:B------:R-:W-:Y:S01]  /*2780*/  IMAD R46, R3.reuse, R56, R47 ;  /* 0x00000038032e7224 */ /* 0x040fe200078e022f */
[----:B------:R-:W-:Y:S01]  /*2790*/  ISETP.GT.U32.AND P2, PT, R3, R18, PT ;  /* 0x000000120300720c */ /* 0x000fe20003f44070 */
[----:B------:R-:W-:-:S02]  /*27a0*/  @!P5 IMAD.IADD R53, R53, 0x1, -R3 ;  /* 0x000000013535d824 */ /* 0x000fc400078e0a03 */
[C---:B------:R-:W-:Y:S01]  /*27b0*/  IMAD R56, R3.reuse, R58, R57 ;  /* 0x0000003a03387224 */ /* 0x040fe200078e0239 */
[----:B------:R-:W-:Y:S01]  /*27c0*/  ISETP.GT.U32.AND P5, PT, R3, R46, PT ;  /* 0x0000002e0300720c */ /* 0x000fe20003fa4070 */
[--C-:B------:R-:W-:Y:S01]  /*27d0*/  @!P1 IMAD.IADD R55, R55, 0x1, -R3.reuse ;  /* 0x0000000137379824 */ /* 0x100fe200078e0a03 */
[----:B------:R-:W-:Y:S01]  /*27e0*/  @!P3 IADD3 R53, -R53, RZ, RZ ;  /* 0x000000ff3535b210 */ /* 0x000fe20007ffe1ff */
[----:B------:R-:W-:Y:S01]  /*27f0*/  VIADD R61, R7, 0x2d ;  /* 0x0000002d073d7836 */ /* 0x000fe20000000000 */
[----:B------:R-:W-:Y:S01]  /*2800*/  ISETP.GT.U32.AND P3, PT, R3, R56, PT ;  /* 0x000000380300720c */ /* 0x000fe20003f64070 */
[----:B------:R-:W-:Y:S01]  /*2810*/  VIADD R58, R7, 0x2e ;  /* 0x0000002e073a7836 */ /* 0x000fe20000000000 */
[----:B------:R-:W-:Y:S01]  /*2820*/  ISETP.GT.U32.AND P1, PT, R3, R55, PT ;  /* 0x000000370300720c */ /* 0x000fe20003f24070 */
[----:B------:R-:W-:Y:S01]  /*2830*/  @!P0 IMAD.MOV R54, RZ, RZ, -R54 ;  /* 0x000000ffff368224 */ /* 0x000fe200078e0a36 */
[----:B------:R-:W-:Y:S01]  /*2840*/  IABS R64, R61 ;  /* 0x0000003d00407213 */ /* 0x000fe20000000000 */
[----:B------:R-:W-:Y:S01]  /*2850*/  @!P2 IMAD.IADD R18, R18, 0x1, -R3 ;  /* 0x000000011212a824 */ /* 0x000fe200078e0a03 */
[----:B------:R-:W-:Y:S01]  /*2860*/  IABS R66, R58 ;  /* 0x0000003a00427213 */ /* 0x000fe20000000000 */
[----:B------:R-:W-:Y:S01]  /*2870*/  VIADD R63, R7, 0x31 ;  /* 0x00000031073f7836 */ /* 0x000fe20000000000 */
[----:B------:R-:W-:Y:S01]  /*2880*/  ISETP.GE.AND P0, PT, R59, RZ, PT ;  /* 0x000000ff3b00720c */ /* 0x000fe20003f06270 */
[----:B------:R-:W-:Y:S01]  /*2890*/  IMAD.HI.U32 R17, R12, R64, RZ ;  /* 0x000000400c117227 */ /* 0x000fe200078e00ff */
[----:B------:R-:W-:-:S02]  /*28a0*/  ISETP.GE.AND P2, PT, R61, RZ, PT ;  /* 0x000000ff3d00720c */ /* 0x000fc40003f46270 */
[----:B------:R-:W-:Y:S01]  /*28b0*/  IABS R57, R63 ;  /* 0x0000003f00397213 */ /* 0x000fe20000000000 */
[----:B------:R-:W-:Y:S01]  /*28c0*/  @!P5 IMAD.IADD R46, R46, 0x1, -R3 ;  /* 0x000000012e2ed824 */ /* 0x000fe200078e0a03 */
[----:B------:R-:W-:Y:S01]  /*28d0*/  @!P3 IADD3 R56, R56, -R3, RZ ;  /* 0x800000033838b210 */ /* 0x000fe20007ffe0ff */
[----:B------:R-:W-:Y:S01]  /*28e0*/  IMAD.MOV R17, RZ, RZ, -R17 ;  /* 0x000000ffff117224 */ /* 0x000fe200078e0a11 */
[----:B------:R-:W-:Y:S01]  /*28f0*/  ISETP.GT.U32.AND P5, PT, R3, R18, PT ;  /* 0x000000120300720c */ /* 0x000fe20003fa4070 */
[----:B------:R-:W-:Y:S01]  /*2900*/  @!P1 IMAD.IADD R55, R55, 0x1, -R3 ;  /* 0x0000000137379824 */ /* 0x000fe200078e0a03 */
[C---:B------:R-:W-:Y:S01]  /*2910*/  ISETP.GT.U32.AND P3, PT, R3.reuse, R56, PT ;  /* 0x000000380300720c */ /* 0x040fe20003f64070 */
[----:B------:R-:W-:Y:S01]  /*2920*/  IMAD R64, R3, R17, R64 ;  /* 0x0000001103407224 */ /* 0x000fe200078e0240 */
[----:B------:R-:W-:Y:S01]  /*2930*/  ISETP.GE.AND P1, PT, R60, RZ, PT ;  /* 0x000000ff3c00720c */ /* 0x000fe20003f26270 */
[----:B------:R-:W-:Y:S02]  /*2940*/  VIADD R59, R7, 0x2f ;  /* 0x0000002f073b7836 */ /* 0x000fe40000000000 */
[----:B------:R-:W-:Y:S01]  /*2950*/  @!P6 IMAD.MOV R55, RZ, RZ, -R55 ;  /* 0x000000ffff37e224 */ /* 0x000fe200078e0a37 */
[----:B------:R-:W-:Y:S01]  /*2960*/  ISETP.GT.U32.AND P6, PT, R3, R46, PT ;  /* 0x0000002e0300720c */ /* 0x000fe20003fc4070 */
[----:B------:R-:W-:Y:S01]  /*2970*/  IMAD.HI.U32 R17, R12, R66, RZ ;  /* 0x000000420c117227 */ /* 0x000fe200078e00ff */
[----:B------:R-:W-:-:S03]  /*2980*/  IABS R19, R59 ;  /* 0x0000003b00137213 */ /* 0x000fc60000000000 */
[----:B------:R-:W-:Y:S01]  /*2990*/  IMAD.MOV R17, RZ, RZ, -R17 ;  /* 0x000000ffff117224 */ /* 0x000fe200078e0a11 */
[----:B------:R-:W-:Y:S01]  /*29a0*/  @!P5 IADD3 R18, R18, -R3, RZ ;  /* 0x800000031212d210 */ /* 0x000fe20007ffe0ff */
[----:B------:R-:W-:Y:S01]  /*29b0*/  @!P3 IMAD.IADD R56, R56, 0x1, -R3 ;  /* 0x000000013838b824 */ /* 0x000fe200078e0a03 */
[----:B------:R-:W-:Y:S01]  /*29c0*/  ISETP.GE.AND P3, PT, R58, RZ, PT ;  /* 0x000000ff3a00720c */ /* 0x000fe20003f66270 */
[C---:B------:R-:W-:Y:S01]  /*29d0*/  IMAD R66, R3.reuse, R17, R66 ;  /* 0x0000001103427224 */ /* 0x040fe200078e0242 */
[----:B------:R-:W-:Y:S01]  /*29e0*/  ISETP.GT.U32.AND P5, PT, R3, R64, PT ;  /* 0x000000400300720c */ /* 0x000fe20003fa4070 */
[----:B------:R-:W-:Y:S01]  /*29f0*/  IMAD.HI.U32 R17, R12, R19, RZ ;  /* 0x000000130c117227 */ /* 0x000fe200078e00ff */
[----:B------:R-:W-:-:S03]  /*2a00*/  MOV R62, R56 ;  /* 0x00000038003e7202 */ /* 0x000fc60000000f00 */
[----:B------:R-:W-:Y:S02]  /*2a10*/  IMAD.MOV.U32 R58, RZ, RZ, R18 ;  /* 0x000000ffff3a7224 */ /* 0x000fe400078e0012 */
[----:B------:R-:W-:Y:S01]  /*2a20*/  @!P6 IMAD.IADD R46, R46, 0x1, -R3 ;  /* 0x000000012e2ee824 */ /* 0x000fe200078e0a03 */
[C---:B------:R-:W-:Y:S01]  /*2a30*/  ISETP.GT.U32.AND P6, PT, R3.reuse, R66, PT ;  /* 0x000000420300720c */ /* 0x040fe20003fc4070 */
[----:B------:R-:W-:Y:S02]  /*2a40*/  IMAD.MOV R18, RZ, RZ, -R17 ;  /* 0x000000ffff127224 */ /* 0x000fe400078e0a11 */
[----:B------:R-:W-:Y:S02]  /*2a50*/  IMAD.MOV.U32 R60, RZ, RZ, R46 ;  /* 0x000000ffff3c7224 */ /* 0x000fe400078e002e */
[----:B------:R-:W-:Y:S01]  /*2a60*/  IMAD R18, R3, R18, R19 ;  /* 0x0000001203127224 */ /* 0x000fe200078e0213 */
[----:B------:R-:W-:Y:S01]  /*2a70*/  @!P5 IADD3 R64, R64, -R3, RZ ;  /* 0x800000034040d210 */ /* 0x000fe20007ffe0ff */
[----:B------:R-:W-:-:S02]  /*2a80*/  @!P0 IMAD.MOV R60, RZ, RZ, -R60 ;  /* 0x000000ffff3c8224 */ /* 0x000fc400078e0a3c */
[----:B------:R-:W-:Y:S01]  /*2a90*/  VIADD R61, R7, 0x30 ;  /* 0x00000030073d7836 */ /* 0x000fe20000000000 */
[C---:B------:R-:W-:Y:S01]  /*2aa0*/  ISETP.GT.U32.AND P0, PT, R3.reuse, R18, PT ;  /* 0x000000120300720c */ /* 0x040fe20003f04070 */
[----:B------:R-:W-:Y:S01]  /*2ab0*/  IMAD.HI.U32 R19, R12, R57, RZ ;  /* 0x000000390c137227 */ /* 0x000fe200078e00ff */
[----:B------:R-:W-:Y:S02]  /*2ac0*/  ISETP.GT.U32.AND P5, PT, R3, R64, PT ;  /* 0x000000400300720c */ /* 0x000fe40003fa4070 */
[----:B------:R-:W-:Y:S01]  /*2ad0*/  IABS R47, R61 ;  /* 0x0000003d002f7213 */ /* 0x000fe20000000000 */
[----:B------:R-:W-:Y:S01]  /*2ae0*/  IMAD.MOV R56, RZ, RZ, -R19 ;  /* 0x000000ffff387224 */ /* 0x000fe200078e0a13 */
[----:B------:R-:W-:Y:S01]  /*2af0*/  IADD3 R19, R7, 0x32, RZ ;  /* 0x0000003207137810 */ /* 0x000fe20007ffe0ff */
[----:B------:R-:W-:Y:S02]  /*2b00*/  @!P6 IMAD.IADD R66, R66, 0x1, -R3 ;  /* 0x000000014242e824 */ /* 0x000fe400078e0a03 */
[----:B------:R-:W-:Y:S01]  /*2b10*/  IMAD.HI.U32 R17, R12, R47, RZ ;  /* 0x0000002f0c117227 */ /* 0x000fe200078e00ff */
[----:B------:R-:W-:-:S02]  /*2b20*/  IABS R74, R19 ;  /* 0x00000013004a7213 */ /* 0x000fc40000000000 */
[----:B------:R-:W-:Y:S01]  /*2b30*/  ISETP.GT.U32.AND P6, PT, R3, R66, PT ;  /* 0x000000420300720c */ /* 0x000fe20003fc4070 */
[----:B------:R-:W-:Y:S02]  /*2b40*/  @!P0 IMAD.IADD R18, R18, 0x1, -R3 ;  /* 0x0000000112128824 */ /* 0x000fe400078e0a03 */
[----:B------:R-:W-:Y:S01]  /*2b50*/  @!P4 IMAD.MOV R58, RZ, RZ, -R58 ;  /* 0x000000ffff3ac224 */ /* 0x000fe200078e0a3a */
[----:B------:R-:W-:Y:S01]  /*2b60*/  ISETP.GE.AND P4, PT, R59, RZ, PT ;  /* 0x000000ff3b00720c */ /* 0x000fe20003f86270 */
[----:B------:R-:W-:Y:S01]  /*2b70*/  IMAD.MOV R46, RZ, RZ, -R17 ;  /* 0x000000ffff2e7224 */ /* 0x000fe200078e0a11 */
[----:B------:R-:W-:Y:S01]  /*2b80*/  ISETP.GT.U32.AND P0, PT, R3, R18, PT ;  /* 0x000000120300720c */ /* 0x000fe20003f04070 */
[----:B------:R-:W-:-:S04]  /*2b90*/  IMAD.HI.U32 R17, R12, R74, RZ ;  /* 0x0000004a0c117227 */ /* 0x000fc800078e00ff */
[----:B------:R-:W-:Y:S01]  /*2ba0*/  @!P5 IMAD.IADD R64, R64, 0x1, -R3 ;  /* 0x000000014040d824 */ /* 0x000fe200078e0a03 */
[----:B------:R-:W-:Y:S01]  /*2bb0*/  ISETP.GE.AND P5, PT, R63, RZ, PT ;  /* 0x000000ff3f00720c */ /* 0x000fe20003fa6270 */
[----:B------:R-:W-:Y:S01]  /*2bc0*/  IMAD R46, R3, R46, R47 ;  /* 0x0000002e032e7224 */ /* 0x000fe200078e022f */
[----:B------:R-:W-:Y:S01]  /*2bd0*/  IADD3 R63, R7, 0x39, RZ ;  /* 0x00000039073f7810 */ /* 0x000fe20007ffe0ff */
[C---:B------:R-:W-:Y:S01]  /*2be0*/  IMAD R56, R3.reuse, R56, R57 ;  /* 0x0000003803387224 */ /* 0x040fe200078e0239 */
[----:B------:R-:W-:Y:S01]  /*2bf0*/  @!P2 IADD3 R64, -R64, RZ, RZ ;  /* 0x000000ff4040a210 */ /* 0x000fe20007ffe1ff */
[----:B------:R-:W-:Y:S01]  /*2c00*/  IMAD.MOV R47, RZ, RZ, -R17 ;  /* 0x000000ffff2f7224 */ /* 0x000fe200078e0a11 */
[----:B------:R-:W-:Y:S01]  /*2c10*/  IABS R88, R63 ;  /* 0x0000003f00587213 */ /* 0x000fe20000000000 */
[----:B------:R-:W-:Y:S01]  /*2c20*/  @!P0 IMAD.IADD R18, R18, 0x1, -R3 ;  /* 0x0000000112128824 */ /* 0x000fe200078e0a03 */
[C---:B------:R-:W-:Y:S01]  /*2c30*/  ISETP.GT.U32.AND P2, PT, R3.reuse, R56, PT ;  /* 0x000000380300720c */ /* 0x040fe20003f44070 */
[----:B------:R-:W-:-:S02]  /*2c40*/  IMAD R74, R3, R47, R74 ;  /* 0x0000002f034a7224 */ /* 0x000fc400078e024a */
[----:B------:R-:W-:Y:S02]  /*2c50*/  IMAD.MOV.U32 R68, RZ, RZ, R18 ;  /* 0x000000ffff447224 */ /* 0x000fe400078e0012 */
[----:B------:R-:W-:Y:S01]  /*2c60*/  @!P6 IMAD.IADD R66, R66, 0x1, -R3 ;  /* 0x000000014242e824 */ /* 0x000fe200078e0a03 */
[C---:B------:R-:W-:Y:S01]  /*2c70*/  ISETP.GT.U32.AND P6, PT, R3.reuse, R46, PT ;  /* 0x0000002e0300720c */ /* 0x040fe20003fc4070 */
[----:B------:R-:W-:Y:S01]  /*2c80*/  @!P4 IMAD.MOV R68, RZ, RZ, -R68 ;  /* 0x000000ffff44c224 */ /* 0x000fe200078e0a44 */
[----:B------:R-:W-:Y:S01]  /*2c90*/  ISETP.GT.U32.AND P4, PT, R3, R74, PT ;  /* 0x0000004a0300720c */ /* 0x000fe20003f84070 */
[----:B------:R-:W-:Y:S01]  /*2ca0*/  @!P1 IMAD.MOV R62, RZ, RZ, -R62 ;  /* 0x000000ffff3e9224 */ /* 0x000fe200078e0a3e */
[----:B------:R-:W-:Y:S01]  /*2cb0*/  ISETP.GE.AND P1, PT, R61, RZ, PT ;  /* 0x000000ff3d00720c */ /* 0x000fe20003f26270 */
[C---:B------:R-:W-:Y:S02]  /*2cc0*/  VIADD R61, R7.reuse, 0x34 ;  /* 0x00000034073d7836 */ /* 0x040fe40000000000 */
[----:B------:R-:W-:Y:S01]  /*2cd0*/  @!P2 IADD3 R56, R56, -R3, RZ ;  /* 0x800000033838a210 */ /* 0x000fe20007ffe0ff */
[----:B------:R-:W-:-:S02]  /*2ce0*/  VIADD R59, R7, 0x33 ;  /* 0x00000033073b7836 */ /* 0x000fc40000000000 */
[----:B------:R-:W-:Y:S01]  /*2cf0*/  IABS R78, R61 ;  /* 0x0000003d004e7213 */ /* 0x000fe20000000000 */
[----:B------:R-:W-:Y:S01]  /*2d00*/  @!P3 IMAD.MOV R66, RZ, RZ, -R66 ;  /* 0x000000ffff42b224 */ /* 0x000fe200078e0a42 */
[----:B------:R-:W-:Y:S01]  /*2d10*/  ISETP.GT.U32.AND P2, PT, R3, R56, PT ;  /* 0x000000380300720c */ /* 0x000fe20003f44070 */
[--C-:B------:R-:W-:Y:S01]  /*2d20*/  @!P6 IMAD.IADD R46, R46, 0x1, -R3.reuse ;  /* 0x000000012e2ee824 */ /* 0x100fe200078e0a03 */
[----:B------:R-:W-:Y:S01]  /*2d30*/  IABS R57, R59 ;  /* 0x0000003b00397213 */ /* 0x000fe20000000000 */
[----:B------:R-:W-:Y:S01]  /*2d40*/  @!P4 IMAD.IADD R74, R74, 0x1, -R3 ;  /* 0x000000014a4ac824 */ /* 0x000fe200078e0a03 */
[----:B------:R-:W-:Y:S01]  /*2d50*/  ISETP.GE.AND P3, PT, R19, RZ, PT ;  /* 0x000000ff1300720c */ /* 0x000fe20003f66270 */
[C---:B------:R-:W-:Y:S01]  /*2d60*/  IMAD.HI.U32 R19, R12.reuse, R78, RZ ;  /* 0x0000004e0c137227 */ /* 0x040fe200078e00ff */
[C---:B------:R-:W-:Y:S02]  /*2d70*/  ISETP.GT.U32.AND P6, PT, R3.reuse, R46, PT ;  /* 0x0000002e0300720c */ /* 0x040fe40003fc4070 */
[----:B------:R-:W-:Y:S01]  /*2d80*/  ISETP.GT.U32.AND P4, PT, R3, R74, PT ;  /* 0x0000004a0300720c */ /* 0x000fe20003f84070 */
[----:B------:R-:W-:Y:S01]  /*2d90*/  IMAD.HI.U32 R17, R12, R57, RZ ;  /* 0x000000390c117227 */ /* 0x000fe200078e00ff */
[----:B------:R-:W-:-:S03]  /*2da0*/  ISETP.GE.AND P0, PT, R59, RZ, PT ;  /* 0x000000ff3b00720c */ /* 0x000fc60003f06270 */
[----:B------:R-:W-:Y:S02]  /*2db0*/  IMAD.MOV R19, RZ, RZ, -R19 ;  /* 0x000000ffff137224 */ /* 0x000fe400078e0a13 */
[----:B------:R-:W-:Y:S02]  /*2dc0*/  @!P2 IMAD.IADD R56, R56, 0x1, -R3 ;  /* 0x000000013838a824 */ /* 0x000fe400078e0a03 */
[----:B------:R-:W-:Y:S02]  /*2dd0*/  IMAD.MOV R18, RZ, RZ, -R17 ;  /* 0x000000ffff127224 */ /* 0x000fe400078e0a11 */
[C---:B------:R-:W-:Y:S01]  /*2de0*/  IMAD R78, R3.reuse, R19, R78 ;  /* 0x00000013034e7224 */ /* 0x040fe200078e024e */
[----:B------:R-:W-:Y:S01]  /*2df0*/  MOV R72, R56 ;  /* 0x0000003800487202 */ /* 0x000fe20000000f00 */
[C---:B------:R-:W-:Y:S01]  /*2e00*/  IMAD R18, R3.reuse, R18, R57 ;  /* 0x0000001203127224 */ /* 0x040fe200078e0239 */
[----:B------:R-:W-:Y:S01]  /*2e10*/  @!P6 IADD3 R46, R46, -R3, RZ ;  /* 0x800000032e2ee210 */ /* 0x000fe20007ffe0ff */
[----:B------:R-:W-:Y:S01]  /*2e20*/  @!P4 IMAD.IADD R74, R74, 0x1, -R3 ;  /* 0x000000014a4ac824 */ /* 0x000fe200078e0a03 */
[----:B------:R-:W-:Y:S01]  /*2e30*/  ISETP.GT.U32.AND P4, PT, R3, R78, PT ;  /* 0x0000004e0300720c */ /* 0x000fe20003f84070 */
[----:B------:R-:W-:Y:S01]  /*2e40*/  VIADD R17, R7, 0x35 ;  /* 0x0000003507117836 */ /* 0x000fe20000000000 */
[----:B------:R-:W-:Y:S01]  /*2e50*/  ISETP.GE.AND P6, PT, R61, RZ, PT ;  /* 0x000000ff3d00720c */ /* 0x000fe20003fc6270 */
[----:B------:R-:W-:Y:S01]  /*2e60*/  @!P5 IMAD.MOV R72, RZ, RZ, -R72 ;  /* 0x000000ffff48d224 */ /* 0x000fe200078e0a48 */
[----:B------:R-:W-:Y:S01]  /*2e70*/  ISETP.GT.U32.AND P5, PT, R3, R18, PT ;  /* 0x000000120300720c */ /* 0x000fe20003fa4070 */
[----:B------:R-:W-:Y:S01]  /*2e80*/  IMAD.MOV.U32 R70, RZ, RZ, R46 ;  /* 0x000000ffff467224 */ /* 0x000fe200078e002e */
[----:B------:R-:W-:Y:S01]  /*2e90*/  IABS R46, R17 ;  /* 0x00000011002e7213 */ /* 0x000fe20000000000 */
[----:B------:R-:W-:Y:S01]  /*2ea0*/  VIADD R19, R7, 0x36 ;  /* 0x0000003607137836 */ /* 0x000fe20000000000 */
[----:B------:R-:W-:Y:S01]  /*2eb0*/  ISETP.GE.AND P2, PT, R17, RZ, PT ;  /* 0x000000ff1100720c */ /* 0x000fe20003f46270 */
[----:B------:R-:W-:Y:S01]  /*2ec0*/  VIADD R59, R7, 0x37 ;  /* 0x00000037073b7836 */ /* 0x000fe20000000000 */
[----:B------:R-:W-:Y:S01]  /*2ed0*/  @!P3 IADD3 R74, -R74, RZ, RZ ;  /* 0x000000ff4a4ab210 */ /* 0x000fe20007ffe1ff */
[----:B------:R-:W-:Y:S01]  /*2ee0*/  IMAD.HI.U32 R17, R12, R46, RZ ;  /* 0x0000002e0c117227 */ /* 0x000fe200078e00ff */
[----:B------:R-:W-:-:S02]  /*2ef0*/  IABS R57, R19 ;  /* 0x0000001300397213 */ /* 0x000fc40000000000 */
[----:B------:R-:W-:Y:S01]  /*2f00*/  IABS R84, R59 ;  /* 0x0000003b00547213 */ /* 0x000fe20000000000 */
[----:B------:R-:W-:Y:S01]  /*2f10*/  @!P1 IMAD.MOV R70, RZ, RZ, -R70 ;  /* 0x000000ffff469224 */ /* 0x000fe200078e0a46 */
[----:B------:R-:W-:Y:S01]  /*2f20*/  ISETP.GE.AND P1, PT, R19, RZ, PT ;  /* 0x000000ff1300720c */ /* 0x000fe20003f26270 */
[----:B------:R-:W-:Y:S01]  /*2f30*/  @!P4 IMAD.IADD R78, R78, 0x1, -R3 ;  /* 0x000000014e4ec824 */ /* 0x000fe200078e0a03 */
[----:B------:R-:W-:Y:S01]  /*2f40*/  @!P5 IADD3 R18, R18, -R3, RZ ;  /* 0x800000031212d210 */ /* 0x000fe20007ffe0ff */
[----:B------:R-:W-:Y:S02]  /*2f50*/  IMAD.MOV R19, RZ, RZ, -R17 ;  /* 0x000000ffff137224 */ /* 0x000fe400078e0a11 */
[----:B------:R-:W-:Y:S01]  /*2f60*/  IMAD.HI.U32 R17, R12, R57, RZ ;  /* 0x000000390c117227 */ /* 0x000fe200078e00ff */
[C---:B------:R-:W-:Y:S02]  /*2f70*/  ISETP.GT.U32.AND P3, PT, R3.reuse, R78, PT ;  /* 0x0000004e0300720c */ /* 0x040fe40003f64070 */
[C---:B------:R-:W-:Y:S01]  /*2f80*/  ISETP.GT.U32.AND P4, PT, R3.reuse, R18, PT ;  /* 0x000000120300720c */ /* 0x040fe20003f84070 */
[----:B------:R-:W-:-:S02]  /*2f90*/  IMAD R46, R3, R19, R46 ;  /* 0x00000013032e7224 */ /* 0x000fc400078e022e */
[----:B------:R-:W-:-:S03]  /*2fa0*/  IMAD.HI.U32 R19, R12, R84, RZ ;  /* 0x000000540c137227 */ /* 0x000fc600078e00ff */
[----:B------:R-:W-:Y:S01]  /*2fb0*/  ISETP.GT.U32.AND P5, PT, R3, R46, PT ;  /* 0x0000002e0300720c */ /* 0x000fe20003fa4070 */
[----:B------:R-:W-:Y:S02]  /*2fc0*/  IMAD.MOV R19, RZ, RZ, -R19 ;  /* 0x000000ffff137224 */ /* 0x000fe400078e0a13 */
[----:B------:R-:W-:-:S04]  /*2fd0*/  IMAD.HI.U32 R56, R12, R88, RZ ;  /* 0x000000580c387227 */ /* 0x000fc800078e00ff */
[----:B------:R-:W-:Y:S01]  /*2fe0*/  IMAD.MOV R76, RZ, RZ, -R17 ;  /* 0x000000ffff4c7224 */ /* 0x000fe200078e0a11 */
[----:B------:R-:W-:Y:S01]  /*2ff0*/  @!P4 IADD3 R18, R18, -R3, RZ ;  /* 0x800000031212c210 */ /* 0x000fe20007ffe0ff */
[----:B------:R-:W-:Y:S02]  /*3000*/  IMAD R84, R3, R19, R84 ;  /* 0x0000001303547224 */ /* 0x000fe400078e0254 */
[----:B------:R-:W-:Y:S02]  /*3010*/  VIADD R61, R7, 0x38 ;  /* 0x00000038073d7836 */ /* 0x000fe40000000000 */
[----:B------:R-:W-:Y:S02]  /*3020*/  IMAD.MOV R17, RZ, RZ, -R56 ;  /* 0x000000ffff117224 */ /* 0x000fe400078e0a38 */
[C---:B------:R-:W-:Y:S01]  /*3030*/  IMAD R56, R3.reuse, R76, R57 ;  /* 0x0000004c03387224 */ /* 0x040fe200078e0239 */
[----:B------:R-:W-:Y:S01]  /*3040*/  IABS R86, R61 ;  /* 0x0000003d00567213 */ /* 0x000fe20000000000 */
[--C-:B------:R-:W-:Y:S01]  /*3050*/  @!P3 IMAD.IADD R78, R78, 0x1, -R3.reuse ;  /* 0x000000014e4eb824 */ /* 0x100fe200078e0a03 */
[C---:B------:R-:W-:Y:S01]  /*3060*/  ISETP.GT.U32.AND P3, PT, R3.reuse, R84, PT ;  /* 0x000000540300720c */ /* 0x040fe20003f64070 */
[----:B------:R-:W-:Y:S01]  /*3070*/  @!P5 IMAD.IADD R46, R46, 0x1, -R3 ;  /* 0x000000012e2ed824 */ /* 0x000fe200078e0a03 */
[----:B------:R-:W-:Y:S01]  /*3080*/  ISETP.GT.U32.AND P4, PT, R3, R56, PT ;  /* 0x000000380300720c */ /* 0x000fe20003f84070 */
[----:B------:R-:W-:Y:S01]  /*3090*/  IMAD.HI.U32 R47, R12, R86, RZ ;  /* 0x000000560c2f7227 */ /* 0x000fe200078e00ff */
[----:B------:R-:W-:-:S02]  /*30a0*/  IABS R57, R16 ;  /* 0x0000001000397213 */ /* 0x000fc40000000000 */
[----:B------:R-:W-:Y:S01]  /*30b0*/  ISETP.GT.U32.AND P5, PT, R3, R46, PT ;  /* 0x0000002e0300720c */ /* 0x000fe20003fa4070 */
[----:B------:R-:W-:Y:S02]  /*30c0*/  VIADD R65, R7, 0x3b ;  /* 0x0000003b07417836 */ /* 0x000fe40000000000 */
[----:B------:R-:W-:Y:S02]  /*30d0*/  IMAD.MOV R47, RZ, RZ, -R47 ;  /* 0x000000ffff2f7224 */ /* 0x000fe400078e0a2f */
[----:B------:R-:W-:Y:S01]  /*30e0*/  IMAD R88, R3, R17, R88 ;  /* 0x0000001103587224 */ /* 0x000fe200078e0258 */
[----:B------:R-:W-:Y:S01]  /*30f0*/  IABS R92, R65 ;  /* 0x00000041005c7213 */ /* 0x000fe20000000000 */
[----:B------:R-:W-:Y:S01]  /*3100*/  @!P3 IMAD.IADD R84, R84, 0x1, -R3 ;  /* 0x000000015454b824 */ /* 0x000fe200078e0a03 */
[----:B------:R-:W-:Y:S01]  /*3110*/  ISETP.GE.AND P3, PT, R59, RZ, PT ;  /* 0x000000ff3b00720c */ /* 0x000fe20003f66270 */
[----:B------:R-:W-:Y:S01]  /*3120*/  IMAD.MOV.U32 R76, RZ, RZ, R18 ;  /* 0x000000ffff4c7224 */ /* 0x000fe200078e0012 */
[----:B------:R-:W-:Y:S01]  /*3130*/  @!P4 IADD3 R56, R56, -R3, RZ ;  /* 0x800000033838c210 */ /* 0x000fe20007ffe0ff */
[C---:B------:R-:W-:Y:S01]  /*3140*/  IMAD R86, R3.reuse, R47, R86 ;  /* 0x0000002f03567224 */ /* 0x040fe200078e0256 */
[----:B------:R-:W-:Y:S01]  /*3150*/  ISETP.GT.U32.AND P4, PT, R3, R88, PT ;  /* 0x000000580300720c */ /* 0x000fe20003f84070 */
[----:B------:R-:W-:-:S02]  /*3160*/  VIADD R47, R7, 0x3a ;  /* 0x0000003a072f7836 */ /* 0x000fc40000000000 */
[----:B------:R-:W-:Y:S01]  /*3170*/  @!P0 IMAD.MOV R76, RZ, RZ, -R76 ;  /* 0x000000ffff4c8224 */ /* 0x000fe200078e0a4c */
[----:B------:R-:W-:Y:S01]  /*3180*/  ISETP.GT.U32.AND P0, PT, R3, R84, PT ;  /* 0x000000540300720c */ /* 0x000fe20003f04070 */
[----:B------:R-:W-:Y:S01]  /*3190*/  IMAD.HI.U32 R19, R12, R92, RZ ;  /* 0x0000005c0c137227 */ /* 0x000fe200078e00ff */
[----:B------:R-:W-:-:S03]  /*31a0*/  IABS R90, R47 ;  /* 0x0000002f005a7213 */ /* 0x000fc60000000000 */
[----:B------:R-:W-:Y:S01]  /*31b0*/  @!P5 IMAD.IADD R46, R46, 0x1, -R3 ;  /* 0x000000012e2ed824 */ /* 0x000fe200078e0a03 */
[----:B------:R-:W-:Y:S01]  /*31c0*/  ISETP.GT.U32.AND P5, PT, R3, R86, PT ;  /* 0x000000560300720c */ /* 0x000fe20003fa4070 */
[C---:B------:R-:W-:Y:S02]  /*31d0*/  VIADD R69, R7.reuse, 0x3d ;  /* 0x0000003d07457836 */ /* 0x040fe40000000000 */
[----:B------:R-:W-:Y:S01]  /*31e0*/  IMAD.MOV R19, RZ, RZ, -R19 ;  /* 0x000000ffff137224 */ /* 0x000fe200078e0a13 */
[----:B------:R-:W-:Y:S01]  /*31f0*/  @!P4 IADD3 R88, R88, -R3, RZ ;  /* 0x800000035858c210 */ /* 0x000fe20007ffe0ff */
[----:B------:R-:W-:Y:S01]  /*3200*/  VIADD R67, R7, 0x3c ;  /* 0x0000003c07437836 */ /* 0x000fe20000000000 */
[----:B------:R-:W-:Y:S01]  /*3210*/  IABS R96, R69 ;  /* 0x0000004500607213 */ /* 0x000fe20000000000 */
[----:B------:R-:W-:Y:S01]  /*3220*/  IMAD.HI.U32 R17, R12, R90, RZ ;  /* 0x0000005a0c117227 */ /* 0x000fe200078e00ff */
[C---:B------:R-:W-:Y:S02]  /*3230*/  ISETP.GT.U32.AND P4, PT, R3.reuse, R88, PT ;  /* 0x000000580300720c */ /* 0x040fe40003f84070 */
[----:B------:R-:W-:Y:S01]  /*3240*/  IABS R94, R67 ;  /* 0x00000043005e7213 */ /* 0x000fe20000000000 */
[----:B------:R-:W-:Y:S01]  /*3250*/  IMAD R92, R3, R19, R92 ;  /* 0x00000013035c7224 */ /* 0x000fe200078e025c */
[----:B------:R-:W-:Y:S01]  /*3260*/  IADD3 R19, R16, 0x80, RZ ;  /* 0x0000008010137810 */ /* 0x000fe20007ffe0ff */
[----:B------:R-:W-:-:S02]  /*3270*/  IMAD.MOV R17, RZ, RZ, -R17 ;  /* 0x000000ffff117224 */ /* 0x000fc400078e0a11 */
[----:B------:R-:W-:Y:S01]  /*3280*/  @!P0 IMAD.IADD R84, R84, 0x1, -R3 ;  /* 0x0000000154548824 */ /* 0x000fe200078e0a03 */
[----:B------:R-:W-:Y:S01]  /*3290*/  ISETP.GT.U32.AND P0, PT, R3, R92, PT ;  /* 0x0000005c0300720c */ /* 0x000fe20003f04070 */
[----:B------:R-:W-:Y:S01]  /*32a0*/  IMAD.HI.U32 R18, R12, R96, RZ ;  /* 0x000000600c127227 */ /* 0x000fe200078e00ff */
[----:B------:R-:W-:-:S03]  /*32b0*/  IABS R59, R19 ;  /* 0x00000013003b7213 */ /* 0x000fc60000000000 */
[----:B------:R-:W-:Y:S02]  /*32c0*/  IMAD R90, R3, R17, R90 ;  /* 0x00000011035a7224 */ /* 0x000fe400078e025a */
[----:B------:R-:W-:-:S04]  /*32d0*/  IMAD.HI.U32 R17, R12, R94, RZ ;  /* 0x0000005e0c117227 */ /* 0x000fc800078e00ff */
[----:B------:R-:W-:Y:S01]  /*32e0*/  @!P5 IMAD.IADD R86, R86, 0x1, -R3 ;  /* 0x000000015656d824 */ /* 0x000fe200078e0a03 */
[C---:B------:R-:W-:Y:S01]  /*32f0*/  ISETP.GT.U32.AND P5, PT, R3.reuse, R56, PT ;  /* 0x000000380300720c */ /* 0x040fe20003fa4070 */
[----:B------:R-:W-:Y:S02]  /*3300*/  IMAD.MOV R18, RZ, RZ, -R18 ;  /* 0x000000ffff127224 */ /* 0x000fe400078e0a12 */
[----:B------:R-:W-:Y:S02]  /*3310*/  IMAD.MOV R17, RZ, RZ, -R17 ;  /* 0x000000ffff117224 */ /* 0x000fe400078e0a11 */
[----:B------:R-:W-:Y:S01]  /*3320*/  @!P6 IMAD.MOV R78, RZ, RZ, -R78 ;  /* 0x000000ffff4ee224 */ /* 0x000fe200078e0a4e */
[C---:B------:R-:W-:Y:S01]  /*3330*/  ISETP.GT.U32.AND P6, PT, R3.reuse, R86, PT ;  /* 0x000000560300720c */ /* 0x040fe20003fc4070 */
[C---:B------:R-:W-:Y:S01]  /*3340*/  IMAD R96, R3.reuse, R18, R96 ;  /* 0x0000001203607224 */ /* 0x040fe200078e0260 */
[----:B------:R-:W-:Y:S01]  /*3350*/  IABS R18, R7 ;  /* 0x0000000700127213 */ /* 0x000fe20000000000 */
[----:B------:R-:W-:-:S02]  /*3360*/  IMAD R94, R3, R17, R94 ;  /* 0x00000011035e7224 */ /* 0x000fc400078e025e */
[--C-:B------:R-:W-:Y:S01]  /*3370*/  @!P0 IMAD.IADD R92, R92, 0x1, -R3.reuse ;  /* 0x000000015c5c8824 */ /* 0x100fe200078e0a03 */
[C---:B------:R-:W-:Y:S01]  /*3380*/  ISETP.GT.U32.AND P0, PT, R3.reuse, R96, PT ;  /* 0x000000600300720c */ /* 0x040fe20003f04070 */
[----:B------:R-:W-:Y:S01]  /*3390*/  @!P4 IMAD.IADD R88, R88, 0x1, -R3 ;  /* 0x000000015858c824 */ /* 0x000fe200078e0a03 */
[----:B------:R-:W-:Y:S01]  /*33a0*/  ISETP.GT.U32.AND P4, PT, R3, R94, PT ;  /* 0x0000005e0300720c */ /* 0x000fe20003f84070 */
[----:B------:R-:W-:Y:S02]  /*33b0*/  IMAD.MOV.U32 R80, RZ, RZ, R46 ;  /* 0x000000ffff507224 */ /* 0x000fe400078e002e */
[----:B------:R-:W-:-:S03]  /*33c0*/  IMAD.HI.U32 R17, R12, R18, RZ ;  /* 0x000000120c117227 */ /* 0x000fc600078e00ff */
[----:B------:R-:W-:Y:S01]  /*33d0*/  @!P2 IADD3 R80, -R80, RZ, RZ ;  /* 0x000000ff5050a210 */ /* 0x000fe20007ffe1ff */
[--C-:B------:R-:W-:Y:S01]  /*33e0*/  @!P6 IMAD.IADD R86, R86, 0x1, -R3.reuse ;  /* 0x000000015656e824 */ /* 0x100fe200078e0a03 */
[----:B------:R-:W-:Y:S01]  /*33f0*/  ISETP.GE.AND P6, PT, R63, RZ, PT ;  /* 0x000000ff3f00720c */ /* 0x000fe20003fc6270 */
[--C-:B------:R-:W-:Y:S01]  /*3400*/  @!P5 IMAD.IADD R56, R56, 0x1, -R3.reuse ;  /* 0x000000013838d824 */ /* 0x100fe200078e0a03 */
[----:B------:R-:W-:Y:S01]  /*3410*/  IADD3 R63, R7, 0x3e, RZ ;  /* 0x0000003e073f7810 */ /* 0x000fe20007ffe0ff */
[--C-:B------:R-:W-:Y:S01]  /*3420*/  @!P0 IMAD.IADD R96, R96, 0x1, -R3.reuse ;  /* 0x0000000160608824 */ /* 0x100fe200078e0a03 */
[C---:B------:R-:W-:Y:S01]  /*3430*/  ISETP.GT.U32.AND P2, PT, R3.reuse, R90, PT ;  /* 0x0000005a0300720c */ /* 0x040fe20003f44070 */
[----:B------:R-:W-:Y:S01]  /*3440*/  @!P4 IMAD.IADD R94, R94, 0x1, -R3 ;  /* 0x000000015e5ec824 */ /* 0x000fe200078e0a03 */
[----:B------:R-:W-:Y:S01]  /*3450*/  IABS R98, R63 ;  /* 0x0000003f00627213 */ /* 0x000fe20000000000 */
[----:B------:R-:W-:Y:S01]  /*3460*/  IMAD.MOV R17, RZ, RZ, -R17 ;  /* 0x000000ffff117224 */ /* 0x000fe200078e0a11 */
[C---:B------:R-:W-:Y:S01]  /*3470*/  ISETP.GT.U32.AND P4, PT, R3.reuse, R92, PT ;  /* 0x0000005c0300720c */ /* 0x040fe20003f84070 */
[----:B------:R-:W-:Y:S01]  /*3480*/  IMAD.MOV.U32 R82, RZ, RZ, R56 ;  /* 0x000000ffff527224 */ /* 0x000fe200078e0038 */
[----:B------:R-:W-:Y:S01]  /*3490*/  ISETP.GT.U32.AND P0, PT, R3, R96, PT ;  /* 0x000000600300720c */ /* 0x000fe20003f04070 */
[----:B------:R-:W-:Y:S01]  /*34a0*/  IMAD.HI.U32 R12, R12, R98, RZ ;  /* 0x000000620c0c7227 */ /* 0x000fe200078e00ff */
[----:B------:R-:W-:-:S03]  /*34b0*/  ISETP.GE.AND P5, PT, R61, RZ, PT ;  /* 0x000000ff3d00720c */ /* 0x000fc60003fa6270 */
[----:B------:R-:W-:Y:S02]  /*34c0*/  IMAD.MOV R12, RZ, RZ, -R12 ;  /* 0x000000ffff0c7224 */ /* 0x000fe400078e0a0c */
[C---:B------:R-:W-:Y:S01]  /*34d0*/  IMAD R56, R3.reuse, R17, R18 ;  /* 0x0000001103387224 */ /* 0x040fe200078e0212 */
[----:B------:R-:W-:Y:S01]  /*34e0*/  IADD3 R18, R16, 0x100, RZ ;  /* 0x0000010010127810 */ /* 0x000fe20007ffe0ff */
[--C-:B------:R-:W-:Y:S02]  /*34f0*/  @!P2 IMAD.IADD R90, R90, 0x1, -R3.reuse ;  /* 0x000000015a5aa824 */ /* 0x100fe400078e0a03 */
[C---:B------:R-:W-:Y:S02]  /*3500*/  IMAD R98, R3.reuse, R12, R98 ;  /* 0x0000000c03627224 */ /* 0x040fe400078e0262 */
[--C-:B------:R-:W-:Y:S01]  /*3510*/  @!P4 IMAD.IADD R92, R92, 0x1, -R3.reuse ;  /* 0x000000015c5cc824 */ /* 0x100fe200078e0a03 */
[C---:B------:R-:W-:Y:S01]  /*3520*/  ISETP.GT.U32.AND P4, PT, R3.reuse, R56, PT ;  /* 0x000000380300720c */ /* 0x040fe20003f84070 */
[----:B------:R-:W-:Y:S01]  /*3530*/  @!P0 IMAD.IADD R96, R96, 0x1, -R3 ;  /* 0x0000000160608824 */ /* 0x000fe200078e0a03 */
[----:B------:R-:W-:Y:S01]  /*3540*/  ISETP.GT.U32.AND P2, PT, R3, R90, PT ;  /* 0x0000005a0300720c */ /* 0x000fe20003f44070 */
[----:B------:R-:W-:Y:S01]  /*3550*/  IMAD.HI.U32 R12, R9, R57, RZ ;  /* 0x00000039090c7227 */ /* 0x000fe200078e00ff */
[----:B------:R-:W-:Y:S01]  /*3560*/  ISETP.GT.U32.AND P0, PT, R3, R98, PT ;  /* 0x000000620300720c */ /* 0x000fe20003f04070 */
[----:B------:R-:W-:Y:S02]  /*3570*/  STL.64 [R1+0x1758], R18 ;  /* 0x0017581201007387 */ /* 0x000fe40000100a00 */
[----:B------:R-:W-:-:S02]  /*3580*/  VIADD R17, R16, 0x180 ;  /* 0x0000018010117836 */ /* 0x000fc40000000000 */
[----:B------:R-:W-:Y:S02]  /*3590*/  IMAD.MOV R12, RZ, RZ, -R12 ;  /* 0x000000ffff0c7224 */ /* 0x000fe400078e0a0c */
[----:B------:R-:W-:Y:S01]  /*35a0*/  IMAD.HI.U32 R46, R9, R59, RZ ;  /* 0x0000003b092e7227 */ /* 0x000fe200078e00ff */
[----:B------:R-:W-:Y:S01]  /*35b0*/  IABS R61, R17 ;  /* 0x00000011003d7213 */ /* 0x000fe20000000000 */
[----:B------:R-:W-:Y:S02]  /*35c0*/  STL.64 [R1+0x1760], R16 ;  /* 0x0017601001007387 */ /* 0x000fe40000100a00 */
[--C-:B------:R-:W-:Y:S01]  /*35d0*/  @!P4 IMAD.IADD R56, R56, 0x1, -R3.reuse ;  /* 0x000000013838c824 */ /* 0x100fe200078e0a03 */
[----:B------:R-:W-:Y:S01]  /*35e0*/  IADD3 R46, -R46, RZ, RZ ;  /* 0x000000ff2e2e7210 */ /* 0x000fe20007ffe1ff */
[--C-:B------:R-:W-:Y:S01]  /*35f0*/  @!P2 IMAD.IADD R90, R90, 0x1, -R3.reuse ;  /* 0x000000015a5aa824 */ /* 0x100fe200078e0a03 */
[----:B------:R-:W-:Y:S01]  /*3600*/  ISETP.GE.AND P2, PT, R47, RZ, PT ;  /* 0x000000ff2f00720c */ /* 0x000fe20003f46270 */
[----:B------:R-:W-:Y:S01]  /*3610*/  @!P0 IMAD.IADD R98, R98, 0x1, -R3 ;  /* 0x0000000162628824 */ /* 0x000fe200078e0a03 */
[----:B------:R-:W-:Y:S01]  /*3620*/  IABS R47, R18 ;  /* 0x00000012002f7213 */ /* 0x000fe20000000000 */
[----:B------:R-:W-:Y:S01]  /*3630*/  @!P3 IMAD.MOV R84, RZ, RZ, -R84 ;  /* 0x000000ffff54b224 */ /* 0x000fe200078e0a54 */
[C---:B------:R-:W-:Y:S01]  /*3640*/  ISETP.GT.U32.AND P4, PT, R3.reuse, R56, PT ;  /* 0x000000380300720c */ /* 0x040fe20003f84070 */
[----:B------:R-:W-:Y:S01]  /*3650*/  IMAD R57, R2, R12, R57 ;  /* 0x0000000c02397224 */ /* 0x000fe200078e0239 */
[----:B------:R-:W-:Y:S01]  /*3660*/  ISETP.GT.U32.AND P3, PT, R3, R98, PT ;  /* 0x000000620300720c */ /* 0x000fe20003f64070 */
[----:B------:R-:W-:Y:S01]  /*3670*/  IMAD.HI.U32 R12, R9, R47, RZ ;  /* 0x0000002f090c7227 */ /* 0x000fe200078e00ff */
[----:B------:R-:W-:-:S03]  /*3680*/  ISETP.GE.AND P0, PT, R7, RZ, PT ;  /* 0x000000ff0700720c */ /* 0x000fc60003f06270 */
[----:B------:R-:W-:-:S04]  /*3690*/  IMAD.HI.U32 R9, R9, R61, RZ ;  /* 0x0000003d09097227 */ /* 0x000fc800078e00ff */
[----:B------:R-:W-:Y:S02]  /*36a0*/  IMAD.MOV R12, RZ, RZ, -R12 ;  /* 0x000000ffff0c7224 */ /* 0x000fe400078e0a0c */
[----:B------:R-:W-:Y:S01]  /*36b0*/  IMAD R59, R2, R46, R59 ;  /* 0x0000002e023b7224 */ /* 0x000fe200078e023b */
[----:B------:R-:W-:Y:S01]  /*36c0*/  @!P4 IADD3 R56, R56, -R3, RZ ;  /* 0x800000033838c210 */ /* 0x000fe20007ffe0ff */
[----:B------:R-:W-:Y:S01]  /*36d0*/  IMAD.MOV R46, RZ, RZ, -R9 ;  /* 0x000000ffff2e7224 */ /* 0x000fe200078e0a09 */
[C---:B------:R-:W-:Y:S01]  /*36e0*/  ISETP.GT.U32.AND P4, PT, R2.reuse, R57, PT ;  /* 0x000000390200720c */ /* 0x040fe20003f84070 */
[----:B------:R-:W-:Y:S01]  /*36f0*/  IMAD R9, R2, R12, R47 ;  /* 0x0000000c02097224 */ /* 0x000fe200078e022f */
[----:B------:R-:W-:Y:S01]  /*3700*/  @!P0 IADD3 R56, -R56, RZ, RZ ;  /* 0x000000ff38388210 */ /* 0x000fe20007ffe1ff */
[----:B------:R-:W-:Y:S01]  /*3710*/  @!P1 IMAD.MOV R82, RZ, RZ, -R82 ;  /* 0x000000ffff529224 */ /* 0x000fe200078e0a52 */
[----:B------:R-:W-:Y:S01]  /*3720*/  ISETP.GT.U32.AND P1, PT, R3, R94, PT ;  /* 0x0000005e0300720c */ /* 0x000fe20003f24070 */
[----:B------:R-:W-:Y:S01]  /*3730*/  @!P3 IMAD.IADD R98, R98, 0x1, -R3 ;  /* 0x000000016262b824 */ /* 0x000fe200078e0a03 */
[C---:B------:R-:W-:Y:S01]  /*3740*/  ISETP.GT.U32.AND P3, PT, R2.reuse, R9, PT ;  /* 0x000000090200720c */ /* 0x040fe20003f64070 */
[----:B------:R-:W-:Y:S01]  /*3750*/  @!P2 IMAD.MOV R90, RZ, RZ, -R90 ;  /* 0x000000ffff5aa224 */ /* 0x000fe200078e0a5a */
[----:B------:R-:W-:Y:S01]  /*3760*/  ISETP.GE.AND P2, PT, R69, RZ, PT ;  /* 0x000000ff4500720c */ /* 0x000fe20003f46270 */
[----:B------:R-:W-:-:S02]  /*3770*/  IMAD R61, R2, R46, R61 ;  /* 0x0000002e023d7224 */ /* 0x000fc400078e023d */
[----:B------:R-:W-:Y:S01]  /*3780*/  @!P5 IMAD.MOV R86, RZ, RZ, -R86 ;  /* 0x000000ffff56d224 */ /* 0x000fe200078e0a56 */
[C---:B------:R-:W-:Y:S01]  /*3790*/  ISETP.GT.U32.AND P5, PT, R2.reuse, R59, PT ;  /* 0x0000003b0200720c */ /* 0x040fe20003fa4070 */
[----:B------:R-:W-:Y:S01]  /*37a0*/  @!P6 IMAD.MOV R88, RZ, RZ, -R88 ;  /* 0x000000ffff58e224 */ /* 0x000fe200078e0a58 */
[----:B------:R-:W-:Y:S01]  /*37b0*/  ISETP.GT.U32.AND P0, PT, R2, R61, PT ;  /* 0x0000003d0200720c */ /* 0x000fe20003f04070 */
[--C-:B------:R-:W-:Y:S01]  /*37c0*/  @!P4 IMAD.IADD R57, R57, 0x1, -R2.reuse ;  /* 0x000000013939c824 */ /* 0x100fe200078e0a02 */
[----:B------:R-:W-:Y:S01]  /*37d0*/  ISETP.GE.AND P6, PT, R67, RZ, PT ;  /* 0x000000ff4300720c */ /* 0x000fe20003fc6270 */
[----:B------:R-:W-:Y:S01]  /*37e0*/  @!P1 IMAD.IADD R94, R94, 0x1, -R3 ;  /* 0x000000015e5e9824 */ /* 0x000fe200078e0a03 */
[----:B------:R-:W-:Y:S01]  /*37f0*/  ISETP.GE.AND P1, PT, R65, RZ, PT ;  /* 0x000000ff4100720c */ /* 0x000fe20003f26270 */
[----:B------:R-:W-:Y:S01]  /*3800*/  @!P3 IMAD.IADD R9, R9, 0x1, -R2 ;  /* 0x000000010909b824 */ /* 0x000fe200078e0a02 */
[----:B------:R-:W-:Y:S01]  /*3810*/  ISETP.GE.AND P4, PT, R63, RZ, PT ;  /* 0x000000ff3f00720c */ /* 0x000fe20003f86270 */
[----:B------:R-:W1:Y:S01]  /*3820*/  LDC.64 R46, c[0x0][0x238] ;  /* 0x00008e00ff2e7b82 */ /* 0x000e620000000a00 */
[C---:B------:R-:W-:Y:S01]  /*3830*/  ISETP.GT.U32.AND P3, PT, R2.reuse, R57, PT ;  /* 0x000000390200720c */ /* 0x040fe20003f64070 */
[----:B------:R-:W-:Y:S01]  /*3840*/  @!P2 IMAD.MOV R96, RZ, RZ, -R96 ;  /* 0x000000ffff60a224 */ /* 0x000fe200078e0a60 */
[C---:B------:R-:W-:Y:S01]  /*3850*/  ISETP.GT.U32.AND P2, PT, R2.reuse, R9, PT ;  /* 0x000000090200720c */ /* 0x040fe20003f44070 */
[--C-:B------:R-:W-:Y:S01]  /*3860*/  @!P5 IMAD.IADD R59, R59, 0x1, -R2.reuse ;  /* 0x000000013b3bd824 */ /* 0x100fe200078e0a02 */
[----:B------:R-:W-:Y:S01]  /*3870*/  ISETP.NE.AND P5, PT, R71, RZ, PT ;  /* 0x000000ff4700720c */ /* 0x000fe20003fa5270 */
[----:B------:R-:W-:Y:S01]  /*3880*/  @!P0 IMAD.IADD R61, R61, 0x1, -R2 ;  /* 0x000000013d3d8824 */ /* 0x000fe200078e0a02 */
[----:B------:R-:W-:Y:S01]  /*3890*/  LOP3.LUT R3, RZ, R71, RZ, 0x33, !PT ;  /* 0x00000047ff037212 */ /* 0x000fe200078e33ff */
[----:B------:R-:W-:Y:S01]  /*38a0*/  @!P6 IMAD.MOV R94, RZ, RZ, -R94 ;  /* 0x000000ffff5ee224 */ /* 0x000fe200078e0a5e */
[----:B------:R-:W-:-:S02]  /*38b0*/  ISETP.GT.U32.AND P0, PT, R2, R59, PT ;  /* 0x0000003b0200720c */ /* 0x000fc40003f04070 */
[----:B------:R-:W-:Y:S01]  /*38c0*/  @!P1 IADD3 R92, -R92, RZ, RZ ;  /* 0x000000ff5c5c9210 */ /* 0x000fe20007ffe1ff */
[----:B------:R-:W-:Y:S01]  /*38d0*/  @!P4 IMAD.MOV R98, RZ, RZ, -R98 ;  /* 0x000000ffff62c224 */ /* 0x000fe200078e0a62 */
[----:B------:R-:W-:Y:S01]  /*38e0*/  ISETP.GT.U32.AND P1, PT, R2, R61, PT ;  /* 0x0000003d0200720c */ /* 0x000fe20003f24070 */
[--C-:B------:R-:W-:Y:S01]  /*38f0*/  @!P3 IMAD.IADD R57, R57, 0x1, -R2.reuse ;  /* 0x000000013939b824 */ /* 0x100fe200078e0a02 */
[----:B------:R-:W-:Y:S01]  /*3900*/  ISETP.GE.AND P6, PT, R18, RZ, PT ;  /* 0x000000ff1200720c */ /* 0x000fe20003fc6270 */
[----:B------:R-:W-:Y:S01]  /*3910*/  @!P2 IMAD.IADD R9, R9, 0x1, -R2 ;  /* 0x000000010909a824 */ /* 0x000fe200078e0a02 */
[C---:B------:R-:W-:Y:S02]  /*3920*/  SEL R56, R3.reuse, R56, !P5 ;  /* 0x0000003803387207 */ /* 0x040fe40006800000 */
[C---:B------:R-:W-:Y:S01]  /*3930*/  SEL R12, R3.reuse, R5, !P5 ;  /* 0x00000005030c7207 */ /* 0x040fe20006800000 */
[----:B------:R-:W-:Y:S01]  /*3940*/  IMAD.MOV.U32 R5, RZ, RZ, R9 ;  /* 0x000000ffff057224 */ /* 0x000fe200078e0009 */
[----:B------:R-:W-:-:S02]  /*3950*/  SEL R63, R3, R6, !P5 ;  /* 0x00000006033f7207 */ /* 0x000fc40006800000 */
[C---:B------:R-:W-:Y:S01]  /*3960*/  SEL R65, R3.reuse, R10, !P5 ;  /* 0x0000000a03417207 */ /* 0x040fe20006800000 */
[----:B-1----:R-:W-:Y:S01]  /*3970*/  IMAD R47, R248, R47, RZ ;  /* 0x0000002ff82f7224 */ /* 0x002fe200078e02ff */
[----:B------:R-:W-:Y:S01]  /*3980*/  SEL R67, R3, R11, !P5 ;  /* 0x0000000b03437207 */ /* 0x000fe20006800000 */
[----:B------:R-:W-:Y:S01]  /*3990*/  @!P1 IMAD.IADD R61, R61, 0x1, -R2 ;  /* 0x000000013d3d9824 */ /* 0x000fe200078e0a02 */
[C---:B------:R-:W-:Y:S01]  /*39a0*/  SEL R69, R3.reuse, R13, !P5 ;  /* 0x0000000d03457207 */ /* 0x040fe20006800000 */
[----:B------:R-:W-:Y:S01]  /*39b0*/  @!P6 IMAD.MOV R5, RZ, RZ, -R5 ;  /* 0x000000ffff05e224 */ /* 0x000fe200078e0a05 */
[C---:B------:R-:W-:Y:S01]  /*39c0*/  SEL R71, R3.reuse, R14, !P5 ;  /* 0x0000000e03477207 */ /* 0x040fe20006800000 */
[----:B------:R-:W-:Y:S01]  /*39d0*/  IMAD R10, R12, UR60, RZ ;  /* 0x0000003c0c0a7c24 */ /* 0x000fe2000f8e02ff */
[----:B------:R-:W-:Y:S01]  /*39e0*/  SEL R73, R3, R15, !P5 ;  /* 0x0000000f03497207 */ /* 0x000fe20006800000 */
[----:B------:R-:W-:Y:S01]  /*39f0*/  IMAD R11, R63, UR61, RZ ;  /* 0x0000003d3f0b7c24 */ /* 0x000fe2000f8e02ff */
[C---:B------:R-:W-:Y:S01]  /*3a00*/  SEL R75, R3.reuse, R20, !P5 ;  /* 0x00000014034b7207 */ /* 0x040fe20006800000 */
[----:B------:R-:W1:Y:S01]  /*3a10*/  LDC R15, c[0x0][0x230] ;  /* 0x00008c00ff0f7b82 */ /* 0x000e620000000800 */
[C---:B------:R-:W-:Y:S01]  /*3a20*/  SEL R77, R3.reuse, R21, !P5 ;  /* 0x00000015034d7207 */ /* 0x040fe20006800000 */
[----:B------:R-:W-:Y:S01]  /*3a30*/  ULDC UR60, c[0x0][0x240] ;  /* 0x00009000003c7ab9 */ /* 0x000fe20000000800 */
[C---:B------:R-:W-:Y:S01]  /*3a40*/  SEL R79, R3.reuse, R22, !P5 ;  /* 0x00000016034f7207 */ /* 0x040fe20006800000 */
[----:B------:R-:W-:Y:S01]  /*3a50*/  ULDC UR61, c[0x0][0x240] ;  /* 0x00009000003d7ab9 */ /* 0x000fe20000000800 */
[C---:B------:R-:W-:Y:S01]  /*3a60*/  SEL R81, R3.reuse, R23, !P5 ;  /* 0x0000001703517207 */ /* 0x040fe20006800000 */
[----:B------:R-:W-:Y:S01]  /*3a70*/  IMAD R252, R46, 0x7e, RZ ;  /* 0x0000007e2efc7824 */ /* 0x000fe200078e02ff */
[----:B------:R-:W-:Y:S01]  /*3a80*/  SEL R83, R3, R24, !P5 ;  /* 0x0000001803537207 */ /* 0x000fe20006800000 */
[----:B------:R-:W-:Y:S01]  /*3a90*/  IMAD R24, R69, UR6, RZ ;  /* 0x0000000645187c24 */ /* 0x000fe2000f8e02ff */
        /* <DEDUP_REMOVED lines=30> */
[C---:B------:R-:W-:Y:S01]  /*3c80*/  SEL R107, R3.reuse, R40, !P5 ;  /* 0x00000028036b7207 */ /* 0x040fe20006800000 */
        /* <DEDUP_REMOVED lines=11> */
[----:B------:R-:W-:Y:S01]  /*3d40*/  SEL R113, R3, R48, !P5 ;  /* 0x0000003003717207 */ /* 0x000fe20006800000 */
[----:B------:R-:W-:Y:S01]  /*3d50*/  IMAD R48, R107, UR29, RZ ;  /* 0x0000001d6b307c24 */ /* 0x000fe2000f8e02ff */
[C---:B------:R-:W-:Y:S01]  /*3d60*/  SEL R114, R3.reuse, R49, !P5 ;  /* 0x0000003103727207 */ /* 0x040fe20006800000 */
[----:B------:R-:W-:Y:S01]  /*3d70*/  IMAD R49, R108, UR30, RZ ;  /* 0x0000001e6c317c24 */ /* 0x000fe2000f8e02ff */
[C---:B------:R-:W-:Y:S01]  /*3d80*/  SEL R115, R3.reuse, R51, !P5 ;  /* 0x0000003303737207 */ /* 0x040fe20006800000 */
        /* <DEDUP_REMOVED lines=18> */
[----:B------:R-:W2:Y:S01]  /*3eb0*/  LDC R20, c[0x0][0x230] ;  /* 0x00008c00ff147b82 */ /* 0x000ea20000000800 */
[C---:B------:R-:W-:Y:S01]  /*3ec0*/  SEL R66, R3.reuse, R66, !P5 ;  /* 0x0000004203427207 */ /* 0x040fe20006800000 */
[----:B------:R-:W-:Y:S01]  /*3ed0*/  IMAD R63, R122, UR44, RZ ;  /* 0x0000002c7a3f7c24 */ /* 0x000fe2000f8e02ff */
[----:B------:R-:W-:Y:S01]  /*3ee0*/  SEL R68, R3, R68, !P5 ;  /* 0x0000004403447207 */ /* 0x000fe20006800000 */
[----:B------:R-:W-:Y:S01]  /*3ef0*/  IMAD R64, R123, UR45, RZ ;  /* 0x0000002d7b407c24 */ /* 0x000fe2000f8e02ff */
[C---:B------:R-:W-:Y:S01]  /*3f00*/  SEL R70, R3.reuse, R70, !P5 ;  /* 0x0000004603467207 */ /* 0x040fe20006800000 */
[----:B------:R-:W-:Y:S01]  /*3f10*/  IMAD R66, R66, UR47, RZ ;  /* 0x0000002f42427c24 */ /* 0x000fe2000f8e02ff */
[C---:B------:R-:W-:Y:S01]  /*3f20*/  SEL R72, R3.reuse, R72, !P5 ;  /* 0x0000004803487207 */ /* 0x040fe20006800000 */
[----:B------:R-:W3:Y:S01]  /*3f30*/  LDC R12, c[0x0][0x230] ;  /* 0x00008c00ff0c7b82 */ /* 0x000ee20000000800 */
[C---:B------:R-:W-:Y:S01]  /*3f40*/  SEL R74, R3.reuse, R74, !P5 ;  /* 0x0000004a034a7207 */ /* 0x040fe20006800000 */
[----:B------:R-:W-:Y:S01]  /*3f50*/  ULDC UR6, c[0x0][0x240] ;  /* 0x0000900000067ab9 */ /* 0x000fe20000000800 */
[C---:B------:R-:W-:Y:S01]  /*3f60*/  SEL R76, R3.reuse, R76, !P5 ;  /* 0x0000004c034c7207 */ /* 0x040fe20006800000 */
[----:B------:R-:W-:Y:S01]  /*3f70*/  IMAD R69, R72, UR50, RZ ;  /* 0x0000003248457c24 */ /* 0x000fe2000f8e02ff */
[----:B------:R-:W-:Y:S01]  /*3f80*/  SEL R78, R3, R78, !P5 ;  /* 0x0000004e034e7207 */ /* 0x000fe20006800000 */
[----:B-1----:R-:W-:Y:S01]  /*3f90*/  VIADD R15, R15, 0xffffffff ;  /* 0xffffffff0f0f7836 */ /* 0x002fe20000000000 */
[C---:B------:R-:W-:Y:S01]  /*3fa0*/  SEL R80, R3.reuse, R80, !P5 ;  /* 0x0000005003507207 */ /* 0x040fe20006800000 */
[----:B------:R-:W-:Y:S01]  /*3fb0*/  IMAD R71, R76, UR52, RZ ;  /* 0x000000344c477c24 */ /* 0x000fe2000f8e02ff */
[C---:B------:R-:W-:Y:S01]  /*3fc0*/  SEL R82, R3.reuse, R82, !P5 ;  /* 0x0000005203527207 */ /* 0x040fe20006800000 */
[----:B------:R-:W-:Y:S01]  /*3fd0*/  IMAD R72, R78, UR53, RZ ;  /* 0x000000354e487c24 */ /* 0x000fe2000f8e02ff */
[C---:B------:R-:W-:Y:S01]  /*3fe0*/  SEL R84, R3.reuse, R84, !P5 ;  /* 0x0000005403547207 */ /* 0x040fe20006800000 */
[----:B------:R-:W-:Y:S01]  /*3ff0*/  IMAD R73, R80, UR54, RZ ;  /* 0x0000003650497c24 */ /* 0x000fe2000f8e02ff */
[C---:B------:R-:W-:Y:S01]  /*4000*/  SEL R86, R3.reuse, R86, !P5 ;  /* 0x0000005603567207 */ /* 0x040fe20006800000 */
[----:B------:R-:W1:Y:S01]  /*4010*/  LDC R14, c[0x0][0x230] ;  /* 0x00008c00ff0e7b82 */ /* 0x000e620000000800 */
[C---:B------:R-:W-:Y:S01]  /*4020*/  SEL R88, R3.reuse, R88, !P5 ;  /* 0x0000005803587207 */ /* 0x040fe20006800000 */
[----:B------:R-:W-:Y:S01]  /*4030*/  IMAD R75, R84, UR56, RZ ;  /* 0x00000038544b7c24 */ /* 0x000fe2000f8e02ff */
[C---:B------:R-:W-:Y:S01]  /*4040*/  SEL R90, R3.reuse, R90, !P5 ;  /* 0x0000005a035a7207 */ /* 0x040fe20006800000 */
[----:B------:R-:W-:Y:S01]  /*4050*/  IMAD R76, R86, UR57, RZ ;  /* 0x00000039564c7c24 */ /* 0x000fe2000f8e02ff */
[C---:B------:R-:W-:Y:S01]  /*4060*/  SEL R92, R3.reuse, R92, !P5 ;  /* 0x0000005c035c7207 */ /* 0x040fe20006800000 */
[----:B------:R-:W-:Y:S01]  /*4070*/  IMAD R77, R88, UR58, RZ ;  /* 0x0000003a584d7c24 */ /* 0x000fe2000f8e02ff */
[C---:B------:R-:W-:Y:S01]  /*4080*/  SEL R94, R3.reuse, R94, !P5 ;  /* 0x0000005e035e7207 */ /* 0x040fe20006800000 */
[----:B--2---:R-:W-:Y:S01]  /*4090*/  VIADD R20, R20, 0xfffffffe ;  /* 0xfffffffe14147836 */ /* 0x004fe20000000000 */
[C---:B------:R-:W-:Y:S01]  /*40a0*/  SEL R96, R3.reuse, R96, !P5 ;  /* 0x0000006003607207 */ /* 0x040fe20006800000 */
[----:B------:R-:W-:Y:S01]  /*40b0*/  IMAD R79, R92, UR60, RZ ;  /* 0x0000003c5c4f7c24 */ /* 0x000fe2000f8e02ff */
[C---:B------:R-:W-:Y:S01]  /*40c0*/  SEL R98, R3.reuse, R98, !P5 ;  /* 0x0000006203627207 */ /* 0x040fe20006800000 */
[----:B------:R-:W-:Y:S01]  /*40d0*/  IMAD R80, R94, UR61, RZ ;  /* 0x0000003d5e507c24 */ /* 0x000fe2000f8e02ff */
[----:B------:R-:W-:Y:S01]  /*40e0*/  SEL R4, R3, R4, !P5 ;  /* 0x0000000403047207 */ /* 0x000fe20006800000 */
[----:B---3--:R-:W-:Y:S01]  /*40f0*/  VIADD R12, R12, 0xffffffdf ;  /* 0xffffffdf0c0c7836 */ /* 0x008fe20000000000 */
[----:B------:R-:W-:Y:S01]  /*4100*/  ISETP.GE.AND P4, PT, R16, RZ, PT ;  /* 0x000000ff1000720c */ /* 0x000fe20003f86270 */
[----:B------:R-:W2:Y:S01]  /*4110*/  LDC R21, c[0x0][0x230] ;  /* 0x00008c00ff157b82 */ /* 0x000ea20000000800 */
[----:B------:R-:W-:Y:S01]  /*4120*/  ISETP.GE.AND P5, PT, R19, RZ, PT ;  /* 0x000000ff1300720c */ /* 0x000fe20003fa6270 */
[----:B------:R-:W-:Y:S01]  /*4130*/  IMAD R83, R4, UR6, RZ ;  /* 0x0000000604537c24 */ /* 0x000fe2000f8e02ff */
[----:B------:R-:W-:Y:S01]  /*4140*/  ISETP.GE.AND P3, PT, R17, RZ, PT ;  /* 0x000000ff1100720c */ /* 0x000fe20003f66270 */
[----:B------:R-:W-:Y:S01]  /*4150*/  ULDC.64 UR6, c[0x0][0x210] ;  /* 0x0000840000067ab9 */ /* 0x000fe20000000a00 */
[----:B------:R-:W-:Y:S01]  /*4160*/  @!P0 IADD3 R59, R59, -R2, RZ ;  /* 0x800000023b3b8210 */ /* 0x000fe20007ffe0ff */
[----:B------:R-:W-:Y:S01]  /*4170*/  UMOV UR10, 0x400 ;  /* 0x00000400000a7882 */ /* 0x000fe20000000000 */
[----:B------:R-:W-:Y:S01]  /*4180*/  ISETP.NE.AND P0, PT, R125, RZ, PT ;  /* 0x000000ff7d00720c */ /* 0x000fe20003f05270 */
[----:B-1----:R-:W-:Y:S01]  /*4190*/  VIADD R14, R14, 0xfffffffc ;  /* 0xfffffffc0e0e7836 */ /* 0x002fe20000000000 */
[----:B------:R-:W-:Y:S01]  /*41a0*/  LOP3.LUT R2, RZ, R125, RZ, 0x33, !PT ;  /* 0x0000007dff027212 */ /* 0x000fe200078e33ff */
[----:B------:R-:W-:Y:S01]  /*41b0*/  ULDC.64 UR8, c[0x0][0x208] ;  /* 0x0000820000087ab9 */ /* 0x000fe20000000a00 */
[----:B------:R-:W-:Y:S01]  /*41c0*/  LEA R130, P1, R47, UR4, 0x2 ;  /* 0x000000042f827c11 */ /* 0x000fe2000f8210ff */
[----:B------:R-:W-:Y:S01]  /*41d0*/  @!P4 IMAD.MOV R57, RZ, RZ, -R57 ;  /* 0x000000ffff39c224 */ /* 0x000fe200078e0a39 */
[----:B------:R-:W-:Y:S01]  /*41e0*/  SEL R6, R2, R5, !P0 ;  /* 0x0000000502067207 */ /* 0x000fe20004000000 */
[----:B------:R-:W-:Y:S01]  /*41f0*/  IMAD R5, R56, UR59, RZ ;  /* 0x0000003b38057c24 */ /* 0x000fe2000f8e02ff */
[----:B------:R-:W-:Y:S01]  /*4200*/  @!P5 IADD3 R59, -R59, RZ, RZ ;  /* 0x000000ff3b3bd210 */ /* 0x000fe20007ffe1ff */
[----:B------:R-:W-:Y:S01]  /*4210*/  @!P3 IMAD.MOV R61, RZ, RZ, -R61 ;  /* 0x000000ffff3db224 */ /* 0x000fe200078e0a3d */
[----:B------:R-:W-:Y:S01]  /*4220*/  LEA.HI.X.SX32 R13, R47, UR5, 0x2, P1 ;  /* 0x000000052f0d7c11 */ /* 0x000fe200088f16ff */
[----:B------:R-:W-:Y:S01]  /*4230*/  ULDC UR4, c[0x0][0x240] ;  /* 0x0000900000047ab9 */ /* 0x000fe20000000800 */
[C---:B------:R-:W-:Y:S01]  /*4240*/  SEL R9, R2.reuse, R57, !P0 ;  /* 0x0000003902097207 */ /* 0x040fe20004000000 */
[----:B------:R-:W-:Y:S01]  /*4250*/  ULDC UR5, c[0x0][0x240] ;  /* 0x0000900000057ab9 */ /* 0x000fe20000000800 */
[C---:B------:R-:W-:Y:S01]  /*4260*/  SEL R3, R2.reuse, R59, !P0 ;  /* 0x0000003b02037207 */ /* 0x040fe20004000000 */
[----:B------:R-:W-:Y:S01]  /*4270*/  IMAD R22, R65, UR4, RZ ;  /* 0x0000000441167c24 */ /* 0x000fe2000f8e02ff */
[----:B------:R-:W-:Y:S01]  /*4280*/  SEL R2, R2, R61, !P0 ;  /* 0x0000003d02027207 */ /* 0x000fe20004000000 */
[----:B------:R-:W-:Y:S01]  /*4290*/  IMAD R23, R67, UR5, RZ ;  /* 0x0000000543177c24 */ /* 0x000fe2000f8e02ff */
[-C--:B------:R-:W-:Y:S01]  /*42a0*/  LEA R132, P0, R5, R130.reuse, 0x2 ;  /* 0x0000008205847211 */ /* 0x080fe200078010ff */
[----:B------:R-:W-:Y:S01]  /*42b0*/  IMAD R47, R106, UR28, RZ ;  /* 0x0000001c6a2f7c24 */ /* 0x000fe2000f8e02ff */
[-C--:B------:R-:W-:Y:S01]  /*42c0*/  LEA R142, P4, R24, R130.reuse, 0x2 ;  /* 0x00000082188e7211 */ /* 0x080fe200078810ff */
[----:B------:R-:W-:Y:S01]  /*42d0*/  IMAD R56, R115, UR37, RZ ;  /* 0x0000002573387c24 */ /* 0x000fe2000f8e02ff */
[-C--:B------:R-:W-:Y:S01]  /*42e0*/  LEA.HI.X.SX32 R133, R5, R13.reuse, 0x2, P0 ;  /* 0x0000000d05857211 */ /* 0x080fe200000f16ff */
[----:B------:R-:W-:Y:S01]  /*42f0*/  IMAD R57, R116, UR38, RZ ;  /* 0x0000002674397c24 */ /* 0x000fe2000f8e02ff */
[-C--:B------:R-:W-:Y:S01]  /*4300*/  LEA.HI.X.SX32 R143, R24, R13.reuse, 0x2, P4 ;  /* 0x0000000d188f7211 */ /* 0x080fe200020f16ff */
[----:B------:R-:W-:Y:S01]  /*4310*/  IMAD R59, R118, UR40, RZ ;  /* 0x00000028763b7c24 */ /* 0x000fe2000f8e02ff */
[-C--:B------:R-:W-:Y:S01]  /*4320*/  LEA R134, P0, R10, R130.reuse, 0x2 ;  /* 0x000000820a867211 */ /* 0x080fe200078010ff */
        /* <DEDUP_REMOVED lines=8> */
[----:B------:R-:W-:Y:S01]  /*43b0*/  STL.64 [R1+0x1788], R132 ;  /* 0x0017888401007387 */ /* 0x000fe20000100a00 */
[-C--:B------:R-:W-:Y:S01]  /*43c0*/  LEA R156, P4, R31, R130.reuse, 0x2 ;  /* 0x000000821f9c7211 */ /* 0x080fe200078810ff */
[----:B------:R-:W-:Y:S01]  /*43d0*/  IMAD R65, R124, UR46, RZ ;  /* 0x0000002e7c417c24 */ /* 0x000fe2000f8e02ff */
[-C--:B------:R-:W-:Y:S01]  /*43e0*/  LEA R146, P6, R26, R130.reuse, 0x2 ;  /* 0x000000821a927211 */ /* 0x080fe200078c10ff */
[----:B------:R-:W-:Y:S01]  /*43f0*/  IMAD R74, R82, UR55, RZ ;  /* 0x00000037524a7c24 */ /* 0x000fe2000f8e02ff */
[-C--:B------:R-:W-:Y:S01]  /*4400*/  LEA.HI.X.SX32 R135, R10, R13.reuse, 0x2, P0 ;  /* 0x0000000d0a877211 */ /* 0x080fe200000f16ff */
[----:B------:R-:W-:Y:S01]  /*4410*/  ULDC UR4, c[0x0][0x240] ;  /* 0x0000900000047ab9 */ /* 0x000fe20000000800 */
[-C--:B------:R-:W-:Y:S01]  /*4420*/  LEA.HI.X.SX32 R137, R11, R13.reuse, 0x2, P1 ;  /* 0x0000000d0b897211 */ /* 0x080fe200008f16ff */
[----:B------:R-:W-:Y:S01]  /*4430*/  IMAD R81, R96, UR4, RZ ;  /* 0x0000000460517c24 */ /* 0x000fe2000f8e02ff */
[-C--:B------:R-:W-:Y:S01]  /*4440*/  LEA.HI.X.SX32 R139, R22, R13.reuse, 0x2, P2 ;  /* 0x0000000d168b7211 */ /* 0x080fe200010f16ff */
[----:B------:R1:W-:Y:S01]  /*4450*/  STL.64 [R1+0x1790], R134 ;  /* 0x0017908601007387 */ /* 0x0003e20000100a00 */
[-C--:B------:R-:W-:Y:S01]  /*4460*/  LEA.HI.X.SX32 R141, R23, R13.reuse, 0x2, P3 ;  /* 0x0000000d178d7211 */ /* 0x080fe200018f16ff */
[----:B------:R-:W-:Y:S01]  /*4470*/  ULDC UR59, c[0x0][0x240] ;  /* 0x00009000003b7ab9 */ /* 0x000fe20000000800 */
[-C--:B------:R-:W-:Y:S01]  /*4480*/  LEA.HI.X.SX32 R145, R25, R13.reuse, 0x2, P5 ;  /* 0x0000000d19917211 */ /* 0x080fe200028f16ff */
[----:B------:R-:W-:Y:S01]  /*4490*/  STL.64 [R1+0x1798], R136 ;  /* 0x0017988801007387 */ /* 0x000fe20000100a00 */
[-C--:B------:R-:W-:Y:S01]  /*44a0*/  LEA.HI.X.SX32 R157, R31, R13.reuse, 0x2, P4 ;  /* 0x0000000d1f9d7211 */ /* 0x080fe200020f16ff */
[----:B------:R-:W-:Y:S01]  /*44b0*/  ULDC UR5, c[0x0][0x240] ;  /* 0x0000900000057ab9 */ /* 0x000fe20000000800 */
[-C--:B------:R-:W-:Y:S01]  /*44c0*/  LEA R148, P0, R27, R130.reuse, 0x2 ;  /* 0x000000821b947211 */ /* 0x080fe200078010ff */
[----:B------:R-:W-:Y:S01]  /*44d0*/  STL.64 [R1+0x17a0], R138 ;  /* 0x0017a08a01007387 */ /* 0x000fe20000100a00 */
[-C--:B------:R-:W-:Y:S01]  /*44e0*/  LEA R150, P1, R28, R130.reuse, 0x2 ;  /* 0x000000821c967211 */ /* 0x080fe200078210ff */
[----:B------:R-:W-:Y:S01]  /*44f0*/  IMAD R78, R90, UR59, RZ ;  /* 0x0000003b5a4e7c24 */ /* 0x000fe2000f8e02ff */
[-C--:B------:R-:W-:Y:S01]  /*4500*/  LEA R152, P2, R29, R130.reuse, 0x2 ;  /* 0x000000821d987211 */ /* 0x080fe200078410ff */
[----:B------:R-:W-:Y:S01]  /*4510*/  STL.64 [R1+0x17a8], R140 ;  /* 0x0017a88c01007387 */ /* 0x000fe20000100a00 */
[-C--:B------:R-:W-:Y:S01]  /*4520*/  LEA R154, P3, R30, R130.reuse, 0x2 ;  /* 0x000000821e9a7211 */ /* 0x080fe200078610ff */
[----:B------:R-:W-:Y:S01]  /*4530*/  IMAD R82, R98, UR5, RZ ;  /* 0x0000000562527c24 */ /* 0x000fe2000f8e02ff */
[-C--:B------:R-:W-:Y:S01]  /*4540*/  LEA R158, P5, R32, R130.reuse, 0x2 ;  /* 0x00000082209e7211 */ /* 0x080fe200078a10ff */
[----:B------:R-:W-:Y:S01]  /*4550*/  STL.64 [R1+0x17b0], R142 ;  /* 0x0017b08e01007387 */ /* 0x000fe20000100a00 */
[-C--:B------:R-:W-:Y:S01]  /*4560*/  LEA.HI.X.SX32 R147, R26, R13.reuse, 0x2, P6 ;  /* 0x0000000d1a937211 */ /* 0x080fe200030f16ff */
[----:B------:R-:W3:Y:S01]  /*4570*/  S2UR UR4, SR_CgaCtaId ;  /* 0x00000000000479c3 */ /* 0x000ee20000008800 */
[-C--:B------:R-:W-:Y:S01]  /*4580*/  LEA R170, P4, R38, R130.reuse, 0x2 ;  /* 0x0000008226aa7211 */ /* 0x080fe200078810ff */
[----:B------:R-:W-:Y:S01]  /*4590*/  STL.64 [R1+0x17b8], R144 ;  /* 0x0017b89001007387 */ /* 0x000fe20000100a00 */
[-C--:B------:R-:W-:Y:S01]  /*45a0*/  LEA R160, P6, R33, R130.reuse, 0x2 ;  /* 0x0000008221a07211 */ /* 0x080fe200078c10ff */
[----:B------:R-:W-:Y:S01]  /*45b0*/  ULDC UR5, c[0x0][0x234] ;  /* 0x00008d0000057ab9 */ /* 0x000fe20000000800 */
[-C--:B------:R-:W-:Y:S01]  /*45c0*/  LEA.HI.X.SX32 R149, R27, R13.reuse, 0x2, P0 ;  /* 0x0000000d1b957211 */ /* 0x080fe200000f16ff */
[----:B------:R-:W-:Y:S01]  /*45d0*/  STL.64 [R1+0x17c0], R146 ;  /* 0x0017c09201007387 */ /* 0x000fe20000100a00 */
[-C--:B------:R-:W-:Y:S01]  /*45e0*/  LEA.HI.X.SX32 R151, R28, R13.reuse, 0x2, P1 ;  /* 0x0000000d1c977211 */ /* 0x080fe200008f16ff */
[----:B------:R-:W-:Y:S01]  /*45f0*/  IMAD R6, R6, UR5, RZ ;  /* 0x0000000506067c24 */ /* 0x000fe2000f8e02ff */
        /* <DEDUP_REMOVED lines=8> */
[-C--:B------:R-:W-:Y:S01]  /*4680*/  LEA R162, P0, R34, R130.reuse, 0x2 ;  /* 0x0000008222a27211 */ /* 0x080fe200078010ff */
[----:B------:R-:W-:Y:S01]  /*4690*/  STL.64 [R1+0x17d8], R152 ;  /* 0x0017d89801007387 */ /* 0x000fe20000100a00 */
[-C--:B------:R-:W-:Y:S01]  /*46a0*/  LEA R164, P1, R35, R130.reuse, 0x2 ;  /* 0x0000008223a47211 */ /* 0x080fe200078210ff */
[----:B------:R-:W-:Y:S01]  /*46b0*/  IMAD R9, R9, UR5, RZ ;  /* 0x0000000509097c24 */ /* 0x000fe2000f8e02ff */
[-C--:B------:R-:W-:Y:S01]  /*46c0*/  LEA R166, P2, R36, R130.reuse, 0x2 ;  /* 0x0000008224a67211 */ /* 0x080fe200078410ff */
[----:B------:R-:W-:Y:S01]  /*46d0*/  STL.64 [R1+0x17e0], R154 ;  /* 0x0017e09a01007387 */ /* 0x000fe20000100a00 */
[-C--:B------:R-:W-:Y:S01]  /*46e0*/  LEA R168, P3, R37, R130.reuse, 0x2 ;  /* 0x0000008225a87211 */ /* 0x080fe200078610ff */
[----:B---3--:R-:W-:Y:S01]  /*46f0*/  ULEA UR10, UR4, UR10, 0x18 ;  /* 0x0000000a040a7291 */ /* 0x008fe2000f8ec03f */
[-C--:B------:R-:W-:Y:S01]  /*4700*/  LEA R172, P5, R39, R130.reuse, 0x2 ;  /* 0x0000008227ac7211 */ /* 0x080fe200078a10ff */
[----:B------:R-:W-:Y:S01]  /*4710*/  STL.64 [R1+0x17e8], R156 ;  /* 0x0017e89c01007387 */ /* 0x000fe20000100a00 */
[-C--:B------:R-:W-:Y:S01]  /*4720*/  LEA.HI.X.SX32 R161, R33, R13.reuse, 0x2, P6 ;  /* 0x0000000d21a17211 */ /* 0x080fe200030f16ff */
[----:B------:R-:W3:Y:S01]  /*4730*/  LDC R30, c[0x0][0x230] ;  /* 0x00008c00ff1e7b82 */ /* 0x000ee20000000800 */
[-C--:B------:R-:W-:Y:S01]  /*4740*/  LEA R184, P4, R45, R130.reuse, 0x2 ;  /* 0x000000822db87211 */ /* 0x080fe200078810ff */
[----:B------:R-:W-:Y:S01]  /*4750*/  STL.64 [R1+0x17f0], R158 ;  /* 0x0017f09e01007387 */ /* 0x000fe20000100a00 */
[-C--:B------:R-:W-:Y:S01]  /*4760*/  LEA R174, P6, R40, R130.reuse, 0x2 ;  /* 0x0000008228ae7211 */ /* 0x080fe200078c10ff */
[----:B------:R-:W-:Y:S01]  /*4770*/  IMAD R32, R46, 0x56, RZ ;  /* 0x000000562e207824 */ /* 0x000fe200078e02ff */
[-C--:B------:R-:W-:Y:S01]  /*4780*/  LEA.HI.X.SX32 R163, R34, R13.reuse, 0x2, P0 ;  /* 0x0000000d22a37211 */ /* 0x080fe200000f16ff */
[----:B------:R-:W-:Y:S01]  /*4790*/  STL.64 [R1+0x17f8], R160 ;  /* 0x0017f8a001007387 */ /* 0x000fe20000100a00 */
[-C--:B------:R-:W-:Y:S01]  /*47a0*/  LEA.HI.X.SX32 R165, R35, R13.reuse, 0x2, P1 ;  /* 0x0000000d23a57211 */ /* 0x080fe200008f16ff */
[----:B------:R-:W4:Y:S01]  /*47b0*/  LDC R31, c[0x0][0x230] ;  /* 0x00008c00ff1f7b82 */ /* 0x000f220000000800 */
[-C--:B------:R-:W-:Y:S01]  /*47c0*/  LEA.HI.X.SX32 R167, R36, R13.reuse, 0x2, P2 ;  /* 0x0000000d24a77211 */ /* 0x080fe200010f16ff */
[----:B------:R-:W-:Y:S01]  /*47d0*/  STL.64 [R1+0x1800], R162 ;  /* 0x001800a201007387 */ /* 0x000fe20000100a00 */
[-C--:B------:R-:W-:Y:S01]  /*47e0*/  LEA.HI.X.SX32 R169, R37, R13.reuse, 0x2, P3 ;  /* 0x0000000d25a97211 */ /* 0x080fe200018f16ff */
[----:B------:R-:W-:Y:S01]  /*47f0*/  IMAD R34, R46, 0x57, RZ ;  /* 0x000000572e227824 */ /* 0x000fe200078e02ff */
[-C--:B------:R-:W-:Y:S01]  /*4800*/  LEA.HI.X.SX32 R173, R39, R13.reuse, 0x2, P5 ;  /* 0x0000000d27ad7211 */ /* 0x080fe200028f16ff */
[----:B------:R-:W-:Y:S01]  /*4810*/  STL.64 [R1+0x1808], R164 ;  /* 0x001808a401007387 */ /* 0x000fe20000100a00 */
[-C--:B------:R-:W-:Y:S01]  /*4820*/  LEA.HI.X.SX32 R185, R45, R13.reuse, 0x2, P4 ;  /* 0x0000000d2db97211 */ /* 0x080fe200020f16ff */
[----:B------:R-:W4:Y:S01]  /*4830*/  LDC R33, c[0x0][0x230] ;  /* 0x00008c00ff217b82 */ /* 0x000f220000000800 */
[-C--:B------:R-:W-:Y:S01]  /*4840*/  LEA R176, P0, R41, R130.reuse, 0x2 ;  /* 0x0000008229b07211 */ /* 0x080fe200078010ff */
[----:B------:R-:W-:Y:S01]  /*4850*/  STL.64 [R1+0x1810], R166 ;  /* 0x001810a601007387 */ /* 0x000fe20000100a00 */
[-C--:B------:R-:W-:Y:S01]  /*4860*/  LEA R178, P1, R42, R130.reuse, 0x2 ;  /* 0x000000822ab27211 */ /* 0x080fe200078210ff */
[----:B------:R-:W-:Y:S01]  /*4870*/  ULDC UR4, c[0x0][0x230] ;  /* 0x00008c0000047ab9 */ /* 0x000fe20000000800 */
[-C--:B------:R-:W-:Y:S01]  /*4880*/  LEA R180, P2, R43, R130.reuse, 0x2 ;  /* 0x000000822bb47211 */ /* 0x080fe200078410ff */
[----:B------:R-:W-:Y:S01]  /*4890*/  STL.64 [R1+0x1818], R168 ;  /* 0x001818a801007387 */ /* 0x000fe20000100a00 */
[-C--:B------:R-:W-:Y:S01]  /*48a0*/  LEA R182, P3, R44, R130.reuse, 0x2 ;  /* 0x000000822cb67211 */ /* 0x080fe200078610ff */
[----:B------:R-:W4:Y:S01]  /*48b0*/  LDC R35, c[0x0][0x230] ;  /* 0x00008c00ff237b82 */ /* 0x000f220000000800 */
[-C--:B------:R-:W-:Y:S01]  /*48c0*/  LEA R186, P5, R47, R130.reuse, 0x2 ;  /* 0x000000822fba7211 */ /* 0x080fe200078a10ff */
[----:B------:R-:W-:Y:S01]  /*48d0*/  STL.64 [R1+0x1820], R170 ;  /* 0x001820aa01007387 */ /* 0x000fe20000100a00 */
[-C--:B------:R-:W-:Y:S01]  /*48e0*/  LEA.HI.X.SX32 R175, R40, R13.reuse, 0x2, P6 ;  /* 0x0000000d28af7211 */ /* 0x080fe200030f16ff */
[----:B------:R-:W-:Y:S01]  /*48f0*/  IMAD R40, R46, 0x5a, RZ ;  /* 0x0000005a2e287824 */ /* 0x000fe200078e02ff */
[-C--:B------:R-:W-:Y:S01]  /*4900*/  LEA R198, P4, R53, R130.reuse, 0x2 ;  /* 0x0000008235c67211 */ /* 0x080fe200078810ff */
[----:B------:R-:W-:Y:S01]  /*4910*/  STL.64 [R1+0x1828], R172 ;  /* 0x001828ac01007387 */ /* 0x000fe20000100a00 */
[-C--:B------:R-:W-:Y:S01]  /*4920*/  LEA R188, P6, R48, R130.reuse, 0x2 ;  /* 0x0000008230bc7211 */ /* 0x080fe200078c10ff */
        /* <DEDUP_REMOVED lines=12> */
[----:B-1----:R-:W-:Y:S01]  /*49f0*/  IMAD R135, R46, 0x7c, RZ ;  /* 0x0000007c2e877824 */ /* 0x002fe200078e02ff */
[-C--:B------:R-:W-:Y:S01]  /*4a00*/  LEA R190, P0, R49, R130.reuse, 0x2 ;  /* 0x0000008231be7211 */ /* 0x080fe200078010ff */
[----:B------:R-:W-:Y:S01]  /*4a10*/  STL.64 [R1+0x1848], R180 ;  /* 0x001848b401007387 */ /* 0x000fe20000100a00 */
[-C--:B------:R-:W-:Y:S01]  /*4a20*/  LEA R192, P1, R50, R130.reuse, 0x2 ;  /* 0x0000008232c07211 */ /* 0x080fe200078210ff */
[----:B------:R-:W1:Y:S01]  /*4a30*/  LDC R38, c[0x0][0x230] ;  /* 0x00008c00ff267b82 */ /* 0x000e620000000800 */
[-C--:B------:R-:W-:Y:S01]  /*4a40*/  LEA R194, P2, R51, R130.reuse, 0x2 ;  /* 0x0000008233c27211 */ /* 0x080fe200078410ff */
[----:B------:R-:W-:Y:S01]  /*4a50*/  STL.64 [R1+0x1850], R182 ;  /* 0x001850b601007387 */ /* 0x000fe20000100a00 */
[-C--:B------:R-:W-:Y:S01]  /*4a60*/  LEA R196, P3, R52, R130.reuse, 0x2 ;  /* 0x0000008234c47211 */ /* 0x080fe200078610ff */
[----:B------:R-:W-:Y:S01]  /*4a70*/  IMAD R134, R46, 0x7d, RZ ;  /* 0x0000007d2e867824 */ /* 0x000fe200078e02ff */
[-C--:B------:R-:W-:Y:S01]  /*4a80*/  LEA R200, P5, R54, R130.reuse, 0x2 ;  /* 0x0000008236c87211 */ /* 0x080fe200078a10ff */
[----:B------:R-:W-:Y:S01]  /*4a90*/  STL.64 [R1+0x1858], R184 ;  /* 0x001858b801007387 */ /* 0x000fe20000100a00 */
[----:B------:R-:W-:Y:S01]  /*4aa0*/  LEA.HI.X.SX32 R189, R48, R13, 0x2, P6 ;  /* 0x0000000d30bd7211 */ /* 0x000fe200030f16ff */
[----:B------:R-:W1:Y:S01]  /*4ab0*/  LDC R39, c[0x0][0x230] ;  /* 0x00008c00ff277b82 */ /* 0x000e620000000800 */
[-C--:B------:R-:W-:Y:S01]  /*4ac0*/  LEA R212, P4, R60, R130.reuse, 0x2 ;  /* 0x000000823cd47211 */ /* 0x080fe200078810ff */
[----:B------:R-:W-:Y:S01]  /*4ad0*/  STL.64 [R1+0x1860], R186 ;  /* 0x001860ba01007387 */ /* 0x000fe20000100a00 */
[----:B------:R-:W-:-:S02]  /*4ae0*/  LEA R202, P6, R55, R130, 0x2 ;  /* 0x0000008237ca7211 */ /* 0x000fc400078c10ff */
[-C--:B------:R-:W-:Y:S01]  /*4af0*/  LEA.HI.X.SX32 R191, R49, R13.reuse, 0x2, P0 ;  /* 0x0000000d31bf7211 */ /* 0x080fe200000f16ff */
[----:B------:R-:W-:Y:S01]  /*4b00*/  STL.64 [R1+0x1868], R188 ;  /* 0x001868bc01007387 */ /* 0x000fe20000100a00 */
[-C--:B------:R-:W-:Y:S01]  /*4b10*/  LEA.HI.X.SX32 R193, R50, R13.reuse, 0x2, P1 ;  /* 0x0000000d32c17211 */ /* 0x080fe200008f16ff */
[----:B------:R-:W1:Y:S01]  /*4b20*/  LDC R41, c[0x0][0x230] ;  /* 0x00008c00ff297b82 */ /* 0x000e620000000800 */
[-C--:B------:R-:W-:Y:S01]  /*4b30*/  LEA.HI.X.SX32 R195, R51, R13.reuse, 0x2, P2 ;  /* 0x0000000d33c37211 */ /* 0x080fe200010f16ff */
[----:B------:R-:W-:Y:S01]  /*4b40*/  STL.64 [R1+0x1870], R190 ;  /* 0x001870be01007387 */ /* 0x000fe20000100a00 */
[-C--:B------:R-:W-:Y:S02]  /*4b50*/  LEA.HI.X.SX32 R197, R52, R13.reuse, 0x2, P3 ;  /* 0x0000000d34c57211 */ /* 0x080fe400018f16ff */
[-C--:B------:R-:W-:Y:S01]  /*4b60*/  LEA.HI.X.SX32 R201, R54, R13.reuse, 0x2, P5 ;  /* 0x0000000d36c97211 */ /* 0x080fe200028f16ff */
[----:B------:R-:W-:Y:S01]  /*4b70*/  STL.64 [R1+0x1878], R192 ;  /* 0x001878c001007387 */ /* 0x000fe20000100a00 */
[----:B------:R-:W-:Y:S01]  /*4b80*/  LEA.HI.X.SX32 R213, R60, R13, 0x2, P4 ;  /* 0x0000000d3cd57211 */ /* 0x000fe200020f16ff */
[----:B------:R-:W1:Y:S01]  /*4b90*/  LDC R43, c[0x0][0x230] ;  /* 0x00008c00ff2b7b82 */ /* 0x000e620000000800 */
[-C--:B------:R-:W-:Y:S01]  /*4ba0*/  LEA R204, P0, R56, R130.reuse, 0x2 ;  /* 0x0000008238cc7211 */ /* 0x080fe200078010ff */
[----:B------:R-:W-:Y:S01]  /*4bb0*/  STL.64 [R1+0x1880], R194 ;  /* 0x001880c201007387 */ /* 0x000fe20000100a00 */
[----:B------:R-:W-:-:S02]  /*4bc0*/  LEA R206, P1, R57, R130, 0x2 ;  /* 0x0000008239ce7211 */ /* 0x000fc400078210ff */
[-C--:B------:R-:W-:Y:S01]  /*4bd0*/  LEA R208, P2, R58, R130.reuse, 0x2 ;  /* 0x000000823ad07211 */ /* 0x080fe200078410ff */
[----:B------:R-:W-:Y:S01]  /*4be0*/  STL.64 [R1+0x1888], R196 ;  /* 0x001888c401007387 */ /* 0x000fe20000100a00 */
[-C--:B------:R-:W-:Y:S01]  /*4bf0*/  LEA R210, P3, R59, R130.reuse, 0x2 ;  /* 0x000000823bd27211 */ /* 0x080fe200078610ff */
[----:B------:R-:W1:Y:S01]  /*4c00*/  LDC R44, c[0x0][0x230] ;  /* 0x00008c00ff2c7b82 */ /* 0x000e620000000800 */
[-C--:B------:R-:W-:Y:S01]  /*4c10*/  LEA R214, P5, R61, R130.reuse, 0x2 ;  /* 0x000000823dd67211 */ /* 0x080fe200078a10ff */
[----:B------:R-:W-:Y:S01]  /*4c20*/  STL.64 [R1+0x1890], R198 ;  /* 0x001890c601007387 */ /* 0x000fe20000100a00 */
[-C--:B------:R-:W-:Y:S02]  /*4c30*/  LEA.HI.X.SX32 R203, R55, R13.reuse, 0x2, P6 ;  /* 0x0000000d37cb7211 */ /* 0x080fe400030f16ff */
[-C--:B------:R-:W-:Y:S01]  /*4c40*/  LEA R226, P4, R67, R130.reuse, 0x2 ;  /* 0x0000008243e27211 */ /* 0x080fe200078810ff */
[----:B------:R-:W-:Y:S01]  /*4c50*/  STL.64 [R1+0x1898], R200 ;  /* 0x001898c801007387 */ /* 0x000fe20000100a00 */
[----:B------:R-:W-:Y:S01]  /*4c60*/  LEA R216, P6, R62, R130, 0x2 ;  /* 0x000000823ed87211 */ /* 0x000fe200078c10ff */
[----:B------:R-:W1:Y:S01]  /*4c70*/  LDC R45, c[0x0][0x230] ;  /* 0x00008c00ff2d7b82 */ /* 0x000e620000000800 */
[-C--:B------:R-:W-:Y:S01]  /*4c80*/  LEA.HI.X.SX32 R205, R56, R13.reuse, 0x2, P0 ;  /* 0x0000000d38cd7211 */ /* 0x080fe200000f16ff */
[----:B------:R-:W-:Y:S01]  /*4c90*/  STL.64 [R1+0x18a0], R202 ;  /* 0x0018a0ca01007387 */ /* 0x000fe20000100a00 */
[----:B------:R-:W-:-:S02]  /*4ca0*/  LEA.HI.X.SX32 R207, R57, R13, 0x2, P1 ;  /* 0x0000000d39cf7211 */ /* 0x000fc400008f16ff */
[-C--:B------:R-:W-:Y:S01]  /*4cb0*/  LEA.HI.X.SX32 R209, R58, R13.reuse, 0x2, P2 ;  /* 0x0000000d3ad17211 */ /* 0x080fe200010f16ff */
[----:B------:R-:W-:Y:S01]  /*4cc0*/  STL.64 [R1+0x18a8], R204 ;  /* 0x0018a8cc01007387 */ /* 0x000fe20000100a00 */
[-C--:B------:R-:W-:Y:S01]  /*4cd0*/  LEA.HI.X.SX32 R211, R59, R13.reuse, 0x2, P3 ;  /* 0x0000000d3bd37211 */ /* 0x080fe200018f16ff */
[----:B------:R-:W1:Y:S01]  /*4ce0*/  LDC R47, c[0x0][0x230] ;  /* 0x00008c00ff2f7b82 */ /* 0x000e620000000800 */
[-C--:B------:R-:W-:Y:S01]  /*4cf0*/  LEA.HI.X.SX32 R215, R61, R13.reuse, 0x2, P5 ;  /* 0x0000000d3dd77211 */ /* 0x080fe200028f16ff */
[----:B------:R-:W-:Y:S01]  /*4d00*/  STL.64 [R1+0x18b0], R206 ;  /* 0x0018b0ce01007387 */ /* 0x000fe20000100a00 */
[----:B------:R-:W-:Y:S02]  /*4d10*/  LEA.HI.X.SX32 R227, R67, R13, 0x2, P4 ;  /* 0x0000000d43e37211 */ /* 0x000fe400020f16ff */
[-C--:B------:R-:W-:Y:S01]  /*4d20*/  LEA R218, P0, R63, R130.reuse, 0x2 ;  /* 0x000000823fda7211 */ /* 0x080fe200078010ff */
[----:B------:R-:W-:Y:S01]  /*4d30*/  STL.64 [R1+0x18b8], R208 ;  /* 0x0018b8d001007387 */ /* 0x000fe20000100a00 */
[-C--:B------:R-:W-:Y:S01]  /*4d40*/  LEA R220, P1, R64, R130.reuse, 0x2 ;  /* 0x0000008240dc7211 */ /* 0x080fe200078210ff */
[----:B------:R-:W1:Y:S01]  /*4d50*/  LDC R106, c[0x0][0x230] ;  /* 0x00008c00ff6a7b82 */ /* 0x000e620000000800 */
[-C--:B------:R-:W-:Y:S01]  /*4d60*/  LEA R222, P2, R65, R130.reuse, 0x2 ;  /* 0x0000008241de7211 */ /* 0x080fe200078410ff */
[----:B------:R-:W-:Y:S01]  /*4d70*/  STL.64 [R1+0x18c0], R210 ;  /* 0x0018c0d201007387 */ /* 0x000fe20000100a00 */
[----:B------:R-:W-:-:S02]  /*4d80*/  LEA R224, P3, R66, R130, 0x2 ;  /* 0x0000008242e07211 */ /* 0x000fc400078610ff */
[-C--:B------:R-:W-:Y:S01]  /*4d90*/  LEA R228, P5, R68, R130.reuse, 0x2 ;  /* 0x0000008244e47211 */ /* 0x080fe200078a10ff */
[----:B------:R-:W-:Y:S01]  /*4da0*/  STL.64 [R1+0x18c8], R212 ;  /* 0x0018c8d401007387 */ /* 0x000fe20000100a00 */
[-C--:B------:R-:W-:Y:S01]  /*4db0*/  LEA.HI.X.SX32 R217, R62, R13.reuse, 0x2, P6 ;  /* 0x0000000d3ed97211 */ /* 0x080fe200030f16ff */
[----:B------:R-:W2:Y:S01]  /*4dc0*/  LDC R48, c[0x0][0x230] ;  /* 0x00008c00ff307b82 */ /* 0x000ea20000000800 */
[-C--:B------:R-:W-:Y:S01]  /*4dd0*/  LEA R240, P4, R74, R130.reuse, 0x2 ;  /* 0x000000824af07211 */ /* 0x080fe200078810ff */
[----:B------:R-:W-:Y:S01]  /*4de0*/  STL.64 [R1+0x18d0], R214 ;  /* 0x0018d0d601007387 */ /* 0x000fe20000100a00 */
[----:B------:R-:W-:Y:S02]  /*4df0*/  LEA R230, P6, R69, R130, 0x2 ;  /* 0x0000008245e67211 */ /* 0x000fe400078c10ff */
[-C--:B------:R-:W-:Y:S01]  /*4e00*/  LEA.HI.X.SX32 R219, R63, R13.reuse, 0x2, P0 ;  /* 0x0000000d3fdb7211 */ /* 0x080fe200000f16ff */
[----:B------:R-:W-:Y:S01]  /*4e10*/  STL.64 [R1+0x18d8], R216 ;  /* 0x0018d8d801007387 */ /* 0x000fe20000100a00 */
[-C--:B------:R-:W-:Y:S01]  /*4e20*/  LEA.HI.X.SX32 R221, R64, R13.reuse, 0x2, P1 ;  /* 0x0000000d40dd7211 */ /* 0x080fe200008f16ff */
[----:B------:R-:W3:Y:S01]  /*4e30*/  LDC R49, c[0x0][0x230] ;  /* 0x00008c00ff317b82 */ /* 0x000ee20000000800 */
[-C--:B------:R-:W-:Y:S01]  /*4e40*/  LEA.HI.X.SX32 R223, R65, R13.reuse, 0x2, P2 ;  /* 0x0000000d41df7211 */ /* 0x080fe200010f16ff */
[----:B------:R-:W-:Y:S01]  /*4e50*/  STL.64 [R1+0x18e0], R218 ;  /* 0x0018e0da01007387 */ /* 0x000fe20000100a00 */
[----:B------:R-:W-:-:S02]  /*4e60*/  LEA.HI.X.SX32 R225, R66, R13, 0x2, P3 ;  /* 0x0000000d42e17211 */ /* 0x000fc400018f16ff */
[-C--:B------:R-:W-:Y:S01]  /*4e70*/  LEA.HI.X.SX32 R229, R68, R13.reuse, 0x2, P5 ;  /* 0x0000000d44e57211 */ /* 0x080fe200028f16ff */
[----:B------:R-:W-:Y:S01]  /*4e80*/  STL.64 [R1+0x18e8], R220 ;  /* 0x0018e8dc01007387 */ /* 0x000fe20000100a00 */
[-C--:B------:R-:W-:Y:S02]  /*4e90*/  LEA.HI.X.SX32 R241, R74, R13.reuse, 0x2, P4 ;  /* 0x0000000d4af17211 */ /* 0x080fe400020f16ff */
[-C--:B------:R-:W-:Y:S01]  /*4ea0*/  LEA R232, P0, R70, R130.reuse, 0x2 ;  /* 0x0000008246e87211 */ /* 0x080fe200078010ff */
[----:B------:R-:W-:Y:S01]  /*4eb0*/  STL.64 [R1+0x18f0], R222 ;  /* 0x0018f0de01007387 */ /* 0x000fe20000100a00 */
[-C--:B------:R-:W-:Y:S02]  /*4ec0*/  LEA R234, P1, R71, R130.reuse, 0x2 ;  /* 0x0000008247ea7211 */ /* 0x080fe400078210ff */
[-C--:B------:R-:W-:Y:S01]  /*4ed0*/  LEA R236, P2, R72, R130.reuse, 0x2 ;  /* 0x0000008248ec7211 */ /* 0x080fe200078410ff */
[----:B------:R-:W-:Y:S01]  /*4ee0*/  STL.64 [R1+0x18f8], R224 ;  /* 0x0018f8e001007387 */ /* 0x000fe20000100a00 */
[-C--:B------:R-:W-:Y:S01]  /*4ef0*/  LEA R238, P3, R73, R130.reuse, 0x2 ;  /* 0x0000008249ee7211 */ /* 0x080fe200078610ff */
[----:B--2---:R-:W-:Y:S01]  /*4f00*/  VIADD R48, R48, 0xffffff80 ;  /* 0xffffff8030307836 */ /* 0x004fe20000000000 */
[----:B------:R-:W-:Y:S01]  /*4f10*/  LEA R4, P5, R75, R130, 0x2 ;  /* 0x000000824b047211 */ /* 0x000fe200078a10ff */
[----:B------:R-:W-:Y:S01]  /*4f20*/  STL.64 [R1+0x1900], R226 ;  /* 0x001900e201007387 */ /* 0x000fe20000100a00 */
[----:B------:R-:W-:-:S02]  /*4f30*/  LEA.HI.X.SX32 R231, R69, R13, 0x2, P6 ;  /* 0x0000000d45e77211 */ /* 0x000fc400030f16ff */
[-C--:B------:R-:W-:Y:S01]  /*4f40*/  LEA R126, P4, R81, R130.reuse, 0x2 ;  /* 0x00000082517e7211 */ /* 0x080fe200078810ff */
[----:B------:R-:W-:Y:S01]  /*4f50*/  STL.64 [R1+0x1908], R228 ;  /* 0x001908e401007387 */ /* 0x000fe20000100a00 */
[----:B------:R-:W-:Y:S02]  /*4f60*/  LEA R10, P6, R76, R130, 0x2 ;  /* 0x000000824c0a7211 */ /* 0x000fe400078c10ff */
[-C--:B------:R-:W-:Y:S01]  /*4f70*/  LEA.HI.X.SX32 R233, R70, R13.reuse, 0x2, P0 ;  /* 0x0000000d46e97211 */ /* 0x080fe200000f16ff */
[----:B------:R-:W-:Y:S01]  /*4f80*/  STL.64 [R1+0x1910], R230 ;  /* 0x001910e601007387 */ /* 0x000fe20000100a00 */
[-C--:B------:R-:W-:Y:S02]  /*4f90*/  LEA.HI.X.SX32 R235, R71, R13.reuse, 0x2, P1 ;  /* 0x0000000d47eb7211 */ /* 0x080fe400008f16ff */
[-C--:B------:R-:W-:Y:S01]  /*4fa0*/  LEA.HI.X.SX32 R237, R72, R13.reuse, 0x2, P2 ;  /* 0x0000000d48ed7211 */ /* 0x080fe200010f16ff */
[----:B------:R-:W-:Y:S01]  /*4fb0*/  STL.64 [R1+0x1918], R232 ;  /* 0x001918e801007387 */ /* 0x000fe20000100a00 */
[----:B------:R-:W-:-:S02]  /*4fc0*/  LEA.HI.X.SX32 R239, R73, R13, 0x2, P3 ;  /* 0x0000000d49ef7211 */ /* 0x000fc400018f16ff */
[-C--:B------:R-:W-:Y:S01]  /*4fd0*/  LEA.HI.X.SX32 R5, R75, R13.reuse, 0x2, P5 ;  /* 0x0000000d4b057211 */ /* 0x080fe200028f16ff */
[----:B------:R-:W-:Y:S01]  /*4fe0*/  STL.64 [R1+0x1920], R234 ;  /* 0x001920ea01007387 */ /* 0x000fe20000100a00 */
[----:B------:R-:W-:Y:S02]  /*4ff0*/  LEA.HI.X.SX32 R127, R81, R13, 0x2, P4 ;  /* 0x0000000d517f7211 */ /* 0x000fe400020f16ff */
[-C--:B------:R-:W-:Y:S01]  /*5000*/  LEA R112, P0, R77, R130.reuse, 0x2 ;  /* 0x000000824d707211 */ /* 0x080fe200078010ff */
[----:B------:R-:W-:Y:S01]  /*5010*/  STL.64 [R1+0x1928], R236 ;  /* 0x001928ec01007387 */ /* 0x000fe20000100a00 */
[-C--:B------:R-:W-:Y:S02]  /*5020*/  LEA R116, P1, R78, R130.reuse, 0x2 ;  /* 0x000000824e747211 */ /* 0x080fe400078210ff */
[-C--:B------:R-:W-:Y:S01]  /*5030*/  LEA R118, P2, R79, R130.reuse, 0x2 ;  /* 0x000000824f767211 */ /* 0x080fe200078410ff */
[----:B------:R-:W-:Y:S01]  /*5040*/  STL.64 [R1+0x1930], R238 ;  /* 0x001930ee01007387 */ /* 0x000fe20000100a00 */
[----:B------:R-:W-:-:S02]  /*5050*/  LEA R120, P3, R80, R130, 0x2 ;  /* 0x0000008250787211 */ /* 0x000fc400078610ff */
[-C--:B------:R-:W-:Y:S01]  /*5060*/  LEA R114, P5, R82, R130.reuse, 0x2 ;  /* 0x0000008252727211 */ /* 0x080fe200078a10ff */
[----:B------:R-:W-:Y:S01]  /*5070*/  STL.64 [R1+0x1938], R240 ;  /* 0x001938f001007387 */ /* 0x000fe20000100a00 */
[-C--:B------:R-:W-:Y:S02]  /*5080*/  LEA.HI.X.SX32 R11, R76, R13.reuse, 0x2, P6 ;  /* 0x0000000d4c0b7211 */ /* 0x080fe400030f16ff */
[----:B------:R-:W-:Y:S01]  /*5090*/  ISETP.GE.U32.AND P4, PT, R15, 0x7fffff80, PT ;  /* 0x7fffff800f00780c */ /* 0x000fe20003f86070 */
[----:B------:R-:W-:Y:S01]  /*50a0*/  STL.64 [R1+0x1940], R4 ;  /* 0x0019400401007387 */ /* 0x000fe20000100a00 */
[----:B------:R-:W-:Y:S01]  /*50b0*/  LEA R130, P6, R83, R130, 0x2 ;  /* 0x0000008253827211 */ /* 0x000fe200078c10ff */
[----:B------:R-:W2:Y:S01]  /*50c0*/  LDC R15, c[0x0][0x230] ;  /* 0x00008c00ff0f7b82 */ /* 0x000ea20000000800 */
[-C--:B------:R-:W-:Y:S01]  /*50d0*/  LEA.HI.X.SX32 R113, R77, R13.reuse, 0x2, P0 ;  /* 0x0000000d4d717211 */ /* 0x080fe200000f16ff */
[----:B------:R4:W-:Y:S01]  /*50e0*/  STL.64 [R1+0x1948], R10 ;  /* 0x0019480a01007387 */ /* 0x0009e20000100a00 */
[----:B------:R-:W-:-:S02]  /*50f0*/  LEA.HI.X.SX32 R117, R78, R13, 0x2, P1 ;  /* 0x0000000d4e757211 */ /* 0x000fc400008f16ff */
[-C--:B------:R-:W-:Y:S01]  /*5100*/  LEA.HI.X.SX32 R119, R79, R13.reuse, 0x2, P2 ;  /* 0x0000000d4f777211 */ /* 0x080fe200010f16ff */
[----:B------:R-:W-:Y:S01]  /*5110*/  STL.64 [R1+0x1950], R112 ;  /* 0x0019507001007387 */ /* 0x000fe20000100a00 */
[-C--:B------:R-:W-:Y:S02]  /*5120*/  LEA.HI.X.SX32 R121, R80, R13.reuse, 0x2, P3 ;  /* 0x0000000d50797211 */ /* 0x080fe400018f16ff */
[-C--:B------:R-:W-:Y:S01]  /*5130*/  LEA.HI.X.SX32 R115, R82, R13.reuse, 0x2, P5 ;  /* 0x0000000d52737211 */ /* 0x080fe200028f16ff */
[----:B------:R-:W-:Y:S01]  /*5140*/  STL.64 [R1+0x1958], R116 ;  /* 0x0019587401007387 */ /* 0x000fe20000100a00 */
[----:B------:R-:W-:Y:S02]  /*5150*/  LEA.HI.X.SX32 R131, R83, R13, 0x2, P6 ;  /* 0x0000000d53837211 */ /* 0x000fe400030f16ff */
[----:B------:R-:W1:Y:S01]  /*5160*/  LDC R13, c[0x0][0x230] ;  /* 0x00008c00ff0d7b82 */ /* 0x000e620000000800 */
[----:B------:R-:W-:Y:S01]  /*5170*/  ISETP.GE.U32.AND P3, PT, R20, 0x7fffff7f, PT ;  /* 0x7fffff7f1400780c */ /* 0x000fe20003f66070 */
[----:B------:R-:W-:Y:S01]  /*5180*/  STL.64 [R1+0x1960], R118 ;  /* 0x0019607601007387 */ /* 0x000fe20000100a00 */
[----:B------:R-:W-:-:S02]  /*5190*/  LEA R124, P6, R6, UR6, 0x2 ;  /* 0x00000006067c7c11 */ /* 0x000fc4000f8c10ff */
[C---:B------:R-:W-:Y:S01]  /*51a0*/  LEA R122, P5, R3.reuse, UR6, 0x2 ;  /* 0x00000006037a7c11 */ /* 0x040fe2000f8a10ff */
[----:B------:R-:W-:Y:S01]  /*51b0*/  STL.64 [R1+0x1968], R120 ;  /* 0x0019687801007387 */ /* 0x000fe20000100a00 */
[----:B------:R-:W-:Y:S01]  /*51c0*/  LEA.HI.X.SX32 R125, R6, UR7, 0x2, P6 ;  /* 0x00000007067d7c11 */ /* 0x000fe2000b0f16ff */
[----:B------:R-:W3:Y:S01]  /*51d0*/  LDC R20, c[0x0][0x230] ;  /* 0x00008c00ff147b82 */ /* 0x000ee20000000800 */
[----:B------:R-:W-:Y:S01]  /*51e0*/  LEA.HI.X.SX32 R123, R3, UR7, 0x2, P5 ;  /* 0x00000007037b7c11 */ /* 0x000fe2000a8f16ff */
[----:B------:R-:W-:Y:S01]  /*51f0*/  IMAD.SHL.U32 R3, R0, 0x10, RZ ;  /* 0x0000001000037824 */ /* 0x000fe200078e00ff */
[----:B------:R-:W-:Y:S01]  /*5200*/  ISETP.GE.U32.AND P6, PT, R12, 0x7fffff60, PT ;  /* 0x7fffff600c00780c */ /* 0x000fe20003fc6070 */
[----:B------:R-:W-:Y:S01]  /*5210*/  IMAD.WIDE R244, R46, 0x4, R124 ;  /* 0x000000042ef47825 */ /* 0x000fe200078e027c */
[C---:B------:R-:W-:Y:S01]  /*5220*/  LEA R128, P1, R2.reuse, UR6, 0x2 ;  /* 0x0000000602807c11 */ /* 0x040fe2000f8210ff */
[----:B------:R-:W-:Y:S01]  /*5230*/  STL.64 [R1+0x1970], R126 ;  /* 0x0019707e01007387 */ /* 0x000fe20000100a00 */
[----:B------:R-:W-:Y:S01]  /*5240*/  LOP3.LUT R3, R3, 0x70, RZ, 0xc0, !PT ;  /* 0x0000007003037812 */ /* 0x000fe200078ec0ff */
[----:B------:R-:W4:Y:S01]  /*5250*/  LDC R12, c[0x0][0x230] ;  /* 0x00008c00ff0c7b82 */ /* 0x000f220000000800 */
[----:B------:R-:W-:Y:S01]  /*5260*/  LEA.HI.X.SX32 R129, R2, UR7, 0x2, P1 ;  /* 0x0000000702817c11 */ /* 0x000fe200088f16ff */
[----:B------:R-:W-:Y:S01]  /*5270*/  IMAD.WIDE R246, R46, 0x4, R122 ;  /* 0x000000042ef67825 */ /* 0x000fe200078e027a */
[----:B--2---:R-:W-:Y:S01]  /*5280*/  IADD3 R2, R15, -0x23, RZ ;  /* 0xffffffdd0f027810 */ /* 0x004fe20007ffe0ff */
[----:B------:R-:W-:Y:S01]  /*5290*/  STL.64 [R1+0x1978], R114 ;  /* 0x0019787201007387 */ /* 0x000fe20000100a00 */
[----:B------:R-:W-:Y:S01]  /*52a0*/  LEA R242, P0, R9, UR6, 0x2 ;  /* 0x0000000609f27c11 */ /* 0x000fe2000f8010ff */
[----:B------:R-:W-:Y:S01]  /*52b0*/  IMAD R6, R248, 0x80, R3 ;  /* 0x00000080f8067824 */ /* 0x000fe200078e0203 */
[----:B------:R-:W-:Y:S01]  /*52c0*/  ISETP.GE.U32.AND P1, PT, R2, 0x7fffff5e, PT ;  /* 0x7fffff5e0200780c */ /* 0x000fe20003f26070 */
[----:B-1----:R-:W-:Y:S01]  /*52d0*/  VIADD R0, R13, 0xffffffde ;  /* 0xffffffde0d007836 */ /* 0x002fe20000000000 */
[----:B------:R-:W-:Y:S01]  /*52e0*/  LEA.HI.X.SX32 R243, R9, UR7, 0x2, P0 ;  /* 0x0000000709f37c11 */ /* 0x000fe200080f16ff */
[----:B------:R-:W1:Y:S01]  /*52f0*/  LDC R2, c[0x0][0x230] ;  /* 0x00008c00ff027b82 */ /* 0x000e620000000800 */
[----:B------:R-:W-:Y:S01]  /*5300*/  VIADD R9, R6, UR10 ;  /* 0x0000000a06097c36 */ /* 0x000fe20008000000 */
[----:B------:R-:W-:Y:S01]  /*5310*/  ISETP.GE.U32.AND P0, PT, R14, 0x7fffff7d, PT ;  /* 0x7fffff7d0e00780c */ /* 0x000fe20003f06070 */
[----:B------:R-:W-:Y:S01]  /*5320*/  IMAD.WIDE R16, R46, 0x4, R128 ;  /* 0x000000042e107825 */ /* 0x000fe200078e0280 */
[----:B------:R-:W-:Y:S01]  /*5330*/  ISETP.GE.U32.AND P5, PT, R0, 0x7fffff5f, PT ;  /* 0x7fffff5f0000780c */ /* 0x000fe20003fa6070 */
[----:B------:R-:W-:Y:S01]  /*5340*/  STL.64 [R1+0x1980], R130 ;  /* 0x0019808201007387 */ /* 0x000fe20000100a00 */
[----:B------:R-:W-:Y:S01]  /*5350*/  IADD3 R21, R21, -0x3, RZ ;  /* 0xfffffffd15157810 */ /* 0x000fe20007ffe0ff */
[----:B---3--:R-:W-:Y:S01]  /*5360*/  VIADD R0, R20, 0xffffffdc ;  /* 0xffffffdc14007836 */ /* 0x008fe20000000000 */
[----:B------:R-:W2:Y:S01]  /*5370*/  LDC R14, c[0x0][0x230] ;  /* 0x00008c00ff0e7b82 */ /* 0x000ea20000000800 */
[----:B------:R-:W-:Y:S01]  /*5380*/  @!PT LDS RZ, [RZ] ;  /* 0x00000000fffff984 */ /* 0x000fe20000000800 */
[----:B------:R-:W-:Y:S01]  /*5390*/  @!PT LDS RZ, [RZ] ;  /* 0x00000000fffff984 */ /* 0x000fe20000000800 */
[----:B------:R-:W-:Y:S01]  /*53a0*/  @!PT LDS RZ, [RZ] ;  /* 0x00000000fffff984 */ /* 0x000fe20000000800 */
[----:B------:R-:W-:Y:S01]  /*53b0*/  LDGSTS.E [R9], desc[UR8][R242.64], !P4 ;  /* 0x00000000f2097fae */ /* 0x000fe2000e121848 */
[C---:B------:R-:W-:Y:S01]  /*53c0*/  IMAD.WIDE R18, R46.reuse, 0x4, R242 ;  /* 0x000000042e127825 */ /* 0x040fe200078e02f2 */
[----:B------:R-:W-:Y:S01]  /*53d0*/  ISETP.GE.U32.AND P2, PT, R21, 0x7fffff7e, PT ;  /* 0x7fffff7e1500780c */ /* 0x000fe20003f46070 */
[----:B------:R-:W-:Y:S01]  /*53e0*/  ULDC.64 UR6, c[0x0][0x238] ;  /* 0x00008e0000067ab9 */ /* 0x000fe20000000a00 */
[----:B------:R-:W-:Y:S01]  /*53f0*/  LDGSTS.E [R9+0x4000], desc[UR8][R122.64], !P4 ;  /* 0x040000007a097fae */ /* 0x000fe2000e121848 */
[C---:B------:R-:W-:Y:S01]  /*5400*/  IMAD.SHL.U32 R3, R46.reuse, 0x2, RZ ;  /* 0x000000022e037824 */ /* 0x040fe200078e00ff */
[----:B------:R-:W-:Y:S01]  /*5410*/  USHF.L.U32 UR6, UR6, 0x7, URZ ;  /* 0x0000000706067899 */ /* 0x000fe2000800063f */
[----:B------:R-:W-:Y:S01]  /*5420*/  IMAD R13, R46, 0x3, RZ ;  /* 0x000000032e0d7824 */ /* 0x000fe200078e02ff */
[----:B------:R-:W-:Y:S01]  /*5430*/  LDGSTS.E [R9+0x8000], desc[UR8][R124.64], !P4 ;  /* 0x080000007c097fae */ /* 0x000fe2000e121848 */
[----:B------:R-:W-:Y:S01]  /*5440*/  IMAD.WIDE R20, R3, 0x4, R122 ;  /* 0x0000000403147825 */ /* 0x000fe200078e027a */
[----:B------:R-:W3:Y:S01]  /*5450*/  LDC R15, c[0x0][0x230] ;  /* 0x00008c00ff0f7b82 */ /* 0x000ee20000000800 */
[----:B------:R-:W-:Y:S01]  /*5460*/  IADD3 R49, R49, -0x7f, RZ ;  /* 0xffffff8131317810 */ /* 0x000fe20007ffe0ff */
[----:B------:R-:W-:Y:S01]  /*5470*/  LDGSTS.E [R9+0xc000], desc[UR8][R128.64], !P4 ;  /* 0x0c00000080097fae */ /* 0x000fe2000e121848 */
[----:B------:R-:W-:Y:S01]  /*5480*/  ISETP.GE.U32.AND P4, PT, R0, 0x7fffff5d, PT ;  /* 0x7fffff5d0000780c */ /* 0x000fe20003f86070 */
[C---:B----4-:R-:W-:Y:S01]  /*5490*/  IMAD.WIDE R10, R3.reuse, 0x4, R124 ;  /* 0x00000004030a7825 */ /* 0x050fe200078e027c */
[----:B------:R-:W-:Y:S01]  /*54a0*/  IADD3 R0, R12, -0x41, RZ ;  /* 0xffffffbf0c007810 */ /* 0x000fe20007ffe0ff */
[----:B------:R-:W-:Y:S02]  /*54b0*/  LDGSTS.E [R9+0x4], desc[UR8][R18.64], !P3 ;  /* 0x0000400012097fae */ /* 0x000fe4000d921848 */
[----:B------:R-:W4:Y:S01]  /*54c0*/  LDC R12, c[0x0][0x230] ;  /* 0x00008c00ff0c7b82 */ /* 0x000f220000000800 */
[----:B------:R-:W-:Y:S01]  /*54d0*/  IMAD.WIDE R4, R3, 0x4, R128 ;  /* 0x0000000403047825 */ /* 0x000fe200078e0280 */
[----:B------:R1:W-:Y:S03]  /*54e0*/  STL.64 [R1+0x260], R246 ;  /* 0x000260f601007387 */ /* 0x0003e60000100a00 */
[--C-:B------:R-:W-:Y:S01]  /*54f0*/  IMAD.WIDE R22, R13, 0x4, R242.reuse ;  /* 0x000000040d167825 */ /* 0x100fe200078e02f2 */
[----:B------:R1:W-:Y:S03]  /*5500*/  LDGSTS.E [R9+0x4004], desc[UR8][R246.64], !P3 ;  /* 0x04004000f6097fae */ /* 0x0003e6000d921848 */
[----:B------:R-:W-:Y:S01]  /*5510*/  IMAD.U32 R249, RZ, RZ, UR6 ;  /* 0x00000006fff97e24 */ /* 0x000fe2000f8e00ff */
[----:B------:R2:W-:Y:S01]  /*5520*/  STL.64 [R1+0x270], R244 ;  /* 0x000270f401007387 */ /* 0x0005e20000100a00 */
[----:B------:R-:W-:-:S03]  /*5530*/  IMAD.WIDE R108, R134, 0x4, R242 ;  /* 0x00000004866c7825 */ /* 0x000fc600078e02f2 */
[----:B------:R2:W-:Y:S01]  /*5540*/  LDGSTS.E [R9+0x8004], desc[UR8][R244.64], !P3 ;  /* 0x08004000f4097fae */ /* 0x0005e2000d921848 */
[----:B------:R-:W-:-:S03]  /*5550*/  IMAD.WIDE R144, R135, 0x4, R122 ;  /* 0x0000000487907825 */ /* 0x000fc600078e027a */
[----:B------:R2:W-:Y:S01]  /*5560*/  STL.64 [R1+0x278], R16 ;  /* 0x0002781001007387 */ /* 0x0005e20000100a00 */
[----:B-1----:R-:W-:Y:S01]  /*5570*/  LOP3.LUT R246, R6, 0x60, RZ, 0x3c, !PT ;  /* 0x0000006006f67812 */ /* 0x002fe200078e3cff */
[--C-:B------:R-:W-:Y:S01]  /*5580*/  IMAD.WIDE R138, R134, 0x4, R122.reuse ;  /* 0x00000004868a7825 */ /* 0x100fe200078e027a */
[----:B------:R-:W-:Y:S01]  /*5590*/  LOP3.LUT R247, R6, 0x70, RZ, 0x3c, !PT ;  /* 0x0000007006f77812 */ /* 0x000fe200078e3cff */
[----:B------:R1:W-:Y:S01]  /*55a0*/  LDGSTS.E [R9+0xc004], desc[UR8][R16.64], !P3 ;  /* 0x0c00400010097fae */ /* 0x0003e2000d921848 */
[----:B------:R-:W-:Y:S01]  /*55b0*/  ISETP.GE.U32.AND P3, PT, R0, 0x7fffff40, PT ;  /* 0x7fffff400000780c */ /* 0x000fe20003f66070 */
[----:B------:R-:W-:Y:S01]  /*55c0*/  VIADD R0, R2, 0xffffffbe ;  /* 0xffffffbe02007836 */ /* 0x000fe20000000000 */
[----:B------:R-:W-:Y:S01]  /*55d0*/  IADD3 R246, R246, UR10, RZ ;  /* 0x0000000af6f67c10 */ /* 0x000fe2000fffe0ff */
[----:B------:R3:W-:Y:S01]  /*55e0*/  STL.64 [R1+0x280], R20 ;  /* 0x0002801401007387 */ /* 0x0007e20000100a00 */
[----:B------:R-:W4:Y:S01]  /*55f0*/  LDC R2, c[0x0][0x230] ;  /* 0x00008c00ff027b82 */ /* 0x000f220000000800 */
[C---:B--2---:R-:W-:Y:S01]  /*5600*/  LOP3.LUT R244, R6.reuse, 0x40, RZ, 0x3c, !PT ;  /* 0x0000004006f47812 */ /* 0x044fe200078e3cff */
[----:B------:R-:W-:Y:S01]  /*5610*/  VIADD R247, R247, UR10 ;  /* 0x0000000af7f77c36 */ /* 0x000fe20008000000 */
[----:B------:R2:W-:Y:S01]  /*5620*/  STL.64 [R1+0x288], R10 ;  /* 0x0002880a01007387 */ /* 0x0005e20000100a00 */
[----:B------:R-:W-:Y:S01]  /*5630*/  LOP3.LUT R245, R6, 0x50, RZ, 0x3c, !PT ;  /* 0x0000005006f57812 */ /* 0x000fe200078e3cff */
[----:B------:R-:W-:-:S02]  /*5640*/  IMAD.WIDE R132, R252, 0x4, R122 ;  /* 0x00000004fc847825 */ /* 0x000fc400078e027a */
[----:B------:R2:W-:Y:S02]  /*5650*/  STL.64 [R1+0x290], R4 ;  /* 0x0002900401007387 */ /* 0x0005e40000100a00 */
[----:B-1----:R-:W-:Y:S02]  /*5660*/  IMAD.WIDE R16, R3, 0x4, R242 ;  /* 0x0000000403107825 */ /* 0x002fe400078e02f2 */
[----:B------:R1:W-:Y:S02]  /*5670*/  STL.64 [R1+0x250], R22 ;  /* 0x0002501601007387 */ /* 0x0003e40000100a00 */
[----:B------:R-:W-:Y:S02]  /*5680*/  IMAD.SHL.U32 R3, R46, 0x20, RZ ;  /* 0x000000202e037824 */ /* 0x000fe400078e00ff */
[----:B------:R-:W-:Y:S01]  /*5690*/  LDGSTS.E [R9+0x8], desc[UR8][R16.64], !P2 ;  /* 0x0000800010097fae */ /* 0x000fe2000d121848 */
[----:B------:R-:W-:Y:S02]  /*56a0*/  VIADD R244, R244, UR10 ;  /* 0x0000000af4f47c36 */ /* 0x000fe40008000000 */
[----:B------:R-:W-:Y:S01]  /*56b0*/  VIADD R245, R245, UR10 ;  /* 0x0000000af5f57c36 */ /* 0x000fe20008000000 */
[----:B------:R3:W-:Y:S01]  /*56c0*/  LDGSTS.E [R9+0x4008], desc[UR8][R20.64], !P2 ;  /* 0x0400800014097fae */ /* 0x0007e2000d121848 */
[----:B------:R-:W-:-:S03]  /*56d0*/  IMAD.WIDE R142, R135, 0x4, R124 ;  /* 0x00000004878e7825 */ /* 0x000fc600078e027c */
[----:B------:R2:W-:Y:S01]  /*56e0*/  LDGSTS.E [R9+0x8008], desc[UR8][R10.64], !P2 ;  /* 0x080080000a097fae */ /* 0x0005e2000d121848 */
[----:B------:R-:W-:-:S03]  /*56f0*/  IMAD.WIDE R136, R134, 0x4, R124 ;  /* 0x0000000486887825 */ /* 0x000fc600078e027c */
[----:B------:R1:W-:Y:S01]  /*5700*/  LDGSTS.E [R9+0xc008], desc[UR8][R4.64], !P2 ;  /* 0x0c00800004097fae */ /* 0x0003e2000d121848 */
[----:B------:R-:W-:Y:S01]  /*5710*/  ISETP.GE.U32.AND P2, PT, R0, 0x7fffff3f, PT ;  /* 0x7fffff3f0000780c */ /* 0x000fe20003f46070 */
[----:B------:R-:W-:Y:S02]  /*5720*/  VIADD R0, R14, 0xffffffbd ;  /* 0xffffffbd0e007836 */ /* 0x000fe40000000000 */
[C---:B---3--:R-:W-:Y:S01]  /*5730*/  IMAD.WIDE R20, R13.reuse, 0x4, R122 ;  /* 0x000000040d147825 */ /* 0x048fe200078e027a */
[----:B------:R3:W-:Y:S01]  /*5740*/  LDGSTS.E [R9+0xc], desc[UR8][R22.64], !P0 ;  /* 0x0000c00016097fae */ /* 0x0007e2000c121848 */
[----:B------:R-:W3:Y:S02]  /*5750*/  LDC R14, c[0x0][0x230] ;  /* 0x00008c00ff0e7b82 */ /* 0x000ee40000000800 */
[C---:B--2---:R-:W-:Y:S01]  /*5760*/  IMAD.WIDE R10, R13.reuse, 0x4, R124 ;  /* 0x000000040d0a7825 */ /* 0x044fe200078e027c */
[----:B------:R2:W-:Y:S03]  /*5770*/  LDGSTS.E [R9+0x400c], desc[UR8][R20.64], !P0 ;  /* 0x0400c00014097fae */ /* 0x0005e6000c121848 */
[----:B-1----:R-:W-:Y:S01]  /*5780*/  IMAD.WIDE R4, R13, 0x4, R128 ;  /* 0x000000040d047825 */ /* 0x002fe200078e0280 */
[----:B------:R1:W-:Y:S03]  /*5790*/  LDGSTS.E [R9+0x800c], desc[UR8][R10.64], !P0 ;  /* 0x0800c0000a097fae */ /* 0x0003e6000c121848 */
[----:B------:R-:W-:Y:S01]  /*57a0*/  IMAD R13, R46, 0x21, RZ ;  /* 0x000000212e0d7824 */ /* 0x000fe200078e02ff */
[----:B------:R1:W-:Y:S01]  /*57b0*/  LDGSTS.E [R9+0xc00c], desc[UR8][R4.64], !P0 ;  /* 0x0c00c00004097fae */ /* 0x0003e2000c121848 */
[----:B------:R-:W-:Y:S01]  /*57c0*/  ISETP.GE.U32.AND P0, PT, R0, 0x7fffff3e, PT ;  /* 0x7fffff3e0000780c */ /* 0x000fe20003f06070 */
[----:B----4-:R-:W-:-:S02]  /*57d0*/  VIADD R0, R12, 0xffffffbc ;  /* 0xffffffbc0c007836 */ /* 0x010fc40000000000 */
[----:B------:R-:W4:Y:S01]  /*57e0*/  LDC R12, c[0x0][0x230] ;  /* 0x00008c00ff0c7b82 */ /* 0x000f220000000800 */
[----:B------:R2:W-:Y:S01]  /*57f0*/  STL.64 [R1+0x298], R20 ;  /* 0x0002981401007387 */ /* 0x0005e20000100a00 */
[----:B---3--:R-:W-:-:S03]  /*5800*/  IMAD.WIDE R22, R3, 0x4, R242 ;  /* 0x0000000403167825 */ /* 0x008fc600078e02f2 */
[----:B------:R1:W-:Y:S01]  /*5810*/  STL.64 [R1+0x2a0], R10 ;  /* 0x0002a00a01007387 */ /* 0x0003e20000100a00 */
[----:B------:R-:W-:-:S03]  /*5820*/  IMAD.WIDE R140, R135, 0x4, R128 ;  /* 0x00000004878c7825 */ /* 0x000fc600078e0280 */
[----:B------:R3:W-:Y:S01]  /*5830*/  STL.64 [R1+0x2a8], R4 ;  /* 0x0002a80401007387 */ /* 0x0007e20000100a00 */
[----:B------:R-:W-:-:S03]  /*5840*/  IMAD.WIDE R110, R252, 0x4, R242 ;  /* 0x00000004fc6e7825 */ /* 0x000fc600078e02f2 */
[----:B------:R3:W-:Y:S01]  /*5850*/  STL.64 [R1+0x168], R22 ;  /* 0x0001681601007387 */ /* 0x0007e20000100a00 */
[----:B--2---:R-:W-:-:S03]  /*5860*/  IMAD.WIDE R20, R3, 0x4, R122 ;  /* 0x0000000403147825 */ /* 0x004fc600078e027a */
[----:B------:R2:W-:Y:S01]  /*5870*/  LDGSTS.E [R9+0x10000], desc[UR8][R22.64], !P6 ;  /* 0x1000000016097fae */ /* 0x0005e2000f121848 */
[----:B-1----:R-:W-:-:S03]  /*5880*/  IMAD.WIDE R10, R3, 0x4, R124 ;  /* 0x00000004030a7825 */ /* 0x002fc600078e027c */
[----:B------:R1:W-:Y:S01]  /*5890*/  STL.64 [R1+0x7f0], R20 ;  /* 0x0007f01401007387 */ /* 0x0003e20000100a00 */
[----:B---3--:R-:W-:-:S03]  /*58a0*/  IMAD.WIDE R4, R3, 0x4, R128 ;  /* 0x0000000403047825 */ /* 0x008fc600078e0280 */
[----:B------:R1:W-:Y:S01]  /*58b0*/  LDGSTS.E [R9+0x14000], desc[UR8][R20.64], !P6 ;  /* 0x1400000014097fae */ /* 0x0003e2000f121848 */
[----:B------:R-:W-:Y:S02]  /*58c0*/  IMAD R3, R46, 0x22, RZ ;  /* 0x000000222e037824 */ /* 0x000fe400078e02ff */
[C---:B--2---:R-:W-:Y:S01]  /*58d0*/  IMAD.WIDE R22, R13.reuse, 0x4, R242 ;  /* 0x000000040d167825 */ /* 0x044fe200078e02f2 */
[----:B------:R2:W-:Y:S04]  /*58e0*/  STL.64 [R1+0x7f8], R10 ;  /* 0x0007f80a01007387 */ /* 0x0005e80000100a00 */
[----:B------:R2:W-:Y:S01]  /*58f0*/  LDGSTS.E [R9+0x18000], desc[UR8][R10.64], !P6 ;  /* 0x180000000a097fae */ /* 0x0005e2000f121848 */
[----:B-1----:R-:W-:-:S03]  /*5900*/  IMAD.WIDE R20, R13, 0x4, R122 ;  /* 0x000000040d147825 */ /* 0x002fc600078e027a */
[----:B------:R1:W-:Y:S04]  /*5910*/  STL.64 [R1+0x810], R4 ;  /* 0x0008100401007387 */ /* 0x0003e80000100a00 */
[----:B------:R1:W-:Y:S01]  /*5920*/  LDGSTS.E [R9+0x1c000], desc[UR8][R4.64], !P6 ;  /* 0x1c00000004097fae */ /* 0x0003e2000f121848 */
[----:B------:R-:W-:Y:S02]  /*5930*/  ISETP.GE.U32.AND P6, PT, R0, 0x7fffff3d, PT ;  /* 0x7fffff3d0000780c */ /* 0x000fe40003fc6070 */
[----:B------:R-:W-:Y:S01]  /*5940*/  IADD3 R0, R2, -0x61, RZ ;  /* 0xffffff9f02007810 */ /* 0x000fe20007ffe0ff */
[C---:B--2---:R-:W-:Y:S01]  /*5950*/  IMAD.WIDE R10, R13.reuse, 0x4, R124 ;  /* 0x000000040d0a7825 */ /* 0x044fe200078e027c */
[----:B------:R2:W-:Y:S01]  /*5960*/  STL.64 [R1+0x160], R22 ;  /* 0x0001601601007387 */ /* 0x0005e20000100a00 */
[----:B------:R-:W3:Y:S03]  /*5970*/  LDC R2, c[0x0][0x230] ;  /* 0x00008c00ff027b82 */ /* 0x000ee60000000800 */
[----:B------:R2:W-:Y:S01]  /*5980*/  LDGSTS.E [R9+0x10004], desc[UR8][R22.64], !P5 ;  /* 0x1000400016097fae */ /* 0x0005e2000e921848 */
[----:B-1----:R-:W-:-:S03]  /*5990*/  IMAD.WIDE R4, R13, 0x4, R128 ;  /* 0x000000040d047825 */ /* 0x002fc600078e0280 */
[----:B------:R1:W-:Y:S01]  /*59a0*/  STL.64 [R1+0x840], R20 ;  /* 0x0008401401007387 */ /* 0x0003e20000100a00 */
[----:B------:R-:W-:-:S03]  /*59b0*/  IMAD R13, R46, 0x23, RZ ;  /* 0x000000232e0d7824 */ /* 0x000fc600078e02ff */
[----:B------:R1:W-:Y:S01]  /*59c0*/  LDGSTS.E [R9+0x14004], desc[UR8][R20.64], !P5 ;  /* 0x1400400014097fae */ /* 0x0003e2000e921848 */
[----:B--2---:R-:W-:-:S03]  /*59d0*/  IMAD.WIDE R22, R3, 0x4, R242 ;  /* 0x0000000403167825 */ /* 0x004fc600078e02f2 */
[----:B------:R2:W-:Y:S04]  /*59e0*/  STL.64 [R1+0x860], R10 ;  /* 0x0008600a01007387 */ /* 0x0005e80000100a00 */
[----:B------:R2:W-:Y:S01]  /*59f0*/  LDGSTS.E [R9+0x18004], desc[UR8][R10.64], !P5 ;  /* 0x180040000a097fae */ /* 0x0005e2000e921848 */
[----:B-1----:R-:W-:-:S03]  /*5a00*/  IMAD.WIDE R20, R3, 0x4, R122 ;  /* 0x0000000403147825 */ /* 0x002fc600078e027a */
[----:B------:R1:W-:Y:S04]  /*5a10*/  STL.64 [R1+0x868], R4 ;  /* 0x0008680401007387 */ /* 0x0003e80000100a00 */
[----:B------:R1:W-:Y:S01]  /*5a20*/  LDGSTS.E [R9+0x1c004], desc[UR8][R4.64], !P5 ;  /* 0x1c00400004097fae */ /* 0x0003e2000e921848 */
[----:B------:R-:W-:Y:S01]  /*5a30*/  ISETP.GE.U32.AND P5, PT, R0, 0x7fffff20, PT ;  /* 0x7fffff200000780c */ /* 0x000fe20003fa6070 */
[----:B------:R-:W-:Y:S02]  /*5a40*/  VIADD R0, R14, 0xffffff9e ;  /* 0xffffff9e0e007836 */ /* 0x000fe40000000000 */
[C---:B--2---:R-:W-:Y:S01]  /*5a50*/  IMAD.WIDE R10, R3.reuse, 0x4, R124 ;  /* 0x00000004030a7825 */ /* 0x044fe200078e027c */
[----:B------:R2:W-:Y:S01]  /*5a60*/  LDGSTS.E [R9+0x10008], desc[UR8][R22.64], !P1 ;  /* 0x1000800016097fae */ /* 0x0005e2000c921848 */
[----:B------:R-:W3:Y:S03]  /*5a70*/  LDC R14, c[0x0][0x230] ;  /* 0x00008c00ff0e7b82 */ /* 0x000ee60000000800 */
[----:B------:R2:W-:Y:S01]  /*5a80*/  LDGSTS.E [R9+0x14008], desc[UR8][R20.64], !P1 ;  /* 0x1400800014097fae */ /* 0x0005e2000c921848 */
[----:B-1----:R-:W-:-:S03]  /*5a90*/  IMAD.WIDE R4, R3, 0x4, R128 ;  /* 0x0000000403047825 */ /* 0x002fc600078e0280 */
[----:B------:R1:W-:Y:S01]  /*5aa0*/  LDGSTS.E [R9+0x18008], desc[UR8][R10.64], !P1 ;  /* 0x180080000a097fae */ /* 0x0003e2000c921848 */
[----:B------:R-:W-:-:S03]  /*5ab0*/  IMAD.SHL.U32 R3, R46, 0x40, RZ ;  /* 0x000000402e037824 */ /* 0x000fc600078e00ff */
[----:B------:R2:W-:Y:S04]  /*5ac0*/  STL.64 [R1+0x158], R22 ;  /* 0x0001581601007387 */ /* 0x0005e80000100a00 */
[----:B------:R1:W-:Y:S01]  /*5ad0*/  LDGSTS.E [R9+0x1c008], desc[UR8][R4.64], !P1 ;  /* 0x1c00800004097fae */ /* 0x0003e2000c921848 */
[----:B------:R-:W-:Y:S01]  /*5ae0*/  ISETP.GE.U32.AND P1, PT, R0, 0x7fffff1f, PT ;  /* 0x7fffff1f0000780c */ /* 0x000fe20003f26070 */
[----:B----4-:R-:W-:Y:S02]  /*5af0*/  VIADD R0, R12, 0xffffff9d ;  /* 0xffffff9d0c007836 */ /* 0x010fe40000000000 */
[----:B------:R4:W-:Y:S01]  /*5b00*/  STL.64 [R1+0x8b0], R20 ;  /* 0x0008b01401007387 */ /* 0x0009e20000100a00 */
[----:B------:R-:W3:Y:S01]  /*5b10*/  LDC R12, c[0x0][0x230] ;  /* 0x00008c00ff0c7b82 */ /* 0x000ee20000000800 */
[----:B--2---:R-:W-:-:S02]  /*5b20*/  IMAD.WIDE R22, R13, 0x4, R242 ;  /* 0x000000040d167825 */ /* 0x004fc400078e02f2 */
[----:B------:R1:W-:Y:S04]  /*5b30*/  STL.64 [R1+0x8b8], R10 ;  /* 0x0008b80a01007387 */ /* 0x0003e80000100a00 */
[----:B------:R2:W-:Y:S01]  /*5b40*/  STL.64 [R1+0x8c0], R4 ;  /* 0x0008c00401007387 */ /* 0x0005e20000100a00 */
[----:B----4-:R-:W-:-:S03]  /*5b50*/  IMAD.WIDE R20, R13, 0x4, R122 ;  /* 0x000000040d147825 */ /* 0x010fc600078e027a */
[----:B------:R4:W-:Y:S01]  /*5b60*/  STL.64 [R1+0x150], R22 ;  /* 0x0001501601007387 */ /* 0x0009e20000100a00 */
[----:B-1----:R-:W-:-:S03]  /*5b70*/  IMAD.WIDE R10, R13, 0x4, R124 ;  /* 0x000000040d0a7825 */ /* 0x002fc600078e027c */
[----:B------:R4:W-:Y:S01]  /*5b80*/  LDGSTS.E [R9+0x1000c], desc[UR8][R22.64], !P4 ;  /* 0x1000c00016097fae */ /* 0x0009e2000e121848 */
[----:B--2---:R-:W-:-:S03]  /*5b90*/  IMAD.WIDE R4, R13, 0x4, R128 ;  /* 0x000000040d047825 */ /* 0x004fc600078e0280 */
[----:B------:R1:W-:Y:S01]  /*5ba0*/  STL.64 [R1+0x908], R20 ;  /* 0x0009081401007387 */ /* 0x0003e20000100a00 */
[----:B------:R-:W-:-:S03]  /*5bb0*/  IMAD R13, R46, 0x41, RZ ;  /* 0x000000412e0d7824 */ /* 0x000fc600078e02ff */
[----:B------:R1:W-:Y:S01]  /*5bc0*/  LDGSTS.E [R9+0x1400c], desc[UR8][R20.64], !P4 ;  /* 0x1400c00014097fae */ /* 0x0003e2000e121848 */
[----:B----4-:R-:W-:-:S03]  /*5bd0*/  IMAD.WIDE R22, R3, 0x4, R242 ;  /* 0x0000000403167825 */ /* 0x010fc600078e02f2 */
        /* <DEDUP_REMOVED lines=8> */
[----:B------:R2:W-:Y:S03]  /*5c60*/  STL.64 [R1+0x68], R22 ;  /* 0x0000681601007387 */ /* 0x0005e60000100a00 */
[----:B------:R-:W-:Y:S01]  /*5c70*/  IMAD R15, R46, 0x60, RZ ;  /* 0x000000602e0f7824 */ /* 0x000fe200078e02ff */
[----:B------:R2:W-:Y:S01]  /*5c80*/  LDGSTS.E [R9+0x20000], desc[UR8][R22.64], !P3 ;  /* 0x2000000016097fae */ /* 0x0005e2000d921848 */
[----:B-1----:R-:W-:-:S03]  /*5c90*/  IMAD.WIDE R4, R3, 0x4, R128 ;  /* 0x0000000403047825 */ /* 0x002fc600078e0280 */
[----:B------:R1:W-:Y:S01]  /*5ca0*/  STL.64 [R1+0xeb0], R20 ;  /* 0x000eb01401007387 */ /* 0x0003e20000100a00 */
[----:B------:R-:W-:-:S03]  /*5cb0*/  IMAD R3, R46, 0x42, RZ ;  /* 0x000000422e037824 */ /* 0x000fc600078e02ff */
[----:B------:R1:W-:Y:S01]  /*5cc0*/  LDGSTS.E [R9+0x24000], desc[UR8][R20.64], !P3 ;  /* 0x2400000014097fae */ /* 0x0003e2000d921848 */
[----:B------:R-:W-:-:S03]  /*5cd0*/  IMAD.WIDE R50, R15, 0x4, R242 ;  /* 0x000000040f327825 */ /* 0x000fc600078e02f2 */
[----:B------:R4:W-:Y:S01]  /*5ce0*/  STL.64 [R1+0xea8], R10 ;  /* 0x000ea80a01007387 */ /* 0x0009e20000100a00 */
[----:B--2---:R-:W-:-:S03]  /*5cf0*/  IMAD.WIDE R22, R13, 0x4, R242 ;  /* 0x000000040d167825 */ /* 0x004fc600078e02f2 */
[----:B------:R4:W-:Y:S01]  /*5d00*/  LDGSTS.E [R9+0x28000], desc[UR8][R10.64], !P3 ;  /* 0x280000000a097fae */ /* 0x0009e2000d921848 */
[----:B-1----:R-:W-:-:S03]  /*5d10*/  IMAD.WIDE R20, R13, 0x4, R122 ;  /* 0x000000040d147825 */ /* 0x002fc600078e027a */
[----:B------:R1:W-:Y:S04]  /*5d20*/  STL.64 [R1+0xea0], R4 ;  /* 0x000ea00401007387 */ /* 0x0003e80000100a00 */
[----:B------:R1:W-:Y:S01]  /*5d30*/  LDGSTS.E [R9+0x2c000], desc[UR8][R4.64], !P3 ;  /* 0x2c00000004097fae */ /* 0x0003e2000d921848 */
[----:B------:R-:W-:Y:S01]  /*5d40*/  ISETP.GE.U32.AND P3, PT, R0, 0x7fffff1d, PT ;  /* 0x7fffff1d0000780c */ /* 0x000fe20003f66070 */
[----:B----4-:R-:W-:Y:S01]  /*5d50*/  IMAD.WIDE R10, R13, 0x4, R124 ;  /* 0x000000040d0a7825 */ /* 0x010fe200078e027c */
[----:B---3--:R-:W-:Y:S01]  /*5d60*/  IADD3 R0, R2, -0x5, RZ ;  /* 0xfffffffb02007810 */ /* 0x008fe20007ffe0ff */
[----:B------:R2:W-:Y:S02]  /*5d70*/  LDGSTS.E [R9+0x20004], desc[UR8][R22.64], !P2 ;  /* 0x2000400016097fae */ /* 0x0005e4000d121848 */
[----:B------:R-:W-:-:S02]  /*5d80*/  VIADD R2, R12, 0xfffffffa ;  /* 0xfffffffa0c027836 */ /* 0x000fc40000000000 */
[----:B------:R3:W-:Y:S01]  /*5d90*/  LDGSTS.E [R9+0x24004], desc[UR8][R20.64], !P2 ;  /* 0x2400400014097fae */ /* 0x0007e2000d121848 */
[----:B------:R-:W4:Y:S01]  /*5da0*/  LDC R12, c[0x0][0x230] ;  /* 0x00008c00ff0c7b82 */ /* 0x000f220000000800 */
[----:B-1----:R-:W-:Y:S02]  /*5db0*/  IMAD.WIDE R4, R13, 0x4, R128 ;  /* 0x000000040d047825 */ /* 0x002fe400078e0280 */
[----:B------:R1:W-:Y:S02]  /*5dc0*/  LDGSTS.E [R9+0x28004], desc[UR8][R10.64], !P2 ;  /* 0x280040000a097fae */ /* 0x0003e4000d121848 */
[----:B------:R-:W-:Y:S02]  /*5dd0*/  IMAD R13, R46, 0x43, RZ ;  /* 0x000000432e0d7824 */ /* 0x000fe400078e02ff */
[----:B------:R4:W-:Y:S01]  /*5de0*/  LDGSTS.E [R9+0x2c004], desc[UR8][R4.64], !P2 ;  /* 0x2c00400004097fae */ /* 0x0009e2000d121848 */
[----:B------:R-:W-:Y:S02]  /*5df0*/  ISETP.GE.U32.AND P2, PT, R0, 0x7fffff7c, PT ;  /* 0x7fffff7c0000780c */ /* 0x000fe40003f46070 */
[----:B------:R-:W4:Y:S01]  /*5e00*/  LDC R0, c[0x0][0x230] ;  /* 0x00008c00ff007b82 */ /* 0x000f220000000800 */
[----:B------:R2:W-:Y:S04]  /*5e10*/  STL.64 [R1+0x60], R22 ;  /* 0x0000601601007387 */ /* 0x0005e80000100a00 */
[----:B------:R3:W-:Y:S04]  /*5e20*/  STL.64 [R1+0xe98], R20 ;  /* 0x000e981401007387 */ /* 0x0007e80000100a00 */
[----:B------:R1:W-:Y:S01]  /*5e30*/  STL.64 [R1+0xe88], R10 ;  /* 0x000e880a01007387 */ /* 0x0003e20000100a00 */
[----:B--2---:R-:W-:-:S03]  /*5e40*/  IMAD.WIDE R22, R3, 0x4, R242 ;  /* 0x0000000403167825 */ /* 0x004fc600078e02f2 */
[----:B------:R2:W-:Y:S01]  /*5e50*/  STL.64 [R1+0xe80], R4 ;  /* 0x000e800401007387 */ /* 0x0005e20000100a00 */
[----:B---3--:R-:W-:-:S03]  /*5e60*/  IMAD.WIDE R20, R3, 0x4, R122 ;  /* 0x0000000403147825 */ /* 0x008fc600078e027a */
[----:B------:R3:W-:Y:S01]  /*5e70*/  STL.64 [R1+0x58], R22 ;  /* 0x0000581601007387 */ /* 0x0007e20000100a00 */
[----:B-1----:R-:W-:-:S03]  /*5e80*/  IMAD.WIDE R10, R3, 0x4, R124 ;  /* 0x00000004030a7825 */ /* 0x002fc600078e027c */
[----:B------:R3:W-:Y:S01]  /*5e90*/  LDGSTS.E [R9+0x20008], desc[UR8][R22.64], !P0 ;  /* 0x2000800016097fae */ /* 0x0007e2000c121848 */
[----:B----4-:R-:W-:-:S03]  /*5ea0*/  VIADD R0, R0, 0xfffffff8 ;  /* 0xfffffff800007836 */ /* 0x010fc60000000000 */
[----:B------:R1:W-:Y:S01]  /*5eb0*/  STL.64 [R1+0xe78], R20 ;  /* 0x000e781401007387 */ /* 0x0003e20000100a00 */
[----:B--2---:R-:W-:Y:S02]  /*5ec0*/  IMAD.WIDE R4, R3, 0x4, R128 ;  /* 0x0000000403047825 */ /* 0x004fe400078e0280 */
[----:B------:R-:W2:Y:S01]  /*5ed0*/  LDC R3, c[0x0][0x230] ;  /* 0x00008c00ff037b82 */ /* 0x000ea20000000800 */
[----:B------:R1:W-:Y:S01]  /*5ee0*/  LDGSTS.E [R9+0x24008], desc[UR8][R20.64], !P0 ;  /* 0x2400800014097fae */ /* 0x0003e2000c121848 */
[----:B---3--:R-:W-:-:S03]  /*5ef0*/  IMAD.WIDE R22, R13, 0x4, R242 ;  /* 0x000000040d167825 */ /* 0x008fc600078e02f2 */
[----:B------:R3:W-:Y:S04]  /*5f00*/  STL.64 [R1+0xe70], R10 ;  /* 0x000e700a01007387 */ /* 0x0007e80000100a00 */
[----:B------:R3:W-:Y:S01]  /*5f10*/  LDGSTS.E [R9+0x28008], desc[UR8][R10.64], !P0 ;  /* 0x280080000a097fae */ /* 0x0007e2000c121848 */
[----:B-1----:R-:W-:-:S03]  /*5f20*/  IMAD.WIDE R20, R13, 0x4, R122 ;  /* 0x000000040d147825 */ /* 0x002fc600078e027a */
[----:B------:R1:W-:Y:S04]  /*5f30*/  STL.64 [R1+0xe68], R4 ;  /* 0x000e680401007387 */ /* 0x0003e80000100a00 */
[----:B------:R1:W-:Y:S01]  /*5f40*/  LDGSTS.E [R9+0x2c008], desc[UR8][R4.64], !P0 ;  /* 0x2c00800004097fae */ /* 0x0003e2000c121848 */
[----:B------:R-:W-:Y:S01]  /*5f50*/  ISETP.GE.U32.AND P0, PT, R2, 0x7fffff7b, PT ;  /* 0x7fffff7b0200780c */ /* 0x000fe20003f06070 */
[----:B------:R-:W-:Y:S02]  /*5f60*/  VIADD R2, R14, 0xfffffff9 ;  /* 0xfffffff90e027836 */ /* 0x000fe40000000000 */
[C---:B---3--:R-:W-:Y:S01]  /*5f70*/  IMAD.WIDE R10, R13.reuse, 0x4, R124 ;  /* 0x000000040d0a7825 */ /* 0x048fe200078e027c */
[----:B------:R-:W-:Y:S04]  /*5f80*/  LDGSTS.E [R9+0x2000c], desc[UR8][R22.64], !P6 ;  /* 0x2000c00016097fae */ /* 0x000fe8000f121848 */
[----:B------:R3:W-:Y:S01]  /*5f90*/  LDGSTS.E [R9+0x2400c], desc[UR8][R20.64], !P6 ;  /* 0x2400c00014097fae */ /* 0x0007e2000f121848 */
[----:B-1----:R-:W-:-:S03]  /*5fa0*/  IMAD.WIDE R4, R13, 0x4, R128 ;  /* 0x000000040d047825 */ /* 0x002fc600078e0280 */
[----:B------:R1:W-:Y:S01]  /*5fb0*/  LDGSTS.E [R9+0x2800c], desc[UR8][R10.64], !P6 ;  /* 0x2800c0000a097fae */ /* 0x0003e2000f121848 */
[----:B------:R-:W4:Y:S03]  /*5fc0*/  LDC R13, c[0x0][0x230] ;  /* 0x00008c00ff0d7b82 */ /* 0x000f260000000800 */
[----:B------:R2:W-:Y:S01]  /*5fd0*/  LDGSTS.E [R9+0x2c00c], desc[UR8][R4.64], !P6 ;  /* 0x2c00c00004097fae */ /* 0x0005e2000f121848 */
[----:B------:R-:W-:Y:S01]  /*5fe0*/  ISETP.GE.U32.AND P6, PT, R2, 0x7fffff7a, PT ;  /* 0x7fffff7a0200780c */ /* 0x000fe20003fc6070 */
[----:B------:R-:W-:Y:S02]  /*5ff0*/  IMAD R2, R46, 0x61, RZ ;  /* 0x000000612e027824 */ /* 0x000fe400078e02ff */
[----:B------:R-:W-:Y:S02]  /*6000*/  STL.64 [R1+0x50], R22 ;  /* 0x0000501601007387 */ /* 0x000fe40000100a00 */
[----:B------:R-:W-:-:S02]  /*6010*/  IMAD.WIDE R52, R2, 0x4, R242 ;  /* 0x0000000402347825 */ /* 0x000fc400078e02f2 */
[----:B------:R3:W-:Y:S04]  /*6020*/  STL.64 [R1+0xe60], R20 ;  /* 0x000e601401007387 */ /* 0x0007e80000100a00 */
[----:B------:R1:W-:Y:S04]  /*6030*/  STL.64 [R1+0xe58], R10 ;  /* 0x000e580a01007387 */ /* 0x0003e80000100a00 */
[----:B------:R2:W-:Y:S01]  /*6040*/  STL.64 [R1+0xe50], R4 ;  /* 0x000e500401007387 */ /* 0x0005e20000100a00 */
[----:B---3--:R-:W-:-:S03]  /*6050*/  IMAD.WIDE R20, R15, 0x4, R122 ;  /* 0x000000040f147825 */ /* 0x008fc600078e027a */
[----:B------:R-:W-:Y:S01]  /*6060*/  LDGSTS.E [R9+0x30000], desc[UR8][R50.64], !P5 ;  /* 0x3000000032097fae */ /* 0x000fe2000e921848 */
[----:B-1----:R-:W-:-:S03]  /*6070*/  IMAD.WIDE R10, R15, 0x4, R124 ;  /* 0x000000040f0a7825 */ /* 0x002fc600078e027c */
[----:B------:R-:W-:Y:S01]  /*6080*/  STL.64 [R1+0xe40], R20 ;  /* 0x000e401401007387 */ /* 0x000fe20000100a00 */
[----:B--2---:R-:W-:-:S03]  /*6090*/  IMAD.WIDE R4, R15, 0x4, R128 ;  /* 0x000000040f047825 */ /* 0x004fc600078e0280 */
[----:B------:R-:W-:Y:S01]  /*60a0*/  LDGSTS.E [R9+0x34000], desc[UR8][R20.64], !P5 ;  /* 0x3400000014097fae */ /* 0x000fe2000e921848 */
[----:B------:R-:W-:-:S03]  /*60b0*/  IMAD.WIDE R14, R2, 0x4, R122 ;  /* 0x00000004020e7825 */ /* 0x000fc600078e027a */
[----:B------:R1:W-:Y:S04]  /*60c0*/  STL.64 [R1+0xe38], R10 ;  /* 0x000e380a01007387 */ /* 0x0003e80000100a00 */
[----:B------:R1:W-:Y:S04]  /*60d0*/  LDGSTS.E [R9+0x38000], desc[UR8][R10.64], !P5 ;  /* 0x380000000a097fae */ /* 0x0003e8000e921848 */
[----:B------:R-:W-:Y:S04]  /*60e0*/  STL.64 [R1+0x1ba8], R50 ;  /* 0x001ba83201007387 */ /* 0x000fe80000100a00 */
[----:B------:R2:W-:Y:S01]  /*60f0*/  LDGSTS.E [R9+0x3c000], desc[UR8][R4.64], !P5 ;  /* 0x3c00000004097fae */ /* 0x0005e2000e921848 */
[----:B------:R-:W-:Y:S01]  /*6100*/  ISETP.GE.U32.AND P5, PT, R0, 0x7fffff79, PT ;  /* 0x7fffff790000780c */ /* 0x000fe20003fa6070 */
[----:B------:R-:W-:-:S02]  /*6110*/  IMAD R0, R46, 0x62, RZ ;  /* 0x000000622e007824 */ /* 0x000fc400078e02ff */
[----:B------:R2:W-:Y:S01]  /*6120*/  STL.64 [R1+0xe30], R4 ;  /* 0x000e300401007387 */ /* 0x0005e20000100a00 */
[----:B-1----:R-:W-:-:S03]  /*6130*/  IMAD.WIDE R10, R2, 0x4, R124 ;  /* 0x00000004020a7825 */ /* 0x002fc600078e027c */
[----:B------:R-:W-:Y:S01]  /*6140*/  LDGSTS.E [R9+0x30004], desc[UR8][R52.64], !P1 ;  /* 0x3000400034097fae */ /* 0x000fe2000c921848 */
[----:B------:R-:W-:-:S03]  /*6150*/  IMAD.WIDE R54, R0, 0x4, R242 ;  /* 0x0000000400367825 */ /* 0x000fc600078e02f2 */
[----:B------:R1:W-:Y:S01]  /*6160*/  STL.64 [R1+0xe28], R14 ;  /* 0x000e280e01007387 */ /* 0x0003e20000100a00 */
[----:B------:R-:W-:-:S03]  /*6170*/  IMAD.WIDE R20, R0, 0x4, R122 ;  /* 0x0000000400147825 */ /* 0x000fc600078e027a */
[----:B------:R1:W-:Y:S01]  /*6180*/  LDGSTS.E [R9+0x34004], desc[UR8][R14.64], !P1 ;  /* 0x340040000e097fae */ /* 0x0003e2000c921848 */
[----:B--2---:R-:W-:-:S03]  /*6190*/  IMAD.WIDE R4, R2, 0x4, R128 ;  /* 0x0000000402047825 */ /* 0x004fc600078e0280 */
[----:B------:R2:W-:Y:S01]  /*61a0*/  STL.64 [R1+0xe20], R10 ;  /* 0x000e200a01007387 */ /* 0x0005e20000100a00 */
[----:B------:R-:W-:Y:S02]  /*61b0*/  VIADD R2, R3, 0xffffffdb ;  /* 0xffffffdb03027836 */ /* 0x000fe40000000000 */
[----:B----4-:R-:W-:Y:S01]  /*61c0*/  VIADD R3, R13, 0xffffffd9 ;  /* 0xffffffd90d037836 */ /* 0x010fe20000000000 */
[----:B------:R-:W-:Y:S01]  /*61d0*/  STL.64 [R1+0x1bb0], R52 ;  /* 0x001bb03401007387 */ /* 0x000fe20000100a00 */
[----:B------:R-:W3:Y:S03]  /*61e0*/  LDC R13, c[0x0][0x230] ;  /* 0x00008c00ff0d7b82 */ /* 0x000ee60000000800 */
[----:B------:R2:W-:Y:S04]  /*61f0*/  LDGSTS.E [R9+0x38004], desc[UR8][R10.64], !P1 ;  /* 0x380040000a097fae */ /* 0x0005e8000c921848 */
[----:B------:R4:W-:Y:S01]  /*6200*/  STL.64 [R1+0xe18], R4 ;  /* 0x000e180401007387 */ /* 0x0009e20000100a00 */
[----:B-1----:R-:W1:Y:S03]  /*6210*/  LDC R14, c[0x0][0x230] ;  /* 0x00008c00ff0e7b82 */ /* 0x002e660000000800 */
[----:B------:R4:W-:Y:S01]  /*6220*/  LDGSTS.E [R9+0x3c004], desc[UR8][R4.64], !P1 ;  /* 0x3c00400004097fae */ /* 0x0009e2000c921848 */
[----:B------:R-:W-:Y:S01]  /*6230*/  ISETP.GE.U32.AND P1, PT, R2, 0x7fffff5c, PT ;  /* 0x7fffff5c0200780c */ /* 0x000fe20003f26070 */
[----:B------:R-:W-:-:S02]  /*6240*/  IMAD R2, R46, 0x63, RZ ;  /* 0x000000632e027824 */ /* 0x000fc400078e02ff */
[----:B--2---:R-:W-:Y:S01]  /*6250*/  IMAD.WIDE R10, R0, 0x4, R124 ;  /* 0x00000004000a7825 */ /* 0x004fe200078e027c */
[----:B------:R-:W-:Y:S01]  /*6260*/  LDGSTS.E [R9+0x30008], desc[UR8][R54.64], !P4 ;  /* 0x3000800036097fae */ /* 0x000fe2000e121848 */
[----:B------:R-:W2:Y:S02]  /*6270*/  LDC R15, c[0x0][0x230] ;  /* 0x00008c00ff0f7b82 */ /* 0x000ea40000000800 */
[----:B------:R-:W-:Y:S01]  /*6280*/  IMAD.WIDE R56, R2, 0x4, R242 ;  /* 0x0000000402387825 */ /* 0x000fe200078e02f2 */
[----:B------:R4:W-:Y:S03]  /*6290*/  STL.64 [R1+0xe10], R20 ;  /* 0x000e101401007387 */ /* 0x0009e60000100a00 */
[----:B----4-:R-:W-:Y:S01]  /*62a0*/  IMAD.WIDE R4, R0, 0x4, R128 ;  /* 0x0000000400047825 */ /* 0x010fe200078e0280 */
[----:B------:R-:W-:Y:S01]  /*62b0*/  IADD3 R0, R12, -0x26, RZ ;  /* 0xffffffda0c007810 */ /* 0x000fe20007ffe0ff */
[----:B------:R4:W-:Y:S01]  /*62c0*/  LDGSTS.E [R9+0x34008], desc[UR8][R20.64], !P4 ;  /* 0x3400800014097fae */ /* 0x0009e2000e121848 */
[----:B------:R-:W3:Y:S03]  /*62d0*/  LDC R12, c[0x0][0x230] ;  /* 0x00008c00ff0c7b82 */ /* 0x000ee60000000800 */
[----:B------:R4:W-:Y:S04]  /*62e0*/  STL.64 [R1+0xe08], R10 ;  /* 0x000e080a01007387 */ /* 0x0009e80000100a00 */
[----:B------:R4:W-:Y:S02]  /*62f0*/  LDGSTS.E [R9+0x38008], desc[UR8][R10.64], !P4 ;  /* 0x380080000a097fae */ /* 0x0009e4000e121848 */
[----:B----4-:R-:W-:-:S02]  /*6300*/  IMAD.WIDE R20, R2, 0x4, R122 ;  /* 0x0000000402147825 */ /* 0x010fc400078e027a */
[----:B------:R-:W-:Y:S04]  /*6310*/  STL.64 [R1+0x1bb8], R54 ;  /* 0x001bb83601007387 */ /* 0x000fe80000100a00 */
[----:B------:R4:W-:Y:S01]  /*6320*/  STL.64 [R1+0x878], R4 ;  /* 0x0008780401007387 */ /* 0x0009e20000100a00 */
[----:B------:R-:W-:-:S03]  /*6330*/  IMAD.WIDE R10, R2, 0x4, R124 ;  /* 0x00000004020a7825 */ /* 0x000fc600078e027c */
[----:B------:R4:W-:Y:S01]  /*6340*/  LDGSTS.E [R9+0x3c008], desc[UR8][R4.64], !P4 ;  /* 0x3c00800004097fae */ /* 0x0009e2000e121848 */
[----:B------:R-:W-:Y:S01]  /*6350*/  ISETP.GE.U32.AND P4, PT, R0, 0x7fffff5b, PT ;  /* 0x7fffff5b0000780c */ /* 0x000fe20003f86070 */
[----:B------:R-:W-:Y:S02]  /*6360*/  IMAD.SHL.U32 R0, R46, 0x4, RZ ;  /* 0x000000042e007824 */ /* 0x000fe400078e00ff */
[----:B------:R1:W-:Y:S02]  /*6370*/  STL.64 [R1+0x870], R20 ;  /* 0x0008701401007387 */ /* 0x0003e40000100a00 */
[----:B------:R-:W-:Y:S02]  /*6380*/  IMAD.WIDE R22, R0, 0x4, R242 ;  /* 0x0000000400167825 */ /* 0x000fe400078e02f2 */
[----:B------:R-:W-:Y:S02]  /*6390*/  LDGSTS.E [R9+0x3000c], desc[UR8][R56.64], !P3 ;  /* 0x3000c00038097fae */ /* 0x000fe4000d921848 */
[----:B----4-:R-:W-:Y:S01]  /*63a0*/  IMAD.WIDE R4, R2, 0x4, R128 ;  /* 0x0000000402047825 */ /* 0x010fe200078e0280 */
[----:B------:R-:W-:Y:S01]  /*63b0*/  LOP3.LUT R2, R6, 0x10, RZ, 0x3c, !PT ;  /* 0x0000001006027812 */ /* 0x000fe200078e3cff */
[----:B------:R4:W-:Y:S04]  /*63c0*/  STL.64 [R1+0x858], R10 ;  /* 0x0008580a01007387 */ /* 0x0009e80000100a00 */
[----:B------:R1:W-:Y:S01]  /*63d0*/  LDGSTS.E [R9+0x3400c], desc[UR8][R20.64], !P3 ;  /* 0x3400c00014097fae */ /* 0x0003e2000d921848 */
[----:B------:R-:W-:-:S03]  /*63e0*/  VIADD R2, R2, UR10 ;  /* 0x0000000a02027c36 */ /* 0x000fc60008000000 */
[----:B------:R-:W-:Y:S04]  /*63f0*/  STL.64 [R1+0x1bc0], R56 ;  /* 0x001bc03801007387 */ /* 0x000fe80000100a00 */
[----:B------:R4:W-:Y:S04]  /*6400*/  LDGSTS.E [R9+0x3800c], desc[UR8][R10.64], !P3 ;  /* 0x3800c0000a097fae */ /* 0x0009e8000d921848 */
[----:B------:R2:W-:Y:S01]  /*6410*/  STL.64 [R1+0x850], R4 ;  /* 0x0008500401007387 */ /* 0x0005e20000100a00 */
[----:B-1----:R-:W-:-:S03]  /*6420*/  IMAD.WIDE R20, R0, 0x4, R122 ;  /* 0x0000000400147825 */ /* 0x002fc600078e027a */
[----:B------:R2:W-:Y:S01]  /*6430*/  LDGSTS.E [R9+0x3c00c], desc[UR8][R4.64], !P3 ;  /* 0x3c00c00004097fae */ /* 0x0005e2000d921848 */
[----:B------:R-:W-:Y:S01]  /*6440*/  ISETP.GE.U32.AND P3, PT, R3, 0x7fffff5a, PT ;  /* 0x7fffff5a0300780c */ /* 0x000fe20003f66070 */
[----:B------:R-:W-:Y:S02]  /*6450*/  IMAD R3, R46, 0x5, RZ ;  /* 0x000000052e037824 */ /* 0x000fe400078e02ff */
[C---:B----4-:R-:W-:Y:S01]  /*6460*/  IMAD.WIDE R10, R0.reuse, 0x4, R124 ;  /* 0x00000004000a7825 */ /* 0x050fe200078e027c */
[----:B------:R1:W-:Y:S04]  /*6470*/  STL.64 [R1+0x248], R22 ;  /* 0x0002481601007387 */ /* 0x0003e80000100a00 */
[----:B------:R1:W-:Y:S01]  /*6480*/  LDGSTS.E [R2], desc[UR8][R22.64], !P2 ;  /* 0x0000000016027fae */ /* 0x0003e2000d121848 */
[----:B--2---:R-:W-:-:S03]  /*6490*/  IMAD.WIDE R4, R0, 0x4, R128 ;  /* 0x0000000400047825 */ /* 0x004fc600078e0280 */
[----:B------:R2:W-:Y:S01]  /*64a0*/  STL.64 [R1+0x2b0], R20 ;  /* 0x0002b01401007387 */ /* 0x0005e20000100a00 */
[----:B------:R-:W-:-:S03]  /*64b0*/  VIADD R0, R14, 0xffffffd8 ;  /* 0xffffffd80e007836 */ /* 0x000fc60000000000 */
[----:B------:R2:W-:Y:S01]  /*64c0*/  LDGSTS.E [R2+0x4000], desc[UR8][R20.64], !P2 ;  /* 0x0400000014027fae */ /* 0x0005e2000d121848 */
[----:B------:R-:W4:Y:S03]  /*64d0*/  LDC R14, c[0x0][0x230] ;  /* 0x00008c00ff0e7b82 */ /* 0x000f260000000800 */
[----:B------:R3:W-:Y:S01]  /*64e0*/  STL.64 [R1+0x2b8], R10 ;  /* 0x0002b80a01007387 */ /* 0x0007e20000100a00 */
[----:B-1----:R-:W-:-:S03]  /*64f0*/  IMAD.WIDE R22, R3, 0x4, R242 ;  /* 0x0000000403167825 */ /* 0x002fc600078e02f2 */
[----:B------:R3:W-:Y:S04]  /*6500*/  LDGSTS.E [R2+0x8000], desc[UR8][R10.64], !P2 ;  /* 0x080000000a027fae */ /* 0x0007e8000d121848 */
[----:B------:R1:W-:Y:S01]  /*6510*/  STL.64 [R1+0x2c0], R4 ;  /* 0x0002c00401007387 */ /* 0x0003e20000100a00 */
[----:B--2---:R-:W-:-:S03]  /*6520*/  IMAD.WIDE R20, R3, 0x4, R122 ;  /* 0x0000000403147825 */ /* 0x004fc600078e027a */
[----:B------:R1:W-:Y:S01]  /*6530*/  LDGSTS.E [R2+0xc000], desc[UR8][R4.64], !P2 ;  /* 0x0c00000004027fae */ /* 0x0003e2000d121848 */
[----:B------:R-:W-:Y:S01]  /*6540*/  ISETP.GE.U32.AND P2, PT, R0, 0x7fffff59, PT ;  /* 0x7fffff590000780c */ /* 0x000fe20003f46070 */
[----:B------:R-:W-:Y:S02]  /*6550*/  IMAD R0, R46, 0x6, RZ ;  /* 0x000000062e007824 */ /* 0x000fe400078e02ff */
[C---:B---3--:R-:W-:Y:S01]  /*6560*/  IMAD.WIDE R10, R3.reuse, 0x4, R124 ;  /* 0x00000004030a7825 */ /* 0x048fe200078e027c */
[----:B------:R2:W-:Y:S04]  /*6570*/  STL.64 [R1+0x240], R22 ;  /* 0x0002401601007387 */ /* 0x0005e80000100a00 */
[----:B------:R2:W-:Y:S01]  /*6580*/  LDGSTS.E [R2+0x4], desc[UR8][R22.64], !P0 ;  /* 0x0000400016027fae */ /* 0x0005e2000c121848 */
[----:B-1----:R-:W-:Y:S01]  /*6590*/  IMAD.WIDE R4, R3, 0x4, R128 ;  /* 0x0000000403047825 */ /* 0x002fe200078e0280 */
[----:B------:R-:W-:-:S02]  /*65a0*/  IADD3 R3, R12, -0x45, RZ ;  /* 0xffffffbb0c037810 */ /* 0x000fc40007ffe0ff */
[----:B------:R1:W-:Y:S01]  /*65b0*/  STL.64 [R1+0x2c8], R20 ;  /* 0x0002c81401007387 */ /* 0x0003e20000100a00 */
[----:B------:R-:W3:Y:S03]  /*65c0*/  LDC R12, c[0x0][0x230] ;  /* 0x00008c00ff0c7b82 */ /* 0x000ee60000000800 */
        /* <DEDUP_REMOVED lines=8> */
[----:B------:R-:W-:Y:S02]  /*6650*/  IMAD R3, R46, 0x7, RZ ;  /* 0x000000072e037824 */ /* 0x000fe400078e02ff */
[C---:B--2---:R-:W-:Y:S01]  /*6660*/  IMAD.WIDE R10, R0.reuse, 0x4, R124 ;  /* 0x00000004000a7825 */ /* 0x044fe200078e027c */
[----:B------:R2:W-:Y:S04]  /*6670*/  STL.64 [R1+0x238], R22 ;  /* 0x0002381601007387 */ /* 0x0005e80000100a00 */
[----:B------:R2:W-:Y:S01]  /*6680*/  LDGSTS.E [R2+0x8], desc[UR8][R22.64], !P6 ;  /* 0x0000800016027fae */ /* 0x0005e2000f121848 */
[----:B-1----:R-:W-:-:S03]  /*6690*/  IMAD.WIDE R4, R0, 0x4, R128 ;  /* 0x0000000400047825 */ /* 0x002fc600078e0280 */
[----:B------:R1:W-:Y:S01]  /*66a0*/  STL.64 [R1+0x2e0], R20 ;  /* 0x0002e01401007387 */ /* 0x0003e20000100a00 */
[----:B------:R-:W-:-:S03]  /*66b0*/  VIADD R0, R13, 0xffffffba ;  /* 0xffffffba0d007836 */ /* 0x000fc60000000000 */
[----:B------:R1:W-:Y:S01]  /*66c0*/  LDGSTS.E [R2+0x4008], desc[UR8][R20.64], !P6 ;  /* 0x0400800014027fae */ /* 0x0003e2000f121848 */
[----:B------:R-:W3:Y:S03]  /*66d0*/  LDC R13, c[0x0][0x230] ;  /* 0x00008c00ff0d7b82 */ /* 0x000ee60000000800 */
[----:B------:R4:W-:Y:S01]  /*66e0*/  STL.64 [R1+0x2e8], R10 ;  /* 0x0002e80a01007387 */ /* 0x0009e20000100a00 */
[----:B--2---:R-:W-:-:S03]  /*66f0*/  IMAD.WIDE R22, R3, 0x4, R242 ;  /* 0x0000000403167825 */ /* 0x004fc600078e02f2 */
        /* <DEDUP_REMOVED lines=8> */
[----:B------:R1:W-:Y:S01]  /*6780*/  LDGSTS.E [R2+0xc], desc[UR8][R22.64], !P5 ;  /* 0x0000c00016027fae */ /* 0x0003e2000e921848 */
        /* <DEDUP_REMOVED lines=16> */
[----:B-1----:R-:W-:-:S03]  /*6890*/  IMAD.WIDE R4, R0, 0x4, R128 ;  /* 0x0000000400047825 */ /* 0x002fc600078e0280 */
[----:B------:R1:W-:Y:S01]  /*68a0*/  STL.64 [R1+0x968], R20 ;  /* 0x0009681401007387 */ /* 0x0003e20000100a00 */
[----:B------:R-:W-:-:S03]  /*68b0*/  VIADD R0, R12, 0xffffffb8 ;  /* 0xffffffb80c007836 */ /* 0x000fc60000000000 */
[----:B------:R1:W-:Y:S01]  /*68c0*/  LDGSTS.E [R2+0x14000], desc[UR8][R20.64], !P1 ;  /* 0x1400000014027fae */ /* 0x0003e2000c921848 */
[----:B------:R-:W3:Y:S01]  /*68d0*/  LDC R12, c[0x0][0x230] ;  /* 0x00008c00ff0c7b82 */ /* 0x000ee20000000800 */
[C---:B--2---:R-:W-:Y:S02]  /*68e0*/  IMAD.WIDE R22, R3.reuse, 0x4, R242 ;  /* 0x0000000403167825 */ /* 0x044fe400078e02f2 */
        /* <DEDUP_REMOVED lines=26> */
[----:B--2---:R-:W-:Y:S01]  /*6a90*/  IMAD.WIDE R4, R0, 0x4, R128 ;  /* 0x0000000400047825 */ /* 0x004fe200078e0280 */
[----:B------:R-:W-:-:S02]  /*6aa0*/  IADD3 R0, R14, -0x66, RZ ;  /* 0xffffff9a0e007810 */ /* 0x000fc40007ffe0ff */
[----:B------:R2:W-:Y:S01]  /*6ab0*/  STL.64 [R1+0xa28], R20 ;  /* 0x000a281401007387 */ /* 0x0005e20000100a00 */
[----:B------:R-:W4:Y:S03]  /*6ac0*/  LDC R14, c[0x0][0x230] ;  /* 0x00008c00ff0e7b82 */ /* 0x000f260000000800 */
[----:B------:R2:W-:Y:S01]  /*6ad0*/  LDGSTS.E [R2+0x14008], desc[UR8][R20.64], !P3 ;  /* 0x1400800014027fae */ /* 0x0005e2000d921848 */
[----:B-1----:R-:W-:-:S03]  /*6ae0*/  IMAD.WIDE R22, R3, 0x4, R242 ;  /* 0x0000000403167825 */ /* 0x002fc600078e02f2 */
[----:B------:R1:W-:Y:S04]  /*6af0*/  STL.64 [R1+0xa30], R10 ;  /* 0x000a300a01007387 */ /* 0x0003e80000100a00 */
[----:B------:R1:W-:Y:S04]  /*6b00*/  LDGSTS.E [R2+0x18008], desc[UR8][R10.64], !P3 ;  /* 0x180080000a027fae */ /* 0x0003e8000d921848 */
[----:B------:R3:W-:Y:S01]  /*6b10*/  STL.64 [R1+0xa48], R4 ;  /* 0x000a480401007387 */ /* 0x0007e20000100a00 */
[----:B--2---:R-:W-:-:S03]  /*6b20*/  IMAD.WIDE R20, R3, 0x4, R122 ;  /* 0x0000000403147825 */ /* 0x004fc600078e027a */
[----:B------:R3:W-:Y:S01]  /*6b30*/  LDGSTS.E [R2+0x1c008], desc[UR8][R4.64], !P3 ;  /* 0x1c00800004027fae */ /* 0x0007e2000d921848 */
[----:B------:R-:W-:Y:S01]  /*6b40*/  ISETP.GE.U32.AND P3, PT, R0, 0x7fffff1b, PT ;  /* 0x7fffff1b0000780c */ /* 0x000fe20003f66070 */
[----:B------:R-:W-:Y:S02]  /*6b50*/  IMAD R0, R46, 0x44, RZ ;  /* 0x000000442e007824 */ /* 0x000fe400078e02ff */
[C---:B-1----:R-:W-:Y:S01]  /*6b60*/  IMAD.WIDE R10, R3.reuse, 0x4, R124 ;  /* 0x00000004030a7825 */ /* 0x042fe200078e027c */
[----:B------:R1:W-:Y:S04]  /*6b70*/  STL.64 [R1+0x130], R22 ;  /* 0x0001301601007387 */ /* 0x0003e80000100a00 */
[----:B------:R1:W-:Y:S01]  /*6b80*/  LDGSTS.E [R2+0x1000c], desc[UR8][R22.64], !P2 ;  /* 0x1000c00016027fae */ /* 0x0003e2000d121848 */
[----:B---3--:R-:W-:-:S03]  /*6b90*/  IMAD.WIDE R4, R3, 0x4, R128 ;  /* 0x0000000403047825 */ /* 0x008fc600078e0280 */
[----:B------:R2:W-:Y:S01]  /*6ba0*/  STL.64 [R1+0xa80], R20 ;  /* 0x000a801401007387 */ /* 0x0005e20000100a00 */
[----:B------:R-:W-:-:S03]  /*6bb0*/  VIADD R3, R12, 0xffffff99 ;  /* 0xffffff990c037836 */ /* 0x000fc60000000000 */
[----:B------:R2:W-:Y:S01]  /*6bc0*/  LDGSTS.E [R2+0x1400c], desc[UR8][R20.64], !P2 ;  /* 0x1400c00014027fae */ /* 0x0005e2000d121848 */
[----:B------:R-:W3:Y:S01]  /*6bd0*/  LDC R12, c[0x0][0x230] ;  /* 0x00008c00ff0c7b82 */ /* 0x000ee20000000800 */
[C---:B-1----:R-:W-:Y:S02]  /*6be0*/  IMAD.WIDE R22, R0.reuse, 0x4, R242 ;  /* 0x0000000400167825 */ /* 0x042fe400078e02f2 */
[----:B------:R1:W-:Y:S04]  /*6bf0*/  STL.64 [R1+0xa98], R10 ;  /* 0x000a980a01007387 */ /* 0x0003e80000100a00 */
[----:B------:R1:W-:Y:S01]  /*6c00*/  LDGSTS.E [R2+0x1800c], desc[UR8][R10.64], !P2 ;  /* 0x1800c0000a027fae */ /* 0x0003e2000d121848 */
[----:B--2---:R-:W-:-:S03]  /*6c10*/  IMAD.WIDE R20, R0, 0x4, R122 ;  /* 0x0000000400147825 */ /* 0x004fc600078e027a */
[----:B------:R2:W-:Y:S04]  /*6c20*/  STL.64 [R1+0xaa0], R4 ;  /* 0x000aa00401007387 */ /* 0x0005e80000100a00 */
[----:B------:R2:W-:Y:S01]  /*6c30*/  LDGSTS.E [R2+0x1c00c], desc[UR8][R4.64], !P2 ;  /* 0x1c00c00004027fae */ /* 0x0005e2000d121848 */
[----:B------:R-:W-:Y:S01]  /*6c40*/  ISETP.GE.U32.AND P2, PT, R3, 0x7fffff1a, PT ;  /* 0x7fffff1a0300780c */ /* 0x000fe20003f46070 */
[----:B------:R-:W-:Y:S02]  /*6c50*/  IMAD R3, R46, 0x45, RZ ;  /* 0x000000452e037824 */ /* 0x000fe400078e02ff */
[C---:B-1----:R-:W-:Y:S01]  /*6c60*/  IMAD.WIDE R10, R0.reuse, 0x4, R124 ;  /* 0x00000004000a7825 */ /* 0x042fe200078e027c */
[----:B------:R1:W-:Y:S04]  /*6c70*/  STL.64 [R1+0x48], R22 ;  /* 0x0000481601007387 */ /* 0x0003e80000100a00 */
[----:B------:R1:W-:Y:S01]  /*6c80*/  LDGSTS.E [R2+0x20000], desc[UR8][R22.64], !P0 ;  /* 0x2000000016027fae */ /* 0x0003e2000c121848 */
[----:B--2---:R-:W-:-:S03]  /*6c90*/  IMAD.WIDE R4, R0, 0x4, R128 ;  /* 0x0000000400047825 */ /* 0x004fc600078e0280 */
[----:B------:R2:W-:Y:S01]  /*6ca0*/  STL.64 [R1+0xbe0], R20 ;  /* 0x000be01401007387 */ /* 0x0005e20000100a00 */
[----:B------:R-:W-:-:S03]  /*6cb0*/  VIADD R0, R13, 0xffffff98 ;  /* 0xffffff980d007836 */ /* 0x000fc60000000000 */
[----:B------:R2:W-:Y:S01]  /*6cc0*/  LDGSTS.E [R2+0x24000], desc[UR8][R20.64], !P0 ;  /* 0x2400000014027fae */ /* 0x0005e2000c121848 */
[----:B------:R-:W3:Y:S03]  /*6cd0*/  LDC R13, c[0x0][0x230] ;  /* 0x00008c00ff0d7b82 */ /* 0x000ee60000000800 */
        /* <DEDUP_REMOVED lines=8> */
[C---:B----4-:R-:W-:Y:S01]  /*6d60*/  IMAD.WIDE R10, R3.reuse, 0x4, R124 ;  /* 0x00000004030a7825 */ /* 0x050fe200078e027c */
[----:B------:R2:W-:Y:S04]  /*6d70*/  STL.64 [R1+0x40], R22 ;  /* 0x0000401601007387 */ /* 0x0005e80000100a00 */
[----:B------:R2:W-:Y:S01]  /*6d80*/  LDGSTS.E [R2+0x20004], desc[UR8][R22.64], !P6 ;  /* 0x2000400016027fae */ /* 0x0005e2000f121848 */
[----:B-1----:R-:W-:-:S03]  /*6d90*/  IMAD.WIDE R4, R3, 0x4, R128 ;  /* 0x0000000403047825 */ /* 0x002fc600078e0280 */
[----:B------:R1:W-:Y:S01]  /*6da0*/  STL.64 [R1+0xbc8], R20 ;  /* 0x000bc81401007387 */ /* 0x0003e20000100a00 */
[----:B------:R-:W-:-:S03]  /*6db0*/  VIADD R3, R14, 0xfffffff7 ;  /* 0xfffffff70e037836 */ /* 0x000fc60000000000 */
[----:B------:R1:W-:Y:S01]  /*6dc0*/  LDGSTS.E [R2+0x24004], desc[UR8][R20.64], !P6 ;  /* 0x2400400014027fae */ /* 0x0003e2000f121848 */
[----:B------:R-:W4:Y:S01]  /*6dd0*/  LDC R14, c[0x0][0x230] ;  /* 0x00008c00ff0e7b82 */ /* 0x000f220000000800 */
        /* <DEDUP_REMOVED lines=9> */
[----:B------:R2:W-:Y:S04]  /*6e70*/  LDGSTS.E [R2+0x20008], desc[UR8][R22.64], !P5 ;  /* 0x2000800016027fae */ /* 0x0005e8000e921848 */
[----:B------:R2:W-:Y:S01]  /*6e80*/  LDGSTS.E [R2+0x24008], desc[UR8][R20.64], !P5 ;  /* 0x2400800014027fae */ /* 0x0005e2000e921848 */
[----:B-1----:R-:W-:-:S03]  /*6e90*/  IMAD.WIDE R4, R0, 0x4, R128 ;  /* 0x0000000400047825 */ /* 0x002fc600078e0280 */
[----:B------:R2:W-:Y:S01]  /*6ea0*/  STL.64 [R1+0x38], R22 ;  /* 0x0000381601007387 */ /* 0x0005e20000100a00 */
[----:B---3--:R-:W-:-:S03]  /*6eb0*/  VIADD R0, R12, 0xfffffff6 ;  /* 0xfffffff60c007836 */ /* 0x008fc60000000000 */
[----:B------:R1:W-:Y:S01]  /*6ec0*/  LDGSTS.E [R2+0x28008], desc[UR8][R10.64], !P5 ;  /* 0x280080000a027fae */ /* 0x0003e2000e921848 */
[----:B------:R-:W3:Y:S03]  /*6ed0*/  LDC R12, c[0x0][0x230] ;  /* 0x00008c00ff0c7b82 */ /* 0x000ee60000000800 */
[----:B------:R4:W-:Y:S04]  /*6ee0*/  STL.64 [R1+0xb98], R20 ;  /* 0x000b981401007387 */ /* 0x0009e80000100a00 */
[----:B------:R1:W-:Y:S01]  /*6ef0*/  LDGSTS.E [R2+0x2c008], desc[UR8][R4.64], !P5 ;  /* 0x2c00800004027fae */ /* 0x0003e2000e921848 */
[----:B--2---:R-:W-:Y:S01]  /*6f00*/  IMAD.WIDE R22, R3, 0x4, R242 ;  /* 0x0000000403167825 */ /* 0x004fe200078e02f2 */
[----:B------:R-:W-:-:S02]  /*6f10*/  ISETP.GE.U32.AND P5, PT, R0, 0x7fffff77, PT ;  /* 0x7fffff770000780c */ /* 0x000fc40003fa6070 */
[----:B------:R1:W-:Y:S01]  /*6f20*/  STL.64 [R1+0xb90], R10 ;  /* 0x000b900a01007387 */ /* 0x0003e20000100a00 */
[----:B------:R-:W-:Y:S02]  /*6f30*/  IMAD R0, R46, 0x64, RZ ;  /* 0x000000642e007824 */ /* 0x000fe400078e02ff */
[C---:B----4-:R-:W-:Y:S01]  /*6f40*/  IMAD.WIDE R20, R3.reuse, 0x4, R122 ;  /* 0x0000000403147825 */ /* 0x050fe200078e027a */
[----:B------:R2:W-:Y:S03]  /*6f50*/  STL.64 [R1+0xb88], R4 ;  /* 0x000b880401007387 */ /* 0x0005e60000100a00 */
[C---:B------:R-:W-:Y:S01]  /*6f60*/  IMAD.WIDE R58, R0.reuse, 0x4, R242 ;  /* 0x00000004003a7825 */ /* 0x040fe200078e02f2 */
[----:B------:R-:W-:Y:S03]  /*6f70*/  STL.64 [R1+0x30], R22 ;  /* 0x0000301601007387 */ /* 0x000fe60000100a00 */
[C---:B-1----:R-:W-:Y:S01]  /*6f80*/  IMAD.WIDE R10, R3.reuse, 0x4, R124 ;  /* 0x00000004030a7825 */ /* 0x042fe200078e027c */
[----:B------:R-:W-:Y:S03]  /*6f90*/  LDGSTS.E [R2+0x2000c], desc[UR8][R22.64], !P1 ;  /* 0x2000c00016027fae */ /* 0x000fe6000c921848 */
[----:B--2---:R-:W-:Y:S01]  /*6fa0*/  IMAD.WIDE R4, R3, 0x4, R128 ;  /* 0x0000000403047825 */ /* 0x004fe200078e0280 */
[----:B------:R-:W-:Y:S01]  /*6fb0*/  IADD3 R3, R13, -0xb, RZ ;  /* 0xfffffff50d037810 */ /* 0x000fe20007ffe0ff */
[----:B------:R1:W-:Y:S01]  /*6fc0*/  STL.64 [R1+0xb80], R20 ;  /* 0x000b801401007387 */ /* 0x0003e20000100a00 */
[----:B------:R-:W2:Y:S03]  /*6fd0*/  LDC R13, c[0x0][0x230] ;  /* 0x00008c00ff0d7b82 */ /* 0x000ea60000000800 */
[----:B------:R1:W-:Y:S04]  /*6fe0*/  LDGSTS.E [R2+0x2400c], desc[UR8][R20.64], !P1 ;  /* 0x2400c00014027fae */ /* 0x0003e8000c921848 */
[----:B------:R4:W-:Y:S04]  /*6ff0*/  STL.64 [R1+0xb78], R10 ;  /* 0x000b780a01007387 */ /* 0x0009e80000100a00 */
[----:B------:R4:W-:Y:S01]  /*7000*/  LDGSTS.E [R2+0x2800c], desc[UR8][R10.64], !P1 ;  /* 0x2800c0000a027fae */ /* 0x0009e2000c921848 */
[----:B-1----:R-:W-:-:S03]  /*7010*/  IMAD.WIDE R20, R0, 0x4, R122 ;  /* 0x0000000400147825 */ /* 0x002fc600078e027a */
[----:B------:R1:W-:Y:S04]  /*7020*/  STL.64 [R1+0xb70], R4 ;  /* 0x000b700401007387 */ /* 0x0003e80000100a00 */
[----:B------:R1:W-:Y:S01]  /*7030*/  LDGSTS.E [R2+0x2c00c], desc[UR8][R4.64], !P1 ;  /* 0x2c00c00004027fae */ /* 0x0003e2000c921848 */
[----:B------:R-:W-:Y:S01]  /*7040*/  ISETP.GE.U32.AND P1, PT, R3, 0x7fffff76, PT ;  /* 0x7fffff760300780c */ /* 0x000fe20003f26070 */
[----:B------:R-:W-:Y:S02]  /*7050*/  IMAD R3, R46, 0x65, RZ ;  /* 0x000000652e037824 */ /* 0x000fe400078e02ff */
[----:B----4-:R-:W-:Y:S01]  /*7060*/  IMAD.WIDE R10, R0, 0x4, R124 ;  /* 0x00000004000a7825 */ /* 0x010fe200078e027c */
[----:B------:R-:W-:Y:S01]  /*7070*/  LDGSTS.E [R2+0x30000], desc[UR8][R58.64], !P4 ;  /* 0x300000003a027fae */ /* 0x000fe2000e121848 */
[----:B--2---:R-:W-:-:S02]  /*7080*/  IADD3 R13, R13, -0x2b, RZ ;  /* 0xffffffd50d0d7810 */ /* 0x004fc40007ffe0ff */
[C---:B------:R-:W-:Y:S01]  /*7090*/  IMAD.WIDE R60, R3.reuse, 0x4, R242 ;  /* 0x00000004033c7825 */ /* 0x040fe200078e02f2 */
[----:B------:R2:W-:Y:S03]  /*70a0*/  LDGSTS.E [R2+0x34000], desc[UR8][R20.64], !P4 ;  /* 0x3400000014027fae */ /* 0x0005e6000e121848 */
[----:B-1----:R-:W-:Y:S01]  /*70b0*/  IMAD.WIDE R4, R0, 0x4, R128 ;  /* 0x0000000400047825 */ /* 0x002fe200078e0280 */
[----:B------:R2:W-:Y:S03]  /*70c0*/  STL.64 [R1+0x838], R20 ;  /* 0x0008381401007387 */ /* 0x0005e60000100a00 */
[----:B------:R-:W-:Y:S01]  /*70d0*/  VIADD R0, R14, 0xfffffff4 ;  /* 0xfffffff40e007836 */ /* 0x000fe20000000000 */
[----:B------:R1:W-:Y:S01]  /*70e0*/  LDGSTS.E [R2+0x38000], desc[UR8][R10.64], !P4 ;  /* 0x380000000a027fae */ /* 0x0003e2000e121848 */
[----:B------:R-:W4:Y:S03]  /*70f0*/  LDC R14, c[0x0][0x230] ;  /* 0x00008c00ff0e7b82 */ /* 0x000f260000000800 */
[----:B------:R1:W-:Y:S04]  /*7100*/  STL.64 [R1+0x830], R10 ;  /* 0x0008300a01007387 */ /* 0x0003e80000100a00 */
[----:B------:R3:W-:Y:S01]  /*7110*/  LDGSTS.E [R2+0x3c000], desc[UR8][R4.64], !P4 ;  /* 0x3c00000004027fae */ /* 0x0007e2000e121848 */
[----:B--2---:R-:W-:Y:S01]  /*7120*/  IMAD.WIDE R20, R3, 0x4, R122 ;  /* 0x0000000403147825 */ /* 0x004fe200078e027a */
[----:B------:R-:W-:-:S02]  /*7130*/  ISETP.GE.U32.AND P4, PT, R0, 0x7fffff75, PT ;  /* 0x7fffff750000780c */ /* 0x000fc40003f86070 */
[----:B------:R-:W-:Y:S01]  /*7140*/  STL.64 [R1+0x1bc8], R58 ;  /* 0x001bc83a01007387 */ /* 0x000fe20000100a00 */
[----:B------:R-:W-:Y:S02]  /*7150*/  IMAD R0, R46, 0x66, RZ ;  /* 0x000000662e007824 */ /* 0x000fe400078e02ff */
[C---:B-1----:R-:W-:Y:S01]  /*7160*/  IMAD.WIDE R10, R3.reuse, 0x4, R124 ;  /* 0x00000004030a7825 */ /* 0x042fe200078e027c */
[----:B------:R3:W-:Y:S03]  /*7170*/  STL.64 [R1+0x828], R4 ;  /* 0x0008280401007387 */ /* 0x0007e60000100a00 */
[----:B------:R-:W-:Y:S01]  /*7180*/  IMAD.WIDE R62, R0, 0x4, R242 ;  /* 0x00000004003e7825 */ /* 0x000fe200078e02f2 */
[----:B------:R1:W-:Y:S04]  /*7190*/  STL.64 [R1+0x820], R20 ;  /* 0x0008201401007387 */ /* 0x0003e80000100a00 */
[----:B------:R-:W-:Y:S01]  /*71a0*/  LDGSTS.E [R2+0x30004], desc[UR8][R60.64], !P3 ;  /* 0x300040003c027fae */ /* 0x000fe2000d921848 */
[----:B---3--:R-:W-:-:S03]  /*71b0*/  IMAD.WIDE R4, R3, 0x4, R128 ;  /* 0x0000000403047825 */ /* 0x008fc600078e0280 */
[----:B------:R2:W-:Y:S01]  /*71c0*/  STL.64 [R1+0x818], R10 ;  /* 0x0008180a01007387 */ /* 0x0005e20000100a00 */
[----:B------:R-:W-:-:S03]  /*71d0*/  VIADD R3, R12, 0xffffffd7 ;  /* 0xffffffd70c037836 */ /* 0x000fc60000000000 */
[----:B------:R1:W-:Y:S01]  /*71e0*/  LDGSTS.E [R2+0x34004], desc[UR8][R20.64], !P3 ;  /* 0x3400400014027fae */ /* 0x0003e2000d921848 */
[----:B------:R-:W-:-:S03]  /*71f0*/  IMAD.SHL.U32 R12, R46, 0x8, RZ ;  /* 0x000000082e0c7824 */ /* 0x000fc600078e00ff */
[----:B------:R-:W-:Y:S01]  /*7200*/  STL.64 [R1+0x1bd0], R60 ;  /* 0x001bd03c01007387 */ /* 0x000fe20000100a00 */
[----:B------:R-:W-:-:S03]  /*7210*/  IMAD.WIDE R22, R12, 0x4, R242 ;  /* 0x000000040c167825 */ /* 0x000fc600078e02f2 */
[----:B------:R2:W-:Y:S01]  /*7220*/  LDGSTS.E [R2+0x38004], desc[UR8][R10.64], !P3 ;  /* 0x380040000a027fae */ /* 0x0005e2000d921848 */
[----:B-1----:R-:W-:-:S03]  /*7230*/  IMAD.WIDE R20, R0, 0x4, R122 ;  /* 0x0000000400147825 */ /* 0x002fc600078e027a */
[----:B------:R1:W-:Y:S04]  /*7240*/  STL.64 [R1+0x808], R4 ;  /* 0x0008080401007387 */ /* 0x0003e80000100a00 */
[----:B------:R1:W-:Y:S01]  /*7250*/  LDGSTS.E [R2+0x3c004], desc[UR8][R4.64], !P3 ;  /* 0x3c00400004027fae */ /* 0x0003e2000d921848 */
[----:B------:R-:W-:Y:S01]  /*7260*/  ISETP.GE.U32.AND P3, PT, R3, 0x7fffff58, PT ;  /* 0x7fffff580300780c */ /* 0x000fe20003f66070 */
[----:B--2---:R-:W-:Y:S02]  /*7270*/  IMAD.WIDE R10, R0, 0x4, R124 ;  /* 0x00000004000a7825 */ /* 0x004fe400078e027c */
[----:B------:R-:W-:Y:S01]  /*7280*/  LDGSTS.E [R2+0x30008], desc[UR8][R62.64], !P2 ;  /* 0x300080003e027fae */ /* 0x000fe2000d121848 */
[----:B------:R-:W-:-:S03]  /*7290*/  LOP3.LUT R3, R6, 0x20, RZ, 0x3c, !PT ;  /* 0x0000002006037812 */ /* 0x000fc600078e3cff */
[----:B------:R2:W-:Y:S02]  /*72a0*/  LDGSTS.E [R2+0x34008], desc[UR8][R20.64], !P2 ;  /* 0x3400800014027fae */ /* 0x0005e4000d121848 */
[----:B------:R-:W-:Y:S02]  /*72b0*/  VIADD R3, R3, UR10 ;  /* 0x0000000a03037c36 */ /* 0x000fe40008000000 */
[----:B-1----:R-:W-:Y:S01]  /*72c0*/  IMAD.WIDE R4, R0, 0x4, R128 ;  /* 0x0000000400047825 */ /* 0x002fe200078e0280 */
[----:B------:R1:W-:Y:S03]  /*72d0*/  LDGSTS.E [R2+0x38008], desc[UR8][R10.64], !P2 ;  /* 0x380080000a027fae */ /* 0x0003e6000d121848 */
[----:B------:R-:W-:Y:S01]  /*72e0*/  VIADD R0, R15, 0xffffffd6 ;  /* 0xffffffd60f007836 */ /* 0x000fe20000000000 */
[----:B------:R3:W-:Y:S01]  /*72f0*/  LDGSTS.E [R2+0x3c008], desc[UR8][R4.64], !P2 ;  /* 0x3c00800004027fae */ /* 0x0007e2000d121848 */
[----:B------:R-:W4:Y:S03]  /*7300*/  LDC R15, c[0x0][0x230] ;  /* 0x00008c00ff0f7b82 */ /* 0x000f260000000800 */
[----:B------:R-:W-:Y:S01]  /*7310*/  ISETP.GE.U32.AND P2, PT, R0, 0x7fffff57, PT ;  /* 0x7fffff570000780c */ /* 0x000fe20003f46070 */
[----:B------:R-:W-:Y:S01]  /*7320*/  IMAD R0, R46, 0x67, RZ ;  /* 0x000000672e007824 */ /* 0x000fe200078e02ff */
[----:B------:R2:W-:Y:S03]  /*7330*/  STL.64 [R1+0x800], R20 ;  /* 0x0008001401007387 */ /* 0x0005e60000100a00 */
[C---:B------:R-:W-:Y:S01]  /*7340*/  IMAD.WIDE R64, R0.reuse, 0x4, R242 ;  /* 0x0000000400407825 */ /* 0x040fe200078e02f2 */
[----:B------:R1:W-:Y:S04]  /*7350*/  STL.64 [R1+0x7e8], R10 ;  /* 0x0007e80a01007387 */ /* 0x0003e80000100a00 */
[----:B------:R-:W-:Y:S01]  /*7360*/  STL.64 [R1+0x1bd8], R62 ;  /* 0x001bd83e01007387 */ /* 0x000fe20000100a00 */
[----:B--2---:R-:W-:-:S03]  /*7370*/  IMAD.WIDE R20, R0, 0x4, R122 ;  /* 0x0000000400147825 */ /* 0x004fc600078e027a */
[----:B------:R3:W-:Y:S01]  /*7380*/  STL.64 [R1+0x7e0], R4 ;  /* 0x0007e00401007387 */ /* 0x0007e20000100a00 */
[----:B-1----:R-:W-:-:S03]  /*7390*/  IMAD.WIDE R10, R0, 0x4, R124 ;  /* 0x00000004000a7825 */ /* 0x002fc600078e027c */
[----:B------:R-:W-:Y:S04]  /*73a0*/  LDGSTS.E [R2+0x3000c], desc[UR8][R64.64], !P0 ;  /* 0x3000c00040027fae */ /* 0x000fe8000c121848 */
[----:B------:R1:W-:Y:S01]  /*73b0*/  LDGSTS.E [R2+0x3400c], desc[UR8][R20.64], !P0 ;  /* 0x3400c00014027fae */ /* 0x0003e2000c121848 */
[----:B---3--:R-:W-:-:S03]  /*73c0*/  IMAD.WIDE R4, R0, 0x4, R128 ;  /* 0x0000000400047825 */ /* 0x008fc600078e0280 */
[----:B------:R1:W-:Y:S01]  /*73d0*/  STL.64 [R1+0x7d8], R20 ;  /* 0x0007d81401007387 */ /* 0x0003e20000100a00 */
[----:B------:R-:W-:-:S03]  /*73e0*/  IMAD R0, R46, 0x9, RZ ;  /* 0x000000092e007824 */ /* 0x000fc600078e02ff */
[----:B------:R2:W-:Y:S04]  /*73f0*/  LDGSTS.E [R2+0x3800c], desc[UR8][R10.64], !P0 ;  /* 0x3800c0000a027fae */ /* 0x0005e8000c121848 */
[----:B------:R2:W-:Y:S04]  /*7400*/  STL.64 [R1+0x7d0], R10 ;  /* 0x0007d00a01007387 */ /* 0x0005e80000100a00 */
[----:B------:R3:W-:Y:S01]  /*7410*/  LDGSTS.E [R2+0x3c00c], desc[UR8][R4.64], !P0 ;  /* 0x3c00c00004027fae */ /* 0x0007e2000c121848 */
[----:B------:R-:W-:Y:S01]  /*7420*/  ISETP.GE.U32.AND P0, PT, R13, 0x7fffff56, PT ;  /* 0x7fffff560d00780c */ /* 0x000fe20003f06070 */
[C---:B-1----:R-:W-:Y:S01]  /*7430*/  IMAD.WIDE R20, R12.reuse, 0x4, R122 ;  /* 0x000000040c147825 */ /* 0x042fe200078e027a */
[----:B------:R-:W1:Y:S01]  /*7440*/  LDC R13, c[0x0][0x230] ;  /* 0x00008c00ff0d7b82 */ /* 0x000e620000000800 */
[----:B------:R-:W-:Y:S04]  /*7450*/  STL.64 [R1+0x1be0], R64 ;  /* 0x001be04001007387 */ /* 0x000fe80000100a00 */
[----:B------:R3:W-:Y:S01]  /*7460*/  STL.64 [R1+0x7c0], R4 ;  /* 0x0007c00401007387 */ /* 0x0007e20000100a00 */
[----:B--2---:R-:W-:-:S03]  /*7470*/  IMAD.WIDE R10, R12, 0x4, R124 ;  /* 0x000000040c0a7825 */ /* 0x004fc600078e027c */
[----:B------:R2:W-:Y:S04]  /*7480*/  LDGSTS.E [R3], desc[UR8][R22.64], !P6 ;  /* 0x0000000016037fae */ /* 0x0005e8000f121848 */
[----:B------:R2:W-:Y:S01]  /*7490*/  STL.64 [R1+0x228], R22 ;  /* 0x0002281601007387 */ /* 0x0005e20000100a00 */
[----:B---3--:R-:W-:-:S03]  /*74a0*/  IMAD.WIDE R4, R12, 0x4, R128 ;  /* 0x000000040c047825 */ /* 0x008fc600078e0280 */
[----:B------:R3:W-:Y:S01]  /*74b0*/  LDGSTS.E [R3+0x4000], desc[UR8][R20.64], !P6 ;  /* 0x0400000014037fae */ /* 0x0007e2000f121848 */
[----:B----4-:R-:W-:-:S03]  /*74c0*/  VIADD R12, R14, 0xffffffd4 ;  /* 0xffffffd40e0c7836 */ /* 0x010fc60000000000 */
[----:B------:R3:W-:Y:S01]  /*74d0*/  STL.64 [R1+0x310], R20 ;  /* 0x0003101401007387 */ /* 0x0007e20000100a00 */
[----:B------:R-:W4:Y:S01]  /*74e0*/  LDC R14, c[0x0][0x230] ;  /* 0x00008c00ff0e7b82 */ /* 0x000f220000000800 */
[----:B--2---:R-:W-:Y:S02]  /*74f0*/  IMAD.WIDE R22, R0, 0x4, R242 ;  /* 0x0000000400167825 */ /* 0x004fe400078e02f2 */
[----:B------:R2:W-:Y:S04]  /*7500*/  LDGSTS.E [R3+0x8000], desc[UR8][R10.64], !P6 ;  /* 0x080000000a037fae */ /* 0x0005e8000f121848 */
[----:B------:R2:W-:Y:S04]  /*7510*/  STL.64 [R1+0x318], R10 ;  /* 0x0003180a01007387 */ /* 0x0005e80000100a00 */
[----:B------:R1:W-:Y:S01]  /*7520*/  LDGSTS.E [R3+0xc000], desc[UR8][R4.64], !P6 ;  /* 0x0c00000004037fae */ /* 0x0003e2000f121848 */
[----:B------:R-:W-:Y:S01]  /*7530*/  ISETP.GE.U32.AND P6, PT, R12, 0x7fffff55, PT ;  /* 0x7fffff550c00780c */ /* 0x000fe20003fc6070 */
[----:B---3--:R-:W-:-:S02]  /*7540*/  IMAD.WIDE R20, R0, 0x4, R122 ;  /* 0x0000000400147825 */ /* 0x008fc400078e027a */
[----:B------:R1:W-:Y:S02]  /*7550*/  STL.64 [R1+0x320], R4 ;  /* 0x0003200401007387 */ /* 0x0003e40000100a00 */
        /* <DEDUP_REMOVED lines=33> */
[----:B----4-:R-:W-:Y:S01]  /*7770*/  IMAD.WIDE R10, R0, 0x4, R124 ;  /* 0x00000004000a7825 */ /* 0x010fe200078e027c */
[----:B------:R-:W-:Y:S03]  /*7780*/  LDGSTS.E [R3+0xc], desc[UR8][R22.64], !P4 ;  /* 0x0000c00016037fae */ /* 0x000fe6000e121848 */
[----:B------:R-:W-:Y:S01]  /*7790*/  IMAD.WIDE R62, R12, 0x4, R242 ;  /* 0x000000040c3e7825 */ /* 0x000fe200078e02f2 */
[----:B------:R-:W-:Y:S03]  /*77a0*/  STL.64 [R1+0x210], R22 ;  /* 0x0002101601007387 */ /* 0x000fe60000100a00 */
[----:B--2---:R-:W-:Y:S01]  /*77b0*/  IMAD.WIDE R4, R0, 0x4, R128 ;  /* 0x0000000400047825 */ /* 0x004fe200078e0280 */
[----:B------:R-:W-:Y:S01]  /*77c0*/  IADD3 R0, R14, -0x4b, RZ ;  /* 0xffffffb50e007810 */ /* 0x000fe20007ffe0ff */
[----:B------:R1:W-:Y:S01]  /*77d0*/  LDGSTS.E [R3+0x400c], desc[UR8][R20.64], !P4 ;  /* 0x0400c00014037fae */ /* 0x0003e2000e121848 */
[----:B------:R-:W2:Y:S03]  /*77e0*/  LDC R14, c[0x0][0x230] ;  /* 0x00008c00ff0e7b82 */ /* 0x000ea60000000800 */
[----:B------:R1:W-:Y:S04]  /*77f0*/  STL.64 [R1+0x358], R20 ;  /* 0x0003581401007387 */ /* 0x0003e80000100a00 */
[----:B------:R4:W-:Y:S04]  /*7800*/  LDGSTS.E [R3+0x800c], desc[UR8][R10.64], !P4 ;  /* 0x0800c0000a037fae */ /* 0x0009e8000e121848 */
[----:B------:R4:W-:Y:S04]  /*7810*/  STL.64 [R1+0x360], R10 ;  /* 0x0003600a01007387 */ /* 0x0009e80000100a00 */
[----:B------:R3:W-:Y:S01]  /*7820*/  LDGSTS.E [R3+0xc00c], desc[UR8][R4.64], !P4 ;  /* 0x0c00c00004037fae */ /* 0x0007e2000e121848 */
[----:B-1----:R-:W-:Y:S01]  /*7830*/  IMAD.WIDE R20, R12, 0x4, R122 ;  /* 0x000000040c147825 */ /* 0x002fe200078e027a */
[----:B------:R-:W-:-:S02]  /*7840*/  ISETP.GE.U32.AND P4, PT, R0, 0x7fffff36, PT ;  /* 0x7fffff360000780c */ /* 0x000fc40003f86070 */
[----:B------:R3:W-:Y:S01]  /*7850*/  STL.64 [R1+0x368], R4 ;  /* 0x0003680401007387 */ /* 0x0007e20000100a00 */
[----:B------:R-:W-:Y:S02]  /*7860*/  IMAD R0, R46, 0x29, RZ ;  /* 0x000000292e007824 */ /* 0x000fe400078e02ff */
[----:B----4-:R-:W-:Y:S01]  /*7870*/  IMAD.WIDE R10, R12, 0x4, R124 ;  /* 0x000000040c0a7825 */ /* 0x010fe200078e027c */
[----:B------:R1:W-:Y:S03]  /*7880*/  STL.64 [R1+0xad8], R20 ;  /* 0x000ad81401007387 */ /* 0x0003e60000100a00 */
[----:B------:R-:W-:Y:S01]  /*7890*/  IMAD.WIDE R22, R0, 0x4, R242 ;  /* 0x0000000400167825 */ /* 0x000fe200078e02f2 */
[----:B------:R-:W-:Y:S03]  /*78a0*/  LDGSTS.E [R3+0x10000], desc[UR8][R62.64], !P3 ;  /* 0x100000003e037fae */ /* 0x000fe6000d921848 */
[----:B---3--:R-:W-:Y:S01]  /*78b0*/  IMAD.WIDE R4, R12, 0x4, R128 ;  /* 0x000000040c047825 */ /* 0x008fe200078e0280 */
[----:B------:R3:W-:Y:S03]  /*78c0*/  STL.64 [R1+0xaf0], R10 ;  /* 0x000af00a01007387 */ /* 0x0007e60000100a00 */
[----:B------:R-:W-:Y:S01]  /*78d0*/  VIADD R12, R15, 0xffffffb4 ;  /* 0xffffffb40f0c7836 */ /* 0x000fe20000000000 */
[----:B------:R1:W-:Y:S01]  /*78e0*/  LDGSTS.E [R3+0x14000], desc[UR8][R20.64], !P3 ;  /* 0x1400000014037fae */ /* 0x0003e2000d921848 */
[----:B------:R-:W4:Y:S03]  /*78f0*/  LDC R15, c[0x0][0x230] ;  /* 0x00008c00ff0f7b82 */ /* 0x000f260000000800 */
[----:B------:R-:W-:Y:S04]  /*7900*/  STL.64 [R1+0x1cc8], R62 ;  /* 0x001cc83e01007387 */ /* 0x000fe80000100a00 */
[----:B------:R3:W-:Y:S01]  /*7910*/  LDGSTS.E [R3+0x18000], desc[UR8][R10.64], !P3 ;  /* 0x180000000a037fae */ /* 0x0007e2000d921848 */
[----:B-1----:R-:W-:-:S03]  /*7920*/  IMAD.WIDE R20, R0, 0x4, R122 ;  /* 0x0000000400147825 */ /* 0x002fc600078e027a */
[----:B------:R1:W-:Y:S04]  /*7930*/  STL.64 [R1+0xb08], R4 ;  /* 0x000b080401007387 */ /* 0x0003e80000100a00 */
        /* <DEDUP_REMOVED lines=10> */
[----:B------:R-:W4:Y:S03]  /*79e0*/  LDC R13, c[0x0][0x230] ;  /* 0x00008c00ff0d7b82 */ /* 0x000f260000000800 */
[----:B------:R2:W-:Y:S01]  /*79f0*/  STL.64 [R1+0xb58], R10 ;  /* 0x000b580a01007387 */ /* 0x0005e20000100a00 */
[----:B---3--:R-:W-:-:S03]  /*7a00*/  IMAD.WIDE R22, R12, 0x4, R242 ;  /* 0x000000040c167825 */ /* 0x008fc600078e02f2 */
[----:B------:R2:W-:Y:S04]  /*7a10*/  LDGSTS.E [R3+0x18004], desc[UR8][R10.64], !P2 ;  /* 0x180040000a037fae */ /* 0x0005e8000d121848 */
[----:B------:R3:W-:Y:S01]  /*7a20*/  STL.64 [R1+0xb50], R4 ;  /* 0x000b500401007387 */ /* 0x0007e20000100a00 */
[----:B-1----:R-:W-:-:S03]  /*7a30*/  IMAD.WIDE R20, R12, 0x4, R122 ;  /* 0x000000040c147825 */ /* 0x002fc600078e027a */
[----:B------:R3:W-:Y:S01]  /*7a40*/  LDGSTS.E [R3+0x1c004], desc[UR8][R4.64], !P2 ;  /* 0x1c00400004037fae */ /* 0x0007e2000d121848 */
[----:B------:R-:W-:Y:S01]  /*7a50*/  ISETP.GE.U32.AND P2, PT, R0, 0x7fffff18, PT ;  /* 0x7fffff180000780c */ /* 0x000fe20003f46070 */
[----:B------:R-:W-:Y:S02]  /*7a60*/  IMAD R0, R46, 0x2b, RZ ;  /* 0x0000002b2e007824 */ /* 0x000fe400078e02ff */
[C---:B--2---:R-:W-:Y:S01]  /*7a70*/  IMAD.WIDE R10, R12.reuse, 0x4, R124 ;  /* 0x000000040c0a7825 */ /* 0x044fe200078e027c */
[----:B------:R1:W-:Y:S04]  /*7a80*/  LDGSTS.E [R3+0x10008], desc[UR8][R22.64], !P0 ;  /* 0x1000800016037fae */ /* 0x0003e8000c121848 */
[----:B------:R1:W-:Y:S01]  /*7a90*/  STL.64 [R1+0x118], R22 ;  /* 0x0001181601007387 */ /* 0x0003e20000100a00 */
[----:B---3--:R-:W-:-:S03]  /*7aa0*/  IMAD.WIDE R4, R12, 0x4, R128 ;  /* 0x000000040c047825 */ /* 0x008fc600078e0280 */
[----:B------:R2:W-:Y:S01]  /*7ab0*/  LDGSTS.E [R3+0x14008], desc[UR8][R20.64], !P0 ;  /* 0x1400800014037fae */ /* 0x0005e2000c121848 */
[----:B------:R-:W-:-:S03]  /*7ac0*/  VIADD R12, R14, 0xffffff96 ;  /* 0xffffff960e0c7836 */ /* 0x000fc60000000000 */
[----:B------:R2:W-:Y:S01]  /*7ad0*/  STL.64 [R1+0xba0], R20 ;  /* 0x000ba01401007387 */ /* 0x0005e20000100a00 */
[----:B------:R-:W3:Y:S03]  /*7ae0*/  LDC R14, c[0x0][0x230] ;  /* 0x00008c00ff0e7b82 */ /* 0x000ee60000000800 */
[----:B------:R4:W-:Y:S01]  /*7af0*/  LDGSTS.E [R3+0x18008], desc[UR8][R10.64], !P0 ;  /* 0x180080000a037fae */ /* 0x0009e2000c121848 */
[----:B-1----:R-:W-:-:S03]  /*7b00*/  IMAD.WIDE R22, R0, 0x4, R242 ;  /* 0x0000000400167825 */ /* 0x002fc600078e02f2 */
[----:B------:R4:W-:Y:S04]  /*7b10*/  STL.64 [R1+0xba8], R10 ;  /* 0x000ba80a01007387 */ /* 0x0009e80000100a00 */
[----:B------:R1:W-:Y:S01]  /*7b20*/  LDGSTS.E [R3+0x1c008], desc[UR8][R4.64], !P0 ;  /* 0x1c00800004037fae */ /* 0x0003e2000c121848 */
[----:B--2---:R-:W-:Y:S01]  /*7b30*/  IMAD.WIDE R20, R0, 0x4, R122 ;  /* 0x0000000400147825 */ /* 0x004fe200078e027a */
[----:B------:R-:W-:Y:S02]  /*7b40*/  ISETP.GE.U32.AND P0, PT, R12, 0x7fffff17, PT ;  /* 0x7fffff170c00780c */ /* 0x000fe40003f06070 */
[----:B------:R1:W-:Y:S01]  /*7b50*/  STL.64 [R1+0xbc0], R4 ;  /* 0x000bc00401007387 */ /* 0x0003e20000100a00 */
[----:B------:R-:W-:Y:S02]  /*7b60*/  IMAD R12, R46, 0x48, RZ ;  /* 0x000000482e0c7824 */ /* 0x000fe400078e02ff */
[----:B----4-:R-:W-:Y:S01]  /*7b70*/  IMAD.WIDE R10, R0, 0x4, R124 ;  /* 0x00000004000a7825 */ /* 0x010fe200078e027c */
[----:B------:R-:W-:Y:S03]  /*7b80*/  STL.64 [R1+0x110], R22 ;  /* 0x0001101601007387 */ /* 0x000fe60000100a00 */
[----:B------:R-:W-:Y:S01]  /*7b90*/  IMAD.WIDE R60, R12, 0x4, R242 ;  /* 0x000000040c3c7825 */ /* 0x000fe200078e02f2 */
[----:B------:R-:W-:Y:S03]  /*7ba0*/  LDGSTS.E [R3+0x1000c], desc[UR8][R22.64], !P6 ;  /* 0x1000c00016037fae */ /* 0x000fe6000f121848 */
[----:B-1----:R-:W-:Y:S01]  /*7bb0*/  IMAD.WIDE R4, R0, 0x4, R128 ;  /* 0x0000000400047825 */ /* 0x002fe200078e0280 */
[----:B------:R1:W-:Y:S03]  /*7bc0*/  STL.64 [R1+0xbf8], R20 ;  /* 0x000bf81401007387 */ /* 0x0003e60000100a00 */
[----:B------:R-:W-:Y:S01]  /*7bd0*/  VIADD R0, R15, 0xffffff95 ;  /* 0xffffff950f007836 */ /* 0x000fe20000000000 */
[----:B------:R1:W-:Y:S01]  /*7be0*/  LDGSTS.E [R3+0x1400c], desc[UR8][R20.64], !P6 ;  /* 0x1400c00014037fae */ /* 0x0003e2000f121848 */
[----:B------:R-:W2:Y:S03]  /*7bf0*/  LDC R15, c[0x0][0x230] ;  /* 0x00008c00ff0f7b82 */ /* 0x000ea60000000800 */
        /* <DEDUP_REMOVED lines=8> */
[----:B------:R4:W-:Y:S03]  /*7c80*/  STL.64 [R1+0xb68], R20 ;  /* 0x000b681401007387 */ /* 0x0009e60000100a00 */
[----:B------:R-:W-:Y:S01]  /*7c90*/  IMAD.WIDE R58, R0, 0x4, R242 ;  /* 0x00000004003a7825 */ /* 0x000fe200078e02f2 */
[----:B------:R-:W-:Y:S03]  /*7ca0*/  LDGSTS.E [R3+0x20000], desc[UR8][R60.64], !P5 ;  /* 0x200000003c037fae */ /* 0x000fe6000e921848 */
[----:B-1----:R-:W-:Y:S01]  /*7cb0*/  IMAD.WIDE R4, R12, 0x4, R128 ;  /* 0x000000040c047825 */ /* 0x002fe200078e0280 */
[----:B------:R1:W-:Y:S01]  /*7cc0*/  STL.64 [R1+0xb60], R10 ;  /* 0x000b600a01007387 */ /* 0x0003e20000100a00 */
[----:B------:R-:W-:-:S02]  /*7cd0*/  IADD3 R12, R13, -0x6c, RZ ;  /* 0xffffff940d0c7810 */ /* 0x000fc40007ffe0ff */
[----:B------:R-:W2:Y:S01]  /*7ce0*/  LDC R13, c[0x0][0x230] ;  /* 0x00008c00ff0d7b82 */ /* 0x000ea20000000800 */
[----:B------:R4:W-:Y:S04]  /*7cf0*/  LDGSTS.E [R3+0x24000], desc[UR8][R20.64], !P5 ;  /* 0x2400000014037fae */ /* 0x0009e8000e921848 */
[----:B------:R-:W-:Y:S04]  /*7d00*/  STL.64 [R1+0x1be8], R60 ;  /* 0x001be83c01007387 */ /* 0x000fe80000100a00 */
[----:B------:R1:W-:Y:S04]  /*7d10*/  LDGSTS.E [R3+0x28000], desc[UR8][R10.64], !P5 ;  /* 0x280000000a037fae */ /* 0x0003e8000e921848 */
[----:B------:R3:W-:Y:S01]  /*7d20*/  STL.64 [R1+0xb48], R4 ;  /* 0x000b480401007387 */ /* 0x0007e20000100a00 */
[----:B----4-:R-:W-:-:S03]  /*7d30*/  IMAD.WIDE R20, R0, 0x4, R122 ;  /* 0x0000000400147825 */ /* 0x010fc600078e027a */
[----:B------:R3:W-:Y:S01]  /*7d40*/  LDGSTS.E [R3+0x2c000], desc[UR8][R4.64], !P5 ;  /* 0x2c00000004037fae */ /* 0x0007e2000e921848 */
[----:B------:R-:W-:Y:S01]  /*7d50*/  ISETP.GE.U32.AND P5, PT, R12, 0x7fffff15, PT ;  /* 0x7fffff150c00780c */ /* 0x000fe20003fa6070 */
[----:B------:R-:W-:Y:S02]  /*7d60*/  IMAD R12, R46, 0x4a, RZ ;  /* 0x0000004a2e0c7824 */ /* 0x000fe400078e02ff */
[----:B-1----:R-:W-:Y:S01]  /*7d70*/  IMAD.WIDE R10, R0, 0x4, R124 ;  /* 0x00000004000a7825 */ /* 0x002fe200078e027c */
[----:B------:R-:W-:Y:S03]  /*7d80*/  LDGSTS.E [R3+0x20004], desc[UR8][R58.64], !P1 ;  /* 0x200040003a037fae */ /* 0x000fe6000c921848 */
[----:B------:R-:W-:Y:S01]  /*7d90*/  IMAD.WIDE R56, R12, 0x4, R242 ;  /* 0x000000040c387825 */ /* 0x000fe200078e02f2 */
[----:B------:R1:W-:Y:S03]  /*7da0*/  STL.64 [R1+0xb38], R20 ;  /* 0x000b381401007387 */ /* 0x0003e60000100a00 */
[----:B---3--:R-:W-:Y:S01]  /*7db0*/  IMAD.WIDE R4, R0, 0x4, R128 ;  /* 0x0000000400047825 */ /* 0x008fe200078e0280 */
[----:B------:R1:W-:Y:S03]  /*7dc0*/  LDGSTS.E [R3+0x24004], desc[UR8][R20.64], !P1 ;  /* 0x2400400014037fae */ /* 0x0003e6000c921848 */
[----:B------:R-:W-:Y:S01]  /*7dd0*/  VIADD R0, R14, 0xfffffff3 ;  /* 0xfffffff30e007836 */ /* 0x000fe20000000000 */
[----:B------:R3:W-:Y:S01]  /*7de0*/  STL.64 [R1+0xb30], R10 ;  /* 0x000b300a01007387 */ /* 0x0007e20000100a00 */
[----:B------:R-:W4:Y:S03]  /*7df0*/  LDC R14, c[0x0][0x230] ;  /* 0x00008c00ff0e7b82 */ /* 0x000f260000000800 */
[----:B------:R3:W-:Y:S04]  /*7e00*/  LDGSTS.E [R3+0x28004], desc[UR8][R10.64], !P1 ;  /* 0x280040000a037fae */ /* 0x0007e8000c921848 */
[----:B------:R-:W-:Y:S01]  /*7e10*/  STL.64 [R1+0x1bf0], R58 ;  /* 0x001bf03a01007387 */ /* 0x000fe20000100a00 */
[----:B-1----:R-:W-:-:S03]  /*7e20*/  IMAD.WIDE R20, R12, 0x4, R122 ;  /* 0x000000040c147825 */ /* 0x002fc600078e027a */
[----:B------:R1:W-:Y:S01]  /*7e30*/  LDGSTS.E [R3+0x2c004], desc[UR8][R4.64], !P1 ;  /* 0x2c00400004037fae */ /* 0x0003e2000c921848 */
[----:B------:R-:W-:Y:S01]  /*7e40*/  ISETP.GE.U32.AND P1, PT, R0, 0x7fffff74, PT ;  /* 0x7fffff740000780c */ /* 0x000fe20003f26070 */
[----:B------:R-:W-:Y:S02]  /*7e50*/  IMAD R0, R46, 0x4b, RZ ;  /* 0x0000004b2e007824 */ /* 0x000fe400078e02ff */
[----:B------:R1:W-:Y:S01]  /*7e60*/  STL.64 [R1+0xb28], R4 ;  /* 0x000b280401007387 */ /* 0x0003e20000100a00 */
[----:B---3--:R-:W-:-:S03]  /*7e70*/  IMAD.WIDE R10, R12, 0x4, R124 ;  /* 0x000000040c0a7825 */ /* 0x008fc600078e027c */
[----:B------:R-:W-:Y:S01]  /*7e80*/  LDGSTS.E [R3+0x20008], desc[UR8][R56.64], !P4 ;  /* 0x2000800038037fae */ /* 0x000fe2000e121848 */
[----:B------:R-:W-:-:S03]  /*7e90*/  IMAD.WIDE R54, R0, 0x4, R242 ;  /* 0x0000000400367825 */ /* 0x000fc600078e02f2 */
[----:B------:R3:W-:Y:S01]  /*7ea0*/  STL.64 [R1+0xb20], R20 ;  /* 0x000b201401007387 */ /* 0x0007e20000100a00 */
[----:B-1----:R-:W-:-:S03]  /*7eb0*/  IMAD.WIDE R4, R12, 0x4, R128 ;  /* 0x000000040c047825 */ /* 0x002fc600078e0280 */
[----:B------:R3:W-:Y:S01]  /*7ec0*/  LDGSTS.E [R3+0x24008], desc[UR8][R20.64], !P4 ;  /* 0x2400800014037fae */ /* 0x0007e2000e121848 */
[----:B--2---:R-:W-:-:S03]  /*7ed0*/  VIADD R12, R15, 0xfffffff2 ;  /* 0xfffffff20f0c7836 */ /* 0x004fc60000000000 */
[----:B------:R1:W-:Y:S01]  /*7ee0*/  STL.64 [R1+0xb18], R10 ;  /* 0x000b180a01007387 */ /* 0x0003e20000100a00 */
[----:B------:R-:W2:Y:S03]  /*7ef0*/  LDC R15, c[0x0][0x230] ;  /* 0x00008c00ff0f7b82 */ /* 0x000ea60000000800 */
[----:B------:R1:W-:Y:S01]  /*7f00*/  LDGSTS.E [R3+0x28008], desc[UR8][R10.64], !P4 ;  /* 0x280080000a037fae */ /* 0x0003e2000e121848 */
[----:B---3--:R-:W-:-:S03]  /*7f10*/  IMAD.WIDE R20, R0, 0x4, R122 ;  /* 0x0000000400147825 */ /* 0x008fc600078e027a */
[----:B------:R-:W-:Y:S04]  /*7f20*/  STL.64 [R1+0x1bf8], R56 ;  /* 0x001bf83801007387 */ /* 0x000fe80000100a00 */
[----:B------:R3:W-:Y:S01]  /*7f30*/  STL.64 [R1+0xb10], R4 ;  /* 0x000b100401007387 */ /* 0x0007e20000100a00 */
[----:B-1----:R-:W-:-:S03]  /*7f40*/  IMAD.WIDE R10, R0, 0x4, R124 ;  /* 0x00000004000a7825 */ /* 0x002fc600078e027c */
[----:B------:R3:W-:Y:S01]  /*7f50*/  LDGSTS.E [R3+0x2c008], desc[UR8][R4.64], !P4 ;  /* 0x2c00800004037fae */ /* 0x0007e2000e121848 */
[----:B------:R-:W-:Y:S01]  /*7f60*/  ISETP.GE.U32.AND P4, PT, R12, 0x7fffff73, PT ;  /* 0x7fffff730c00780c */ /* 0x000fe20003f86070 */
[----:B------:R-:W-:Y:S02]  /*7f70*/  IMAD R12, R46, 0x68, RZ ;  /* 0x000000682e0c7824 */ /* 0x000fe400078e02ff */
[----:B------:R1:W-:Y:S02]  /*7f80*/  STL.64 [R1+0xb00], R20 ;  /* 0x000b001401007387 */ /* 0x0003e40000100a00 */
[----:B------:R-:W-:Y:S02]  /*7f90*/  IMAD.WIDE R66, R12, 0x4, R242 ;  /* 0x000000040c427825 */ /* 0x000fe400078e02f2 */
[----:B------:R-:W-:Y:S02]  /*7fa0*/  LDGSTS.E [R3+0x2000c], desc[UR8][R54.64], !P3 ;  /* 0x2000c00036037fae */ /* 0x000fe4000d921848 */
[----:B---3--:R-:W-:-:S02]  /*7fb0*/  IMAD.WIDE R4, R0, 0x4, R128 ;  /* 0x0000000400047825 */ /* 0x008fc400078e0280 */
[----:B------:R3:W-:Y:S02]  /*7fc0*/  STL.64 [R1+0xaf8], R10 ;  /* 0x000af80a01007387 */ /* 0x0007e40000100a00 */
[----:B------:R-:W-:Y:S02]  /*7fd0*/  VIADD R0, R13, 0xfffffff1 ;  /* 0xfffffff10d007836 */ /* 0x000fe40000000000 */
[----:B------:R1:W-:Y:S01]  /*7fe0*/  LDGSTS.E [R3+0x2400c], desc[UR8][R20.64], !P3 ;  /* 0x2400c00014037fae */ /* 0x0003e2000d921848 */
[----:B------:R-:W2:Y:S03]  /*7ff0*/  LDC R13, c[0x0][0x230] ;  /* 0x00008c00ff0d7b82 */ /* 0x000ea60000000800 */
[----:B------:R-:W-:Y:S04]  /*8000*/  STL.64 [R1+0x1c00], R54 ;  /* 0x001c003601007387 */ /* 0x000fe80000100a00 */
[----:B------:R3:W-:Y:S04]  /*8010*/  LDGSTS.E [R3+0x2800c], desc[UR8][R10.64], !P3 ;  /* 0x2800c0000a037fae */ /* 0x0007e8000d921848 */
[----:B------:R4:W-:Y:S01]  /*8020*/  STL.64 [R1+0xae0], R4 ;  /* 0x000ae00401007387 */ /* 0x0009e20000100a00 */
[----:B-1----:R-:W-:-:S03]  /*8030*/  IMAD.WIDE R20, R12, 0x4, R122 ;  /* 0x000000040c147825 */ /* 0x002fc600078e027a */
[----:B------:R4:W-:Y:S01]  /*8040*/  LDGSTS.E [R3+0x2c00c], desc[UR8][R4.64], !P3 ;  /* 0x2c00c00004037fae */ /* 0x0009e2000d921848 */
[----:B------:R-:W-:Y:S01]  /*8050*/  ISETP.GE.U32.AND P3, PT, R0, 0x7fffff72, PT ;  /* 0x7fffff720000780c */ /* 0x000fe20003f66070 */
[----:B------:R-:W-:Y:S02]  /*8060*/  IMAD R0, R46, 0x69, RZ ;  /* 0x000000692e007824 */ /* 0x000fe400078e02ff */
[----:B---3--:R-:W-:Y:S01]  /*8070*/  IMAD.WIDE R10, R12, 0x4, R124 ;  /* 0x000000040c0a7825 */ /* 0x008fe200078e027c */
[----:B------:R-:W-:Y:S03]  /*8080*/  LDGSTS.E [R3+0x30000], desc[UR8][R66.64], !P2 ;  /* 0x3000000042037fae */ /* 0x000fe6000d121848 */
[----:B------:R-:W-:Y:S01]  /*8090*/  IMAD.WIDE R68, R0, 0x4, R242 ;  /* 0x0000000400447825 */ /* 0x000fe200078e02f2 */
[----:B------:R1:W-:Y:S03]  /*80a0*/  LDGSTS.E [R3+0x34000], desc[UR8][R20.64], !P2 ;  /* 0x3400000014037fae */ /* 0x0003e6000d121848 */
[----:B----4-:R-:W-:Y:S01]  /*80b0*/  IMAD.WIDE R4, R12, 0x4, R128 ;  /* 0x000000040c047825 */ /* 0x010fe200078e0280 */
[----:B------:R3:W-:Y:S03]  /*80c0*/  LDGSTS.E [R3+0x38000], desc[UR8][R10.64], !P2 ;  /* 0x380000000a037fae */ /* 0x0007e6000d121848 */
[----:B------:R-:W-:Y:S01]  /*80d0*/  VIADD R12, R14, 0xfffffff0 ;  /* 0xfffffff00e0c7836 */ /* 0x000fe20000000000 */
[----:B------:R4:W-:Y:S01]  /*80e0*/  LDGSTS.E [R3+0x3c000], desc[UR8][R4.64], !P2 ;  /* 0x3c00000004037fae */ /* 0x0009e2000d121848 */
[----:B------:R-:W4:Y:S01]  /*80f0*/  LDC R14, c[0x0][0x230] ;  /* 0x00008c00ff0e7b82 */ /* 0x000f220000000800 */
[----:B------:R-:W-:-:S02]  /*8100*/  IMAD.WIDE R130, R0, 0x4, R122 ;  /* 0x0000000400827825 */ /* 0x000fc400078e027a */
[----:B------:R-:W-:Y:S01]  /*8110*/  ISETP.GE.U32.AND P2, PT, R12, 0x7fffff71, PT ;  /* 0x7fffff710c00780c */ /* 0x000fe20003f46070 */
[----:B------:R-:W-:Y:S01]  /*8120*/  LDGSTS.E [R3+0x30004], desc[UR8][R68.64], !P0 ;  /* 0x3000400044037fae */ /* 0x000fe2000c121848 */
[----:B------:R-:W-:-:S03]  /*8130*/  IMAD.WIDE R114, R0, 0x4, R124 ;  /* 0x0000000400727825 */ /* 0x000fc600078e027c */
[----:B------:R4:W-:Y:S01]  /*8140*/  LDGSTS.E [R3+0x34004], desc[UR8][R130.64], !P0 ;  /* 0x3400400082037fae */ /* 0x0009e2000c121848 */
[----:B------:R-:W-:Y:S01]  /*8150*/  IMAD.WIDE R126, R0, 0x4, R128 ;  /* 0x00000004007e7825 */ /* 0x000fe200078e0280 */
[----:B--2---:R-:W-:Y:S02]  /*8160*/  IADD3 R0, R15, -0x2d, RZ ;  /* 0xffffffd30f007810 */ /* 0x004fe40007ffe0ff */
[----:B------:R-:W-:Y:S01]  /*8170*/  LDGSTS.E [R3+0x38004], desc[UR8][R114.64], !P0 ;  /* 0x3800400072037fae */ /* 0x000fe2000c121848 */
[----:B------:R-:W-:Y:S01]  /*8180*/  IMAD R12, R46, 0x6a, RZ ;  /* 0x0000006a2e0c7824 */ /* 0x000fe200078e02ff */
[----:B------:R-:W2:Y:S02]  /*8190*/  LDC R15, c[0x0][0x230] ;  /* 0x00008c00ff0f7b82 */ /* 0x000ea40000000800 */
[----:B------:R-:W-:Y:S01]  /*81a0*/  LDGSTS.E [R3+0x3c004], desc[UR8][R126.64], !P0 ;  /* 0x3c0040007e037fae */ /* 0x000fe2000c121848 */
[----:B------:R-:W-:Y:S01]  /*81b0*/  ISETP.GE.U32.AND P0, PT, R0, 0x7fffff54, PT ;  /* 0x7fffff540000780c */ /* 0x000fe20003f06070 */
[----:B------:R-:W-:-:S02]  /*81c0*/  IMAD R0, R46, 0x6b, RZ ;  /* 0x0000006b2e007824 */ /* 0x000fc400078e02ff */
[----:B------:R1:W-:Y:S01]  /*81d0*/  STL.64 [R1+0x7b8], R20 ;  /* 0x0007b81401007387 */ /* 0x0003e20000100a00 */
[----:B------:R-:W-:-:S03]  /*81e0*/  IMAD.WIDE R70, R12, 0x4, R242 ;  /* 0x000000040c467825 */ /* 0x000fc600078e02f2 */
[----:B------:R3:W-:Y:S01]  /*81f0*/  STL.64 [R1+0x7b0], R10 ;  /* 0x0007b00a01007387 */ /* 0x0007e20000100a00 */
[----:B------:R-:W-:-:S03]  /*8200*/  IMAD.WIDE R120, R12, 0x4, R122 ;  /* 0x000000040c787825 */ /* 0x000fc600078e027a */
[----:B------:R-:W-:Y:S01]  /*8210*/  STL.64 [R1+0x1c08], R66 ;  /* 0x001c084201007387 */ /* 0x000fe20000100a00 */
[C---:B------:R-:W-:Y:S01]  /*8220*/  IMAD.WIDE R118, R12.reuse, 0x4, R124 ;  /* 0x000000040c767825 */ /* 0x040fe200078e027c */
[----:B-1----:R-:W1:Y:S03]  /*8230*/  LDC R20, c[0x0][0x230] ;  /* 0x00008c00ff147b82 */ /* 0x002e660000000800 */
[----:B------:R-:W-:Y:S01]  /*8240*/  IMAD.WIDE R116, R12, 0x4, R128 ;  /* 0x000000040c747825 */ /* 0x000fe200078e0280 */
[----:B------:R-:W-:Y:S03]  /*8250*/  LDGSTS.E [R3+0x30008], desc[UR8][R70.64], !P6 ;  /* 0x3000800046037fae */ /* 0x000fe6000f121848 */
[C---:B------:R-:W-:Y:S01]  /*8260*/  IMAD.WIDE R72, R0.reuse, 0x4, R242 ;  /* 0x0000000400487825 */ /* 0x040fe200078e02f2 */
[----:B------:R4:W-:Y:S01]  /*8270*/  STL.64 [R1+0x798], R4 ;  /* 0x0007980401007387 */ /* 0x0009e20000100a00 */
[----:B------:R-:W1:Y:S02]  /*8280*/  LDC R21, c[0x0][0x230] ;  /* 0x00008c00ff157b82 */ /* 0x000e640000000800 */
[C---:B------:R-:W-:Y:S01]  /*8290*/  IMAD.WIDE R112, R0.reuse, 0x4, R122 ;  /* 0x0000000400707825 */ /* 0x040fe200078e027a */
[----:B------:R-:W-:Y:S03]  /*82a0*/  LDGSTS.E [R3+0x34008], desc[UR8][R120.64], !P6 ;  /* 0x3400800078037fae */ /* 0x000fe6000f121848 */
[C---:B---3--:R-:W-:Y:S01]  /*82b0*/  IMAD.WIDE R10, R0.reuse, 0x4, R124 ;  /* 0x00000004000a7825 */ /* 0x048fe200078e027c */
[----:B------:R-:W-:Y:S03]  /*82c0*/  LDGSTS.E [R3+0x38008], desc[UR8][R118.64], !P6 ;  /* 0x3800800076037fae */ /* 0x000fe6000f121848 */
[----:B------:R-:W-:Y:S01]  /*82d0*/  VIADD R12, R13, 0xffffffd2 ;  /* 0xffffffd20d0c7836 */ /* 0x000fe20000000000 */
[----:B------:R-:W-:Y:S01]  /*82e0*/  LDGSTS.E [R3+0x3c008], desc[UR8][R116.64], !P6 ;  /* 0x3c00800074037fae */ /* 0x000fe2000f121848 */
[----:B----4-:R-:W-:-:S03]  /*82f0*/  IMAD.WIDE R4, R0, 0x4, R128 ;  /* 0x0000000400047825 */ /* 0x010fc600078e0280 */
[----:B------:R-:W-:Y:S01]  /*8300*/  LDGSTS.E [R3+0x3000c], desc[UR8][R72.64], !P5 ;  /* 0x3000c00048037fae */ /* 0x000fe2000e921848 */
[----:B------:R-:W-:Y:S01]  /*8310*/  VIADD R0, R14, 0xffffffd1 ;  /* 0xffffffd10e007836 */ /* 0x000fe20000000000 */
[----:B------:R-:W-:Y:S01]  /*8320*/  ISETP.GE.U32.AND P6, PT, R12, 0x7fffff53, PT ;  /* 0x7fffff530c00780c */ /* 0x000fe20003fc6070 */
[----:B------:R-:W3:Y:S01]  /*8330*/  LDC R14, c[0x0][0x230] ;  /* 0x00008c00ff0e7b82 */ /* 0x000ee20000000800 */
[----:B------:R-:W-:Y:S01]  /*8340*/  LDGSTS.E [R3+0x3400c], desc[UR8][R112.64], !P5 ;  /* 0x3400c00070037fae */ /* 0x000fe2000e921848 */
[C---:B------:R-:W-:Y:S02]  /*8350*/  IMAD R12, R46.reuse, 0xc, RZ ;  /* 0x0000000c2e0c7824 */ /* 0x040fe400078e02ff */
[----:B------:R-:W-:Y:S01]  /*8360*/  IMAD R13, R46, 0xd, RZ ;  /* 0x0000000d2e0d7824 */ /* 0x000fe200078e02ff */
[----:B------:R-:W-:Y:S01]  /*8370*/  STL.64 [R1+0x1c10], R68 ;  /* 0x001c104401007387 */ /* 0x000fe20000100a00 */
[----:B------:R-:W-:-:S03]  /*8380*/  IMAD.WIDE R28, R12, 0x4, R242 ;  /* 0x000000040c1c7825 */ /* 0x000fc600078e02f2 */
[----:B------:R4:W-:Y:S01]  /*8390*/  LDGSTS.E [R3+0x3800c], desc[UR8][R10.64], !P5 ;  /* 0x3800c0000a037fae */ /* 0x0009e2000e921848 */
[----:B------:R-:W-:-:S03]  /*83a0*/  IMAD.WIDE R26, R12, 0x4, R122 ;  /* 0x000000040c1a7825 */ /* 0x000fc600078e027a */
[----:B------:R4:W-:Y:S01]  /*83b0*/  STL.64 [R1+0x1988], R130 ;  /* 0x0019888201007387 */ /* 0x0009e20000100a00 */
[----:B------:R-:W-:-:S03]  /*83c0*/  IMAD.WIDE R24, R12, 0x4, R124 ;  /* 0x000000040c187825 */ /* 0x000fc600078e027c */
[----:B------:R1:W-:Y:S01]  /*83d0*/  LDGSTS.E [R3+0x3c00c], desc[UR8][R4.64], !P5 ;  /* 0x3c00c00004037fae */ /* 0x0003e2000e921848 */
[----:B------:R-:W-:Y:S01]  /*83e0*/  ISETP.GE.U32.AND P5, PT, R0, 0x7fffff52, PT ;  /* 0x7fffff520000780c */ /* 0x000fe20003fa6070 */
[----:B------:R-:W-:Y:S01]  /*83f0*/  IMAD.WIDE R22, R12, 0x4, R128 ;  /* 0x000000040c167825 */ /* 0x000fe200078e0280 */
[----:B------:R-:W-:Y:S01]  /*8400*/  LOP3.LUT R0, R6, 0x30, RZ, 0x3c, !PT ;  /* 0x0000003006007812 */ /* 0x000fe200078e3cff */
[----:B------:R-:W-:Y:S02]  /*8410*/  STL.64 [R1+0x1990], R114 ;  /* 0x0019907201007387 */ /* 0x000fe40000100a00 */
[----:B--2---:R-:W-:Y:S02]  /*8420*/  VIADD R12, R15, 0xffffffd0 ;  /* 0xffffffd00f0c7836 */ /* 0x004fe40000000000 */
[----:B------:R-:W-:Y:S01]  /*8430*/  STL.64 [R1+0x1998], R126 ;  /* 0x0019987e01007387 */ /* 0x000fe20000100a00 */
[----:B------:R-:W-:Y:S01]  /*8440*/  VIADD R0, R0, UR10 ;  /* 0x0000000a00007c36 */ /* 0x000fe20008000000 */
[----:B------:R-:W2:Y:S01]  /*8450*/  LDC R15, c[0x0][0x230] ;  /* 0x00008c00ff0f7b82 */ /* 0x000ea20000000800 */
[----:B------:R-:W-:Y:S01]  /*8460*/  IMAD.WIDE R66, R13, 0x4, R242 ;  /* 0x000000040d427825 */ /* 0x000fe200078e02f2 */
[----:B------:R-:W-:Y:S03]  /*8470*/  STL.64 [R1+0x1c18], R70 ;  /* 0x001c184601007387 */ /* 0x000fe60000100a00 */
[C---:B----4-:R-:W-:Y:S01]  /*8480*/  IMAD R131, R46.reuse, 0x5e, RZ ;  /* 0x0000005e2e837824 */ /* 0x050fe200078e02ff */
[----:B------:R-:W-:Y:S01]  /*8490*/  STL.64 [R1+0x19a0], R120 ;  /* 0x0019a07801007387 */ /* 0x000fe20000100a00 */
[----:B------:R-:W-:-:S03]  /*84a0*/  IMAD R130, R46, 0x5f, RZ ;  /* 0x0000005f2e827824 */ /* 0x000fc600078e02ff */
[----:B------:R-:W-:Y:S04]  /*84b0*/  STL.64 [R1+0x19a8], R118 ;  /* 0x0019a87601007387 */ /* 0x000fe80000100a00 */
[----:B------:R-:W-:Y:S04]  /*84c0*/  STL.64 [R1+0x19b0], R116 ;  /* 0x0019b07401007387 */ /* 0x000fe80000100a00 */
[----:B------:R-:W-:Y:S04]  /*84d0*/  STL.64 [R1+0x1c20], R72 ;  /* 0x001c204801007387 */ /* 0x000fe80000100a00 */
[----:B------:R-:W-:Y:S04]  /*84e0*/  STL.64 [R1+0x19b8], R112 ;  /* 0x0019b87001007387 */ /* 0x000fe80000100a00 */
[----:B------:R4:W-:Y:S04]  /*84f0*/  STL.64 [R1+0x19c0], R10 ;  /* 0x0019c00a01007387 */ /* 0x0009e80000100a00 */
[----:B------:R1:W-:Y:S04]  /*8500*/  STL.64 [R1+0x19c8], R4 ;  /* 0x0019c80401007387 */ /* 0x0003e80000100a00 */
[----:B------:R3:W-:Y:S04]  /*8510*/  STL.64 [R1+0x1778], R2 ;  /* 0x0017780201007387 */ /* 0x0007e80000100a00 */
[----:B------:R2:W-:Y:S01]  /*8520*/  LDGSTS.E [R0], desc[UR8][R28.64], !P1 ;  /* 0x000000001c007fae */ /* 0x0005e2000c921848 */
[----:B----4-:R-:W-:-:S03]  /*8530*/  IMAD.WIDE R10, R13, 0x4, R122 ;  /* 0x000000040d0a7825 */ /* 0x010fc600078e027a */
[----:B------:R4:W-:Y:S01]  /*8540*/  LDGSTS.E [R0+0x4000], desc[UR8][R26.64], !P1 ;  /* 0x040000001a007fae */ /* 0x0009e2000c921848 */
[----:B-1----:R-:W-:-:S03]  /*8550*/  IMAD.WIDE R4, R13, 0x4, R124 ;  /* 0x000000040d047825 */ /* 0x002fc600078e027c */
[----:B------:R1:W-:Y:S01]  /*8560*/  LDGSTS.E [R0+0x8000], desc[UR8][R24.64], !P1 ;  /* 0x0800000018007fae */ /* 0x0003e2000c921848 */
[----:B---3--:R-:W-:Y:S01]  /*8570*/  IMAD.WIDE R2, R13, 0x4, R128 ;  /* 0x000000040d027825 */ /* 0x008fe200078e0280 */
[----:B------:R-:W-:Y:S02]  /*8580*/  IADD3 R13, R20, -0x4d, RZ ;  /* 0xffffffb3140d7810 */ /* 0x000fe40007ffe0ff */
[----:B------:R-:W3:Y:S01]  /*8590*/  LDC R20, c[0x0][0x230] ;  /* 0x00008c00ff147b82 */ /* 0x000ee20000000800 */
[----:B------:R-:W-:Y:S01]  /*85a0*/  LDGSTS.E [R0+0xc000], desc[UR8][R22.64], !P1 ;  /* 0x0c00000016007fae */ /* 0x000fe2000c921848 */
[----:B------:R-:W-:Y:S01]  /*85b0*/  ISETP.GE.U32.AND P1, PT, R12, 0x7fffff51, PT ;  /* 0x7fffff510c00780c */ /* 0x000fe20003f26070 */
[----:B------:R-:W-:Y:S02]  /*85c0*/  IMAD R12, R46, 0xe, RZ ;  /* 0x0000000e2e0c7824 */ /* 0x000fe400078e02ff */
[----:B------:R2:W-:Y:S02]  /*85d0*/  STL.64 [R1+0x208], R28 ;  /* 0x0002081c01007387 */ /* 0x0005e40000100a00 */
[----:B------:R-:W-:-:S02]  /*85e0*/  IMAD.WIDE R64, R12, 0x4, R242 ;  /* 0x000000040c407825 */ /* 0x000fc400078e02f2 */
[----:B------:R4:W-:Y:S04]  /*85f0*/  STL.64 [R1+0x370], R26 ;  /* 0x0003701a01007387 */ /* 0x0009e80000100a00 */
[----:B------:R1:W-:Y:S04]  /*8600*/  STL.64 [R1+0x378], R24 ;  /* 0x0003781801007387 */ /* 0x0003e80000100a00 */
[----:B------:R-:W-:Y:S01]  /*8610*/  STL.64 [R1+0x380], R22 ;  /* 0x0003801601007387 */ /* 0x000fe20000100a00 */
[----:B--2---:R-:W2:Y:S03]  /*8620*/  LDC R28, c[0x0][0x230] ;  /* 0x00008c00ff1c7b82 */ /* 0x004ea60000000800 */
[----:B------:R-:W-:Y:S01]  /*8630*/  LDGSTS.E [R0+0x4], desc[UR8][R66.64], !P4 ;  /* 0x0000400042007fae */ /* 0x000fe2000e121848 */
[----:B----4-:R-:W-:-:S03]  /*8640*/  IMAD R26, R46, 0x53, RZ ;  /* 0x000000532e1a7824 */ /* 0x010fc600078e02ff */
[----:B------:R4:W-:Y:S01]  /*8650*/  STL.64 [R1+0x388], R10 ;  /* 0x0003880a01007387 */ /* 0x0009e20000100a00 */
[----:B-1----:R-:W1:Y:S01]  /*8660*/  LDC R25, c[0x0][0x230] ;  /* 0x00008c00ff197b82 */ /* 0x002e620000000800 */
[----:B------:R-:W-:Y:S02]  /*8670*/  IMAD R24, R46, 0x52, RZ ;  /* 0x000000522e187824 */ /* 0x000fe400078e02ff */
[----:B------:R4:W-:Y:S04]  /*8680*/  LDGSTS.E [R0+0x4004], desc[UR8][R10.64], !P4 ;  /* 0x040040000a007fae */ /* 0x0009e8000e121848 */
[----:B------:R3:W-:Y:S01]  /*8690*/  STL.64 [R1+0x390], R4 ;  /* 0x0003900401007387 */ /* 0x0007e20000100a00 */
[----:B------:R-:W2:Y:S03]  /*86a0*/  LDC R27, c[0x0][0x230] ;  /* 0x00008c00ff1b7b82 */ /* 0x000ea60000000800 */
[----:B------:R3:W-:Y:S04]  /*86b0*/  LDGSTS.E [R0+0x8004], desc[UR8][R4.64], !P4 ;  /* 0x0800400004007fae */ /* 0x0007e8000e121848 */
[----:B------:R-:W-:Y:S01]  /*86c0*/  STL.64 [R1+0x1ce8], R66 ;  /* 0x001ce84201007387 */ /* 0x000fe20000100a00 */
[----:B----4-:R-:W-:Y:S01]  /*86d0*/  IMAD.WIDE R10, R12, 0x4, R122 ;  /* 0x000000040c0a7825 */ /* 0x010fe200078e027a */
[----:B------:R-:W4:Y:S02]  /*86e0*/  LDC R29, c[0x0][0x230] ;  /* 0x00008c00ff1d7b82 */ /* 0x000f240000000800 */
[----:B------:R3:W-:Y:S01]  /*86f0*/  LDGSTS.E [R0+0xc004], desc[UR8][R2.64], !P4 ;  /* 0x0c00400002007fae */ /* 0x0007e2000e121848 */
[----:B------:R-:W-:Y:S01]  /*8700*/  ISETP.GE.U32.AND P4, PT, R13, 0x7fffff34, PT ;  /* 0x7fffff340d00780c */ /* 0x000fe20003f86070 */
[----:B------:R-:W-:-:S02]  /*8710*/  IMAD R13, R46, 0xf, RZ ;  /* 0x0000000f2e0d7824 */ /* 0x000fc400078e02ff */
[----:B------:R3:W-:Y:S02]  /*8720*/  STL.64 [R1+0x3a8], R2 ;  /* 0x0003a80201007387 */ /* 0x0007e40000100a00 */
[C---:B---3--:R-:W-:Y:S02]  /*8730*/  IMAD.WIDE R4, R12.reuse, 0x4, R124 ;  /* 0x000000040c047825 */ /* 0x048fe400078e027c */
[----:B------:R-:W-:Y:S02]  /*8740*/  LDGSTS.E [R0+0x8], desc[UR8][R64.64], !P3 ;  /* 0x0000800040007fae */ /* 0x000fe4000d921848 */
[----:B------:R-:W-:Y:S02]  /*8750*/  IMAD.WIDE R62, R13, 0x4, R242 ;  /* 0x000000040d3e7825 */ /* 0x000fe400078e02f2 */
[----:B------:R3:W-:Y:S02]  /*8760*/  STL.64 [R1+0x3b0], R10 ;  /* 0x0003b00a01007387 */ /* 0x0007e40000100a00 */
[----:B------:R-:W-:-:S02]  /*8770*/  IMAD.WIDE R2, R12, 0x4, R128 ;  /* 0x000000040c027825 */ /* 0x000fc400078e0280 */
[----:B------:R3:W-:Y:S02]  /*8780*/  LDGSTS.E [R0+0x4008], desc[UR8][R10.64], !P3 ;  /* 0x040080000a007fae */ /* 0x0007e4000d921848 */
[----:B------:R-:W-:Y:S02]  /*8790*/  VIADD R12, R14, 0xffffffb2 ;  /* 0xffffffb20e0c7836 */ /* 0x000fe40000000000 */
        /* <DEDUP_REMOVED lines=17> */
[----:B------:R-:W4:Y:S03]  /*88b0*/  LDC R15, c[0x0][0x230] ;  /* 0x00008c00ff0f7b82 */ /* 0x000f260000000800 */
[----:B------:R-:W-:Y:S04]  /*88c0*/  STL.64 [R1+0x1cf8], R62 ;  /* 0x001cf83e01007387 */ /* 0x000fe80000100a00 */
[----:B------:R3:W-:Y:S04]  /*88d0*/  LDGSTS.E [R0+0x800c], desc[UR8][R4.64], !P2 ;  /* 0x0800c00004007fae */ /* 0x0007e8000d121848 */
[----:B------:R2:W-:Y:S01]  /*88e0*/  STL.64 [R1+0x3d8], R2 ;  /* 0x0003d80201007387 */ /* 0x0005e20000100a00 */
[----:B-1----:R-:W-:-:S03]  /*88f0*/  IMAD.WIDE R10, R12, 0x4, R122 ;  /* 0x000000040c0a7825 */ /* 0x002fc600078e027a */
[----:B------:R2:W-:Y:S01]  /*8900*/  LDGSTS.E [R0+0xc00c], desc[UR8][R2.64], !P2 ;  /* 0x0c00c00002007fae */ /* 0x0005e2000d121848 */
[----:B------:R-:W-:Y:S01]  /*8910*/  ISETP.GE.U32.AND P2, PT, R13, 0x7fffff32, PT ;  /* 0x7fffff320d00780c */ /* 0x000fe20003f46070 */
[----:B------:R-:W-:Y:S02]  /*8920*/  IMAD R13, R46, 0x2d, RZ ;  /* 0x0000002d2e0d7824 */ /* 0x000fe400078e02ff */
[C---:B---3--:R-:W-:Y:S01]  /*8930*/  IMAD.WIDE R4, R12.reuse, 0x4, R124 ;  /* 0x000000040c047825 */ /* 0x048fe200078e027c */
[----:B------:R1:W-:Y:S04]  /*8940*/  LDGSTS.E [R0+0x10000], desc[UR8][R22.64], !P0 ;  /* 0x1000000016007fae */ /* 0x0003e8000c121848 */
[----:B------:R1:W-:Y:S01]  /*8950*/  STL.64 [R1+0x108], R22 ;  /* 0x0001081601007387 */ /* 0x0003e20000100a00 */
[----:B--2---:R-:W-:-:S03]  /*8960*/  IMAD.WIDE R2, R12, 0x4, R128 ;  /* 0x000000040c027825 */ /* 0x004fc600078e0280 */
        /* <DEDUP_REMOVED lines=8> */
[----:B------:R-:W-:Y:S01]  /*89f0*/  ISETP.GE.U32.AND P0, PT, R12, 0x7fffff31, PT ;  /* 0x7fffff310c00780c */ /* 0x000fe20003f06070 */
[----:B--2---:R-:W-:Y:S02]  /*8a00*/  IMAD.WIDE R10, R13, 0x4, R122 ;  /* 0x000000040d0a7825 */ /* 0x004fe400078e027a */
[----:B------:R1:W-:Y:S02]  /*8a10*/  STL.64 [R1+0xc80], R2 ;  /* 0x000c800201007387 */ /* 0x0003e40000100a00 */
[----:B------:R-:W-:-:S02]  /*8a20*/  IMAD R12, R46, 0x2e, RZ ;  /* 0x0000002e2e0c7824 */ /* 0x000fc400078e02ff */
        /* <DEDUP_REMOVED lines=21> */
[----:B------:R-:W-:Y:S02]  /*8b80*/  IADD3 R12, R15, -0x6e, RZ ;  /* 0xffffff920f0c7810 */ /* 0x000fe40007ffe0ff */
[----:B------:R-:W4:Y:S01]  /*8b90*/  LDC R15, c[0x0][0x230] ;  /* 0x00008c00ff0f7b82 */ /* 0x000f220000000800 */
[----:B------:R1:W-:Y:S04]  /*8ba0*/  LDGSTS.E [R0+0x14008], desc[UR8][R10.64], !P5 ;  /* 0x140080000a007fae */ /* 0x0003e8000e921848 */
        /* <DEDUP_REMOVED lines=8> */
[C---:B---3--:R-:W-:Y:S01]  /*8c30*/  IMAD.WIDE R4, R13.reuse, 0x4, R124 ;  /* 0x000000040d047825 */ /* 0x048fe200078e027c */
[----:B------:R1:W-:Y:S03]  /*8c40*/  LDGSTS.E [R0+0x1000c], desc[UR8][R22.64], !P1 ;  /* 0x1000c00016007fae */ /* 0x0003e6000c921848 */
[----:B------:R-:W-:Y:S01]  /*8c50*/  IMAD.WIDE R52, R12, 0x4, R242 ;  /* 0x000000040c347825 */ /* 0x000fe200078e02f2 */
[----:B------:R1:W-:Y:S03]  /*8c60*/  STL.64 [R1+0xf0], R22 ;  /* 0x0000f01601007387 */ /* 0x0003e60000100a00 */
[----:B--2---:R-:W-:Y:S01]  /*8c70*/  IMAD.WIDE R2, R13, 0x4, R128 ;  /* 0x000000040d027825 */ /* 0x004fe200078e0280 */
[----:B------:R2:W-:Y:S03]  /*8c80*/  LDGSTS.E [R0+0x1400c], desc[UR8][R10.64], !P1 ;  /* 0x1400c0000a007fae */ /* 0x0005e6000c921848 */
[----:B------:R-:W-:Y:S01]  /*8c90*/  VIADD R13, R20, 0xffffff91 ;  /* 0xffffff91140d7836 */ /* 0x000fe20000000000 */
[----:B------:R2:W-:Y:S01]  /*8ca0*/  STL.64 [R1+0xd70], R10 ;  /* 0x000d700a01007387 */ /* 0x0005e20000100a00 */
[----:B------:R-:W3:Y:S03]  /*8cb0*/  LDC R20, c[0x0][0x230] ;  /* 0x00008c00ff147b82 */ /* 0x000ee60000000800 */
[----:B------:R4:W-:Y:S04]  /*8cc0*/  LDGSTS.E [R0+0x1800c], desc[UR8][R4.64], !P1 ;  /* 0x1800c00004007fae */ /* 0x0009e8000c921848 */
[----:B------:R4:W-:Y:S01]  /*8cd0*/  STL.64 [R1+0xd90], R4 ;  /* 0x000d900401007387 */ /* 0x0009e20000100a00 */
[----:B-1----:R-:W1:Y:S03]  /*8ce0*/  LDC R22, c[0x0][0x230] ;  /* 0x00008c00ff167b82 */ /* 0x002e660000000800 */
[----:B------:R4:W-:Y:S01]  /*8cf0*/  LDGSTS.E [R0+0x1c00c], desc[UR8][R2.64], !P1 ;  /* 0x1c00c00002007fae */ /* 0x0009e2000c921848 */
[----:B--2---:R-:W-:Y:S01]  /*8d00*/  IMAD.WIDE R10, R12, 0x4, R122 ;  /* 0x000000040c0a7825 */ /* 0x004fe200078e027a */
[----:B------:R-:W-:-:S02]  /*8d10*/  ISETP.GE.U32.AND P1, PT, R13, 0x7fffff12, PT ;  /* 0x7fffff120d00780c */ /* 0x000fc40003f26070 */
[----:B------:R2:W-:Y:S01]  /*8d20*/  STL.64 [R1+0xd98], R2 ;  /* 0x000d980201007387 */ /* 0x0005e20000100a00 */
[----:B------:R-:W-:Y:S01]  /*8d30*/  IMAD R13, R46, 0x4d, RZ ;  /* 0x0000004d2e0d7824 */ /* 0x000fe200078e02ff */
[----:B------:R-:W1:Y:S01]  /*8d40*/  LDC R23, c[0x0][0x230] ;  /* 0x00008c00ff177b82 */ /* 0x000e620000000800 */
[C---:B----4-:R-:W-:Y:S01]  /*8d50*/  IMAD.WIDE R4, R12.reuse, 0x4, R124 ;  /* 0x000000040c047825 */ /* 0x050fe200078e027c */
[----:B------:R-:W-:Y:S03]  /*8d60*/  LDGSTS.E [R0+0x20000], desc[UR8][R52.64], !P4 ;  /* 0x2000000034007fae */ /* 0x000fe6000e121848 */
[----:B------:R-:W-:Y:S01]  /*8d70*/  IMAD.WIDE R50, R13, 0x4, R242 ;  /* 0x000000040d327825 */ /* 0x000fe200078e02f2 */
[----:B------:R4:W-:Y:S03]  /*8d80*/  STL.64 [R1+0xad0], R10 ;  /* 0x000ad00a01007387 */ /* 0x0009e60000100a00 */
[----:B--2---:R-:W-:Y:S01]  /*8d90*/  IMAD.WIDE R2, R12, 0x4, R128 ;  /* 0x000000040c027825 */ /* 0x004fe200078e0280 */
[----:B------:R4:W-:Y:S03]  /*8da0*/  LDGSTS.E [R0+0x24000], desc[UR8][R10.64], !P4 ;  /* 0x240000000a007fae */ /* 0x0009e6000e121848 */
[----:B------:R-:W-:Y:S01]  /*8db0*/  VIADD R12, R14, 0xffffff90 ;  /* 0xffffff900e0c7836 */ /* 0x000fe20000000000 */
[----:B------:R2:W-:Y:S01]  /*8dc0*/  STL.64 [R1+0xac8], R4 ;  /* 0x000ac80401007387 */ /* 0x0005e20000100a00 */
[----:B------:R-:W-:-:S03]  /*8dd0*/  IMAD R14, R46, 0x4f, RZ ;  /* 0x0000004f2e0e7824 */ /* 0x000fc600078e02ff */
[----:B------:R2:W-:Y:S01]  /*8de0*/  LDGSTS.E [R0+0x28000], desc[UR8][R4.64], !P4 ;  /* 0x2800000004007fae */ /* 0x0005e2000e121848 */
[----:B----4-:R-:W-:-:S03]  /*8df0*/  IMAD.WIDE R10, R13, 0x4, R122 ;  /* 0x000000040d0a7825 */ /* 0x010fc600078e027a */
[----:B------:R-:W-:Y:S04]  /*8e00*/  STL.64 [R1+0x1c28], R52 ;  /* 0x001c283401007387 */ /* 0x000fe80000100a00 */
[----:B------:R4:W-:Y:S01]  /*8e10*/  LDGSTS.E [R0+0x2c000], desc[UR8][R2.64], !P4 ;  /* 0x2c00000002007fae */ /* 0x0009e2000e121848 */
[----:B------:R-:W-:Y:S01]  /*8e20*/  ISETP.GE.U32.AND P4, PT, R12, 0x7fffff11, PT ;  /* 0x7fffff110c00780c */ /* 0x000fe20003f86070 */
[----:B------:R-:W-:Y:S02]  /*8e30*/  IMAD R12, R46, 0x4e, RZ ;  /* 0x0000004e2e0c7824 */ /* 0x000fe400078e02ff */
[C---:B--2---:R-:W-:Y:S01]  /*8e40*/  IMAD.WIDE R4, R13.reuse, 0x4, R124 ;  /* 0x000000040d047825 */ /* 0x044fe200078e027c */
[----:B------:R4:W-:Y:S03]  /*8e50*/  STL.64 [R1+0xac0], R2 ;  /* 0x000ac00201007387 */ /* 0x0009e60000100a00 */
[----:B------:R-:W-:Y:S01]  /*8e60*/  IMAD.WIDE R250, R12, 0x4, R242 ;  /* 0x000000040cfa7825 */ /* 0x000fe200078e02f2 */
[----:B------:R2:W-:Y:S04]  /*8e70*/  STL.64 [R1+0xab8], R10 ;  /* 0x000ab80a01007387 */ /* 0x0005e80000100a00 */
[----:B------:R-:W-:Y:S01]  /*8e80*/  LDGSTS.E [R0+0x20004], desc[UR8][R50.64], !P3 ;  /* 0x2000400032007fae */ /* 0x000fe2000d921848 */
[----:B----4-:R-:W-:-:S03]  /*8e90*/  IMAD.WIDE R2, R13, 0x4, R128 ;  /* 0x000000040d027825 */ /* 0x010fc600078e0280 */
[----:B------:R4:W-:Y:S01]  /*8ea0*/  STL.64 [R1+0xab0], R4 ;  /* 0x000ab00401007387 */ /* 0x0009e20000100a00 */
[----:B------:R-:W-:-:S03]  /*8eb0*/  VIADD R13, R15, 0xffffffef ;  /* 0xffffffef0f0d7836 */ /* 0x000fc60000000000 */
[----:B------:R2:W-:Y:S01]  /*8ec0*/  LDGSTS.E [R0+0x24004], desc[UR8][R10.64], !P3 ;  /* 0x240040000a007fae */ /* 0x0005e2000d921848 */
[----:B------:R-:W-:-:S03]  /*8ed0*/  IMAD R15, R46, 0x6c, RZ ;  /* 0x0000006c2e0f7824 */ /* 0x000fc600078e02ff */
[----:B------:R-:W-:Y:S01]  /*8ee0*/  STL.64 [R1+0x1c30], R50 ;  /* 0x001c303201007387 */ /* 0x000fe20000100a00 */
[----:B------:R-:W-:-:S03]  /*8ef0*/  IMAD.WIDE R74, R15, 0x4, R242 ;  /* 0x000000040f4a7825 */ /* 0x000fc600078e02f2 */
[----:B------:R4:W-:Y:S01]  /*8f00*/  LDGSTS.E [R0+0x28004], desc[UR8][R4.64], !P3 ;  /* 0x2800400004007fae */ /* 0x0009e2000d921848 */
[----:B------:R-:W-:-:S03]  /*8f10*/  IMAD.WIDE R240, R15, 0x4, R122 ;  /* 0x000000040ff07825 */ /* 0x000fc600078e027a */
[----:B------:R3:W-:Y:S01]  /*8f20*/  STL.64 [R1+0xaa8], R2 ;  /* 0x000aa80201007387 */ /* 0x0007e20000100a00 */
[----:B--2---:R-:W-:-:S03]  /*8f30*/  IMAD.WIDE R10, R12, 0x4, R122 ;  /* 0x000000040c0a7825 */ /* 0x004fc600078e027a */
[----:B------:R3:W-:Y:S01]  /*8f40*/  LDGSTS.E [R0+0x2c004], desc[UR8][R2.64], !P3 ;  /* 0x2c00400002007fae */ /* 0x0007e2000d921848 */
[----:B------:R-:W-:Y:S01]  /*8f50*/  ISETP.GE.U32.AND P3, PT, R13, 0x7fffff70, PT ;  /* 0x7fffff700d00780c */ /* 0x000fe20003f66070 */
[C-C-:B------:R-:W-:Y:S02]  /*8f60*/  IMAD.WIDE R238, R15.reuse, 0x4, R124.reuse ;  /* 0x000000040fee7825 */ /* 0x140fe400078e027c */
[----:B------:R-:W-:Y:S02]  /*8f70*/  LDGSTS.E [R0+0x20008], desc[UR8][R250.64], !P2 ;  /* 0x20008000fa007fae */ /* 0x000fe4000d121848 */
[----:B----4-:R-:W-:Y:S02]  /*8f80*/  IMAD.WIDE R4, R12, 0x4, R124 ;  /* 0x000000040c047825 */ /* 0x010fe400078e027c */
[----:B------:R2:W-:Y:S02]  /*8f90*/  LDGSTS.E [R0+0x24008], desc[UR8][R10.64], !P2 ;  /* 0x240080000a007fae */ /* 0x0005e4000d121848 */
[----:B------:R-:W-:-:S02]  /*8fa0*/  IMAD.WIDE R236, R15, 0x4, R128 ;  /* 0x000000040fec7825 */ /* 0x000fc400078e0280 */
[----:B------:R4:W-:Y:S02]  /*8fb0*/  LDGSTS.E [R0+0x28008], desc[UR8][R4.64], !P2 ;  /* 0x2800800004007fae */ /* 0x0009e4000d121848 */
[----:B---3--:R-:W-:Y:S02]  /*8fc0*/  IMAD.WIDE R2, R12, 0x4, R128 ;  /* 0x000000040c027825 */ /* 0x008fe400078e0280 */
[----:B------:R2:W-:Y:S02]  /*8fd0*/  STL.64 [R1+0xa90], R10 ;  /* 0x000a900a01007387 */ /* 0x0005e40000100a00 */
[----:B------:R-:W-:Y:S02]  /*8fe0*/  VIADD R12, R20, 0xffffffee ;  /* 0xffffffee140c7836 */ /* 0x000fe40000000000 */
[----:B------:R-:W3:Y:S01]  /*8ff0*/  LDC R20, c[0x0][0x230] ;  /* 0x00008c00ff147b82 */ /* 0x000ee20000000800 */
[----:B------:R4:W-:Y:S01]  /*9000*/  LDGSTS.E [R0+0x2c008], desc[UR8][R2.64], !P2 ;  /* 0x2c00800002007fae */ /* 0x0009e2000d121848 */
[----:B-1----:R-:W-:Y:S01]  /*9010*/  VIADD R15, R22, 0xffffffec ;  /* 0xffffffec160f7836 */ /* 0x002fe20000000000 */
[----:B------:R-:W-:Y:S01]  /*9020*/  ISETP.GE.U32.AND P2, PT, R12, 0x7fffff6f, PT ;  /* 0x7fffff6f0c00780c */ /* 0x000fe20003f46070 */
[C---:B------:R-:W-:Y:S01]  /*9030*/  IMAD.WIDE R12, R14.reuse, 0x4, R242 ;  /* 0x000000040e0c7825 */ /* 0x040fe200078e02f2 */
[----:B------:R4:W-:Y:S03]  /*9040*/  STL.64 [R1+0xa88], R4 ;  /* 0x000a880401007387 */ /* 0x0009e60000100a00 */
[C---:B--2---:R-:W-:Y:S01]  /*9050*/  IMAD.WIDE R10, R14.reuse, 0x4, R122 ;  /* 0x000000040e0a7825 */ /* 0x044fe200078e027a */
[----:B------:R-:W-:Y:S01]  /*9060*/  STL.64 [R1+0x1c38], R250 ;  /* 0x001c38fa01007387 */ /* 0x000fe20000100a00 */
[----:B------:R-:W1:Y:S03]  /*9070*/  LDC R22, c[0x0][0x230] ;  /* 0x00008c00ff167b82 */ /* 0x000e660000000800 */
[----:B------:R2:W-:Y:S01]  /*9080*/  STL.64 [R1+0xa78], R2 ;  /* 0x000a780201007387 */ /* 0x0005e20000100a00 */
[----:B----4-:R-:W-:-:S03]  /*9090*/  IMAD.WIDE R4, R14, 0x4, R124 ;  /* 0x000000040e047825 */ /* 0x010fc600078e027c */
[----:B------:R-:W-:Y:S04]  /*90a0*/  LDGSTS.E [R0+0x2000c], desc[UR8][R12.64], !P0 ;  /* 0x2000c0000c007fae */ /* 0x000fe8000c121848 */
[----:B------:R4:W-:Y:S01]  /*90b0*/  LDGSTS.E [R0+0x2400c], desc[UR8][R10.64], !P0 ;  /* 0x2400c0000a007fae */ /* 0x0009e2000c121848 */
[----:B--2---:R-:W-:Y:S01]  /*90c0*/  IMAD.WIDE R2, R14, 0x4, R128 ;  /* 0x000000040e027825 */ /* 0x004fe200078e0280 */
[----:B------:R-:W-:Y:S02]  /*90d0*/  IADD3 R14, R21, -0x13, RZ ;  /* 0xffffffed150e7810 */ /* 0x000fe40007ffe0ff */
[----:B------:R2:W-:Y:S01]  /*90e0*/  LDGSTS.E [R0+0x2800c], desc[UR8][R4.64], !P0 ;  /* 0x2800c00004007fae */ /* 0x0005e2000c121848 */
[----:B------:R-:W4:Y:S03]  /*90f0*/  LDC R21, c[0x0][0x230] ;  /* 0x00008c00ff157b82 */ /* 0x000f260000000800 */
[----:B------:R2:W-:Y:S01]  /*9100*/  LDGSTS.E [R0+0x2c00c], desc[UR8][R2.64], !P0 ;  /* 0x2c00c00002007fae */ /* 0x0005e2000c121848 */
[----:B------:R-:W-:Y:S01]  /*9110*/  ISETP.GE.U32.AND P0, PT, R14, 0x7fffff6e, PT ;  /* 0x7fffff6e0e00780c */ /* 0x000fe20003f06070 */
[----:B------:R-:W-:-:S02]  /*9120*/  IMAD R14, R46, 0x6d, RZ ;  /* 0x0000006d2e0e7824 */ /* 0x000fc400078e02ff */
[----:B------:R-:W-:Y:S02]  /*9130*/  LDGSTS.E [R0+0x30000], desc[UR8][R74.64], !P6 ;  /* 0x300000004a007fae */ /* 0x000fe4000f121848 */
[C---:B------:R-:W-:Y:S02]  /*9140*/  IMAD.WIDE R76, R14.reuse, 0x4, R242 ;  /* 0x000000040e4c7825 */ /* 0x040fe400078e02f2 */
[----:B------:R-:W-:Y:S02]  /*9150*/  LDGSTS.E [R0+0x34000], desc[UR8][R240.64], !P6 ;  /* 0x34000000f0007fae */ /* 0x000fe4000f121848 */
[C---:B------:R-:W-:Y:S02]  /*9160*/  IMAD.WIDE R234, R14.reuse, 0x4, R122 ;  /* 0x000000040eea7825 */ /* 0x040fe400078e027a */
[----:B------:R1:W-:Y:S02]  /*9170*/  LDGSTS.E [R0+0x38000], desc[UR8][R238.64], !P6 ;  /* 0x38000000ee007fae */ /* 0x0003e4000f121848 */
[----:B------:R-:W-:-:S02]  /*9180*/  IMAD.WIDE R232, R14, 0x4, R124 ;  /* 0x000000040ee87825 */ /* 0x000fc400078e027c */
[----:B------:R1:W-:Y:S01]  /*9190*/  LDGSTS.E [R0+0x3c000], desc[UR8][R236.64], !P6 ;  /* 0x3c000000ec007fae */ /* 0x0003e2000f121848 */
[----:B------:R-:W-:Y:S01]  /*91a0*/  ISETP.GE.U32.AND P6, PT, R15, 0x7fffff6d, PT ;  /* 0x7fffff6d0f00780c */ /* 0x000fe20003fc6070 */
[----:B------:R-:W-:Y:S02]  /*91b0*/  IMAD R15, R46, 0x6e, RZ ;  /* 0x0000006e2e0f7824 */ /* 0x000fe400078e02ff */
[----:B------:R-:W-:Y:S01]  /*91c0*/  IMAD.WIDE R230, R14, 0x4, R128 ;  /* 0x000000040ee67825 */ /* 0x000fe200078e0280 */
[----:B------:R-:W-:Y:S03]  /*91d0*/  LDGSTS.E [R0+0x30004], desc[UR8][R76.64], !P5 ;  /* 0x300040004c007fae */ /* 0x000fe6000e921848 */
[----:B---3--:R-:W-:Y:S01]  /*91e0*/  VIADD R14, R20, 0xffffffcf ;  /* 0xffffffcf140e7836 */ /* 0x008fe20000000000 */
[----:B------:R3:W-:Y:S01]  /*91f0*/  LDGSTS.E [R0+0x34004], desc[UR8][R234.64], !P5 ;  /* 0x34004000ea007fae */ /* 0x0007e2000e921848 */
[----:B------:R-:W-:Y:S01]  /*9200*/  IMAD.WIDE R78, R15, 0x4, R242 ;  /* 0x000000040f4e7825 */ /* 0x000fe200078e02f2 */
[----:B----4-:R-:W-:-:S02]  /*9210*/  IADD3 R20, R21, -0x33, RZ ;  /* 0xffffffcd15147810 */ /* 0x010fc40007ffe0ff */
[----:B------:R4:W-:Y:S01]  /*9220*/  LDGSTS.E [R0+0x38004], desc[UR8][R232.64], !P5 ;  /* 0x38004000e8007fae */ /* 0x0009e2000e921848 */
[C---:B------:R-:W-:Y:S01]  /*9230*/  IMAD.WIDE R228, R15.reuse, 0x4, R122 ;  /* 0x000000040fe47825 */ /* 0x040fe200078e027a */
[----:B------:R-:W4:Y:S02]  /*9240*/  LDC R21, c[0x0][0x230] ;  /* 0x00008c00ff157b82 */ /* 0x000f240000000800 */
[----:B------:R4:W-:Y:S01]  /*9250*/  LDGSTS.E [R0+0x3c004], desc[UR8][R230.64], !P5 ;  /* 0x3c004000e6007fae */ /* 0x0009e2000e921848 */
[C---:B------:R-:W-:Y:S01]  /*9260*/  IMAD.WIDE R226, R15.reuse, 0x4, R124 ;  /* 0x000000040fe27825 */ /* 0x040fe200078e027c */
[----:B------:R-:W-:Y:S02]  /*9270*/  ISETP.GE.U32.AND P5, PT, R14, 0x7fffff50, PT ;  /* 0x7fffff500e00780c */ /* 0x000fe40003fa6070 */
[----:B------:R-:W-:Y:S01]  /*9280*/  LDGSTS.E [R0+0x30008], desc[UR8][R78.64], !P1 ;  /* 0x300080004e007fae */ /* 0x000fe2000c921848 */
[----:B------:R-:W-:-:S03]  /*9290*/  IMAD.WIDE R224, R15, 0x4, R128 ;  /* 0x000000040fe07825 */ /* 0x000fc600078e0280 */
[----:B------:R4:W-:Y:S01]  /*92a0*/  LDGSTS.E [R0+0x34008], desc[UR8][R228.64], !P1 ;  /* 0x34008000e4007fae */ /* 0x0009e2000c921848 */
[----:B------:R-:W-:Y:S02]  /*92b0*/  VIADD R14, R23, 0xffffffce ;  /* 0xffffffce170e7836 */ /* 0x000fe40000000000 */
[----:B------:R-:W4:Y:S01]  /*92c0*/  LDC R23, c[0x0][0x230] ;  /* 0x00008c00ff177b82 */ /* 0x000f220000000800 */
[----:B------:R-:W-:Y:S01]  /*92d0*/  LDGSTS.E [R0+0x38008], desc[UR8][R226.64], !P1 ;  /* 0x38008000e2007fae */ /* 0x000fe2000c921848 */
[----:B------:R-:W-:-:S03]  /*92e0*/  IMAD.SHL.U32 R15, R46, 0x10, RZ ;  /* 0x000000102e0f7824 */ /* 0x000fc600078e00ff */
[----:B------:R-:W-:Y:S01]  /*92f0*/  LDGSTS.E [R0+0x3c008], desc[UR8][R224.64], !P1 ;  /* 0x3c008000e0007fae */ /* 0x000fe2000c921848 */
[----:B------:R-:W-:Y:S01]  /*9300*/  ISETP.GE.U32.AND P1, PT, R14, 0x7fffff4f, PT ;  /* 0x7fffff4f0e00780c */ /* 0x000fe20003f26070 */
[----:B------:R-:W-:Y:S02]  /*9310*/  IMAD R14, R46, 0x6f, RZ ;  /* 0x0000006f2e0e7824 */ /* 0x000fe400078e02ff */
[----:B------:R2:W-:Y:S01]  /*9320*/  STL.64 [R1+0xa70], R10 ;  /* 0x000a700a01007387 */ /* 0x0005e20000100a00 */
[----:B------:R-:W-:-:S03]  /*9330*/  IMAD.WIDE R60, R15, 0x4, R242 ;  /* 0x000000040f3c7825 */ /* 0x000fc600078e02f2 */
[----:B------:R1:W-:Y:S01]  /*9340*/  STL.64 [R1+0xa68], R4 ;  /* 0x000a680401007387 */ /* 0x0003e20000100a00 */
[----:B------:R-:W-:-:S03]  /*9350*/  IMAD.WIDE R80, R14, 0x4, R242 ;  /* 0x000000040e507825 */ /* 0x000fc600078e02f2 */
[----:B------:R-:W-:Y:S01]  /*9360*/  STL.64 [R1+0x1c40], R12 ;  /* 0x001c400c01007387 */ /* 0x000fe20000100a00 */
[----:B------:R-:W-:-:S03]  /*9370*/  IMAD.WIDE R222, R14, 0x4, R122 ;  /* 0x000000040ede7825 */ /* 0x000fc600078e027a */
[----:B------:R-:W-:Y:S01]  /*9380*/  LDGSTS.E [R0+0x3000c], desc[UR8][R80.64], !P4 ;  /* 0x3000c00050007fae */ /* 0x000fe2000e121848 */
[----:B------:R-:W-:-:S03]  /*9390*/  IMAD.WIDE R220, R14, 0x4, R124 ;  /* 0x000000040edc7825 */ /* 0x000fc600078e027c */
[----:B------:R3:W-:Y:S01]  /*93a0*/  STL.64 [R1+0xa60], R2 ;  /* 0x000a600201007387 */ /* 0x0007e20000100a00 */
[----:B------:R-:W-:-:S03]  /*93b0*/  IMAD.WIDE R218, R14, 0x4, R128 ;  /* 0x000000040eda7825 */ /* 0x000fc600078e0280 */
[----:B------:R-:W-:Y:S01]  /*93c0*/  LDGSTS.E [R0+0x3400c], desc[UR8][R222.64], !P4 ;  /* 0x3400c000de007fae */ /* 0x000fe2000e121848 */
[----:B--2---:R-:W-:-:S03]  /*93d0*/  IMAD.WIDE R10, R15, 0x4, R122 ;  /* 0x000000040f0a7825 */ /* 0x004fc600078e027a */
[----:B------:R-:W-:Y:S01]  /*93e0*/  STL.64 [R1+0x1c48], R74 ;  /* 0x001c484a01007387 */ /* 0x000fe20000100a00 */
[----:B-1----:R-:W-:-:S03]  /*93f0*/  IMAD.WIDE R4, R15, 0x4, R124 ;  /* 0x000000040f047825 */ /* 0x002fc600078e027c */
[----:B------:R-:W-:Y:S01]  /*9400*/  LDGSTS.E [R0+0x3800c], desc[UR8][R220.64], !P4 ;  /* 0x3800c000dc007fae */ /* 0x000fe2000e121848 */
[----:B------:R-:W-:Y:S02]  /*9410*/  IMAD R14, R46, 0x11, RZ ;  /* 0x000000112e0e7824 */ /* 0x000fe400078e02ff */
[----:B---3--:R-:W-:Y:S01]  /*9420*/  IMAD.WIDE R2, R15, 0x4, R128 ;  /* 0x000000040f027825 */ /* 0x008fe200078e0280 */
[----:B------:R-:W-:Y:S03]  /*9430*/  STL.64 [R1+0x19d0], R240 ;  /* 0x0019d0f001007387 */ /* 0x000fe60000100a00 */
[----:B------:R-:W-:Y:S01]  /*9440*/  VIADD R15, R22, 0xffffffcc ;  /* 0xffffffcc160f7836 */ /* 0x000fe20000000000 */
[----:B------:R-:W-:Y:S01]  /*9450*/  LDGSTS.E [R0+0x3c00c], desc[UR8][R218.64], !P4 ;  /* 0x3c00c000da007fae */ /* 0x000fe2000e121848 */
[----:B------:R-:W-:Y:S01]  /*9460*/  ISETP.GE.U32.AND P4, PT, R20, 0x7fffff4e, PT ;  /* 0x7fffff4e1400780c */ /* 0x000fe20003f86070 */
[----:B------:R-:W-:Y:S01]  /*9470*/  IMAD.WIDE R58, R14, 0x4, R242 ;  /* 0x000000040e3a7825 */ /* 0x000fe200078e02f2 */
[----:B------:R-:W1:Y:S01]  /*9480*/  LDC R20, c[0x0][0x230] ;  /* 0x00008c00ff147b82 */ /* 0x000e620000000800 */
[----:B------:R2:W-:Y:S04]  /*9490*/  STL.64 [R1+0x19d8], R238 ;  /* 0x0019d8ee01007387 */ /* 0x0005e80000100a00 */
[----:B------:R3:W-:Y:S03]  /*94a0*/  STL.64 [R1+0x19e0], R236 ;  /* 0x0019e0ec01007387 */ /* 0x0007e60000100a00 */
[----:B------:R-:W1:Y:S01]  /*94b0*/  LDC R22, c[0x0][0x230] ;  /* 0x00008c00ff167b82 */ /* 0x000e620000000800 */
[----:B------:R-:W-:Y:S04]  /*94c0*/  STL.64 [R1+0x1c50], R76 ;  /* 0x001c504c01007387 */ /* 0x000fe80000100a00 */
[----:B------:R4:W-:Y:S01]  /*94d0*/  STL.64 [R1+0x19e8], R234 ;  /* 0x0019e8ea01007387 */ /* 0x0009e20000100a00 */
[----:B--2---:R-:W-:-:S03]  /*94e0*/  IMAD.WIDE R238, R42, 0x4, R128 ;  /* 0x000000042aee7825 */ /* 0x004fc600078e0280 */
[----:B------:R2:W-:Y:S01]  /*94f0*/  STL.64 [R1+0x19f0], R232 ;  /* 0x0019f0e801007387 */ /* 0x0005e20000100a00 */
[----:B---3--:R-:W-:-:S03]  /*9500*/  IMAD.WIDE R236, R42, 0x4, R124 ;  /* 0x000000042aec7825 */ /* 0x008fc600078e027c */
[----:B------:R3:W-:Y:S04]  /*9510*/  STL.64 [R1+0x19f8], R230 ;  /* 0x0019f8e601007387 */ /* 0x0007e80000100a00 */
[----:B------:R-:W-:Y:S01]  /*9520*/  STL.64 [R1+0x1c58], R78 ;  /* 0x001c584e01007387 */ /* 0x000fe20000100a00 */
[----:B----4-:R-:W-:-:S03]  /*9530*/  IMAD.WIDE R234, R42, 0x4, R122 ;  /* 0x000000042aea7825 */ /* 0x010fc600078e027a */
[----:B------:R4:W-:Y:S01]  /*9540*/  STL.64 [R1+0x1a00], R228 ;  /* 0x001a00e401007387 */ /* 0x0009e20000100a00 */
[----:B--2---:R-:W-:-:S03]  /*9550*/  IMAD.WIDE R232, R40, 0x4, R128 ;  /* 0x0000000428e87825 */ /* 0x004fc600078e0280 */
[----:B------:R-:W-:Y:S01]  /*9560*/  STL.64 [R1+0x1a08], R226 ;  /* 0x001a08e201007387 */ /* 0x000fe20000100a00 */
[----:B---3--:R-:W-:-:S03]  /*9570*/  IMAD.WIDE R230, R40, 0x4, R124 ;  /* 0x0000000428e67825 */ /* 0x008fc600078e027c */
[----:B------:R-:W-:Y:S04]  /*9580*/  STL.64 [R1+0x1a10], R224 ;  /* 0x001a10e001007387 */ /* 0x000fe80000100a00 */
[----:B------:R-:W-:Y:S01]  /*9590*/  STL.64 [R1+0x1c60], R80 ;  /* 0x001c605001007387 */ /* 0x000fe20000100a00 */
[----:B----4-:R-:W-:-:S03]  /*95a0*/  IMAD.WIDE R228, R40, 0x4, R122 ;  /* 0x0000000428e47825 */ /* 0x010fc600078e027a */
[----:B------:R-:W-:Y:S04]  /*95b0*/  STL.64 [R1+0x1a18], R222 ;  /* 0x001a18de01007387 */ /* 0x000fe80000100a00 */
[----:B------:R-:W-:Y:S04]  /*95c0*/  STL.64 [R1+0x1a20], R220 ;  /* 0x001a20dc01007387 */ /* 0x000fe80000100a00 */
[----:B------:R-:W-:Y:S04]  /*95d0*/  STL.64 [R1+0x1a28], R218 ;  /* 0x001a28da01007387 */ /* 0x000fe80000100a00 */
[----:B------:R-:W-:Y:S04]  /*95e0*/  LDGSTS.E [R244], desc[UR8][R60.64], !P3 ;  /* 0x000000003cf47fae */ /* 0x000fe8000d921848 */
[----:B------:R2:W-:Y:S04]  /*95f0*/  STL.64 [R1+0x3e8], R10 ;  /* 0x0003e80a01007387 */ /* 0x0005e80000100a00 */
[----:B------:R2:W-:Y:S04]  /*9600*/  LDGSTS.E [R244+0x4000], desc[UR8][R10.64], !P3 ;  /* 0x040000000af47fae */ /* 0x0005e8000d921848 */
[----:B------:R3:W-:Y:S04]  /*9610*/  STL.64 [R1+0x3f0], R4 ;  /* 0x0003f00401007387 */ /* 0x0007e80000100a00 */
[----:B------:R3:W-:Y:S01]  /*9620*/  LDGSTS.E [R244+0x8000], desc[UR8][R4.64], !P3 ;  /* 0x0800000004f47fae */ /* 0x0007e2000d921848 */
[----:B--2---:R-:W-:-:S03]  /*9630*/  IMAD.WIDE R10, R14, 0x4, R122 ;  /* 0x000000040e0a7825 */ /* 0x004fc600078e027a */
[----:B------:R-:W-:Y:S04]  /*9640*/  STL.64 [R1+0x1d00], R60 ;  /* 0x001d003c01007387 */ /* 0x000fe80000100a00 */
[----:B------:R2:W-:Y:S01]  /*9650*/  LDGSTS.E [R244+0xc000], desc[UR8][R2.64], !P3 ;  /* 0x0c00000002f47fae */ /* 0x0005e2000d921848 */
[----:B------:R-:W-:Y:S01]  /*9660*/  ISETP.GE.U32.AND P3, PT, R15, 0x7fffff4d, PT ;  /* 0x7fffff4d0f00780c */ /* 0x000fe20003f66070 */
[----:B------:R-:W-:Y:S02]  /*9670*/  IMAD R15, R46, 0x12, RZ ;  /* 0x000000122e0f7824 */ /* 0x000fe400078e02ff */
[C---:B---3--:R-:W-:Y:S01]  /*9680*/  IMAD.WIDE R4, R14.reuse, 0x4, R124 ;  /* 0x000000040e047825 */ /* 0x048fe200078e027c */
[----:B------:R2:W-:Y:S03]  /*9690*/  STL.64 [R1+0x3f8], R2 ;  /* 0x0003f80201007387 */ /* 0x0005e60000100a00 */
[----:B------:R-:W-:Y:S01]  /*96a0*/  IMAD.WIDE R56, R15, 0x4, R242 ;  /* 0x000000040f387825 */ /* 0x000fe200078e02f2 */
[----:B------:R3:W-:Y:S04]  /*96b0*/  STL.64 [R1+0x400], R10 ;  /* 0x0004000a01007387 */ /* 0x0007e80000100a00 */
[----:B------:R-:W-:Y:S01]  /*96c0*/  LDGSTS.E [R244+0x4], desc[UR8][R58.64], !P2 ;  /* 0x000040003af47fae */ /* 0x000fe2000d121848 */
[----:B--2---:R-:W-:-:S03]  /*96d0*/  IMAD.WIDE R2, R14, 0x4, R128 ;  /* 0x000000040e027825 */ /* 0x004fc600078e0280 */
[----:B------:R2:W-:Y:S01]  /*96e0*/  STL.64 [R1+0x410], R4 ;  /* 0x0004100401007387 */ /* 0x0005e20000100a00 */
[----:B------:R-:W-:-:S03]  /*96f0*/  VIADD R14, R23, 0xffffffaf ;  /* 0xffffffaf170e7836 */ /* 0x000fc60000000000 */
[----:B------:R3:W-:Y:S01]  /*9700*/  LDGSTS.E [R244+0x4004], desc[UR8][R10.64], !P2 ;  /* 0x040040000af47fae */ /* 0x0007e2000d121848 */
[----:B------:R-:W4:Y:S03]  /*9710*/  LDC R23, c[0x0][0x230] ;  /* 0x00008c00ff177b82 */ /* 0x000f260000000800 */
[----:B------:R-:W-:Y:S04]  /*9720*/  STL.64 [R1+0x1d08], R58 ;  /* 0x001d083a01007387 */ /* 0x000fe80000100a00 */
[----:B------:R2:W-:Y:S04]  /*9730*/  LDGSTS.E [R244+0x8004], desc[UR8][R4.64], !P2 ;  /* 0x0800400004f47fae */ /* 0x0005e8000d121848 */
[----:B------:R1:W-:Y:S01]  /*9740*/  STL.64 [R1+0x418], R2 ;  /* 0x0004180201007387 */ /* 0x0003e20000100a00 */
[----:B---3--:R-:W-:-:S03]  /*9750*/  IMAD.WIDE R10, R15, 0x4, R122 ;  /* 0x000000040f0a7825 */ /* 0x008fc600078e027a */
[----:B------:R1:W-:Y:S01]  /*9760*/  LDGSTS.E [R244+0xc004], desc[UR8][R2.64], !P2 ;  /* 0x0c00400002f47fae */ /* 0x0003e2000d121848 */
[----:B------:R-:W-:Y:S01]  /*9770*/  ISETP.GE.U32.AND P2, PT, R14, 0x7fffff30, PT ;  /* 0x7fffff300e00780c */ /* 0x000fe20003f46070 */
[----:B------:R-:W-:Y:S02]  /*9780*/  IMAD R14, R46, 0x13, RZ ;  /* 0x000000132e0e7824 */ /* 0x000fe400078e02ff */
[C---:B--2---:R-:W-:Y:S01]  /*9790*/  IMAD.WIDE R4, R15.reuse, 0x4, R124 ;  /* 0x000000040f047825 */ /* 0x044fe200078e027c */
[----:B------:R-:W-:Y:S03]  /*97a0*/  LDGSTS.E [R244+0x8], desc[UR8][R56.64], !P0 ;  /* 0x0000800038f47fae */ /* 0x000fe6000c121848 */
[----:B------:R-:W-:Y:S01]  /*97b0*/  IMAD.WIDE R54, R14, 0x4, R242 ;  /* 0x000000040e367825 */ /* 0x000fe200078e02f2 */
[----:B------:R2:W-:Y:S03]  /*97c0*/  STL.64 [R1+0x420], R10 ;  /* 0x0004200a01007387 */ /* 0x0005e60000100a00 */
[----:B-1----:R-:W-:Y:S01]  /*97d0*/  IMAD.WIDE R2, R15, 0x4, R128 ;  /* 0x000000040f027825 */ /* 0x002fe200078e0280 */
[----:B------:R2:W-:Y:S03]  /*97e0*/  LDGSTS.E [R244+0x4008], desc[UR8][R10.64], !P0 ;  /* 0x040080000af47fae */ /* 0x0005e6000c121848 */
[----:B------:R-:W-:Y:S01]  /*97f0*/  VIADD R15, R20, 0xffffffae ;  /* 0xffffffae140f7836 */ /* 0x000fe20000000000 */
[----:B------:R1:W-:Y:S01]  /*9800*/  STL.64 [R1+0x428], R4 ;  /* 0x0004280401007387 */ /* 0x0003e20000100a00 */
[----:B------:R-:W3:Y:S03]  /*9810*/  LDC R20, c[0x0][0x230] ;  /* 0x00008c00ff147b82 */ /* 0x000ee60000000800 */
[----:B------:R1:W-:Y:S01]  /*9820*/  LDGSTS.E [R244+0x8008], desc[UR8][R4.64], !P0 ;  /* 0x0800800004f47fae */ /* 0x0003e2000c121848 */
[----:B--2---:R-:W-:-:S03]  /*9830*/  IMAD.WIDE R10, R14, 0x4, R122 ;  /* 0x000000040e0a7825 */ /* 0x004fc600078e027a */
        /* <DEDUP_REMOVED lines=9> */
[----:B--2---:R-:W-:-:S02]  /*98d0*/  IMAD.WIDE R2, R14, 0x4, R128 ;  /* 0x000000040e027825 */ /* 0x004fc400078e0280 */
[----:B------:R2:W-:Y:S01]  /*98e0*/  STL.64 [R1+0x448], R4 ;  /* 0x0004480401007387 */ /* 0x0005e20000100a00 */
[----:B------:R-:W-:Y:S02]  /*98f0*/  IADD3 R14, R21, -0x53, RZ ;  /* 0xffffffad150e7810 */ /* 0x000fe40007ffe0ff */
[----:B------:R-:W4:Y:S01]  /*9900*/  LDC R21, c[0x0][0x230] ;  /* 0x00008c00ff157b82 */ /* 0x000f220000000800 */
[----:B------:R1:W-:Y:S04]  /*9910*/  LDGSTS.E [R244+0x400c], desc[UR8][R10.64], !P6 ;  /* 0x0400c0000af47fae */ /* 0x0003e8000f121848 */
[----:B------:R-:W-:Y:S04]  /*9920*/  STL.64 [R1+0x1d18], R54 ;  /* 0x001d183601007387 */ /* 0x000fe80000100a00 */
[----:B------:R2:W-:Y:S04]  /*9930*/  LDGSTS.E [R244+0x800c], desc[UR8][R4.64], !P6 ;  /* 0x0800c00004f47fae */ /* 0x0005e8000f121848 */
[----:B------:R3:W-:Y:S01]  /*9940*/  STL.64 [R1+0x450], R2 ;  /* 0x0004500201007387 */ /* 0x0007e20000100a00 */
[----:B-1----:R-:W-:-:S03]  /*9950*/  IMAD.WIDE R10, R15, 0x4, R122 ;  /* 0x000000040f0a7825 */ /* 0x002fc600078e027a */
[----:B------:R3:W-:Y:S01]  /*9960*/  LDGSTS.E [R244+0xc00c], desc[UR8][R2.64], !P6 ;  /* 0x0c00c00002f47fae */ /* 0x0007e2000f121848 */
[----:B------:R-:W-:Y:S01]  /*9970*/  ISETP.GE.U32.AND P6, PT, R14, 0x7fffff2e, PT ;  /* 0x7fffff2e0e00780c */ /* 0x000fe20003fc6070 */
[----:B------:R-:W-:Y:S02]  /*9980*/  IMAD R14, R46, 0x31, RZ ;  /* 0x000000312e0e7824 */ /* 0x000fe400078e02ff */
[C---:B--2---:R-:W-:Y:S01]  /*9990*/  IMAD.WIDE R4, R15.reuse, 0x4, R124 ;  /* 0x000000040f047825 */ /* 0x044fe200078e027c */
        /* <DEDUP_REMOVED lines=16> */
[----:B------:R1:W-:Y:S04]  /*9aa0*/  LDGSTS.E [R244+0x10004], desc[UR8][R12.64], !P1 ;  /* 0x100040000cf47fae */ /* 0x0003e8000c921848 */
[----:B------:R4:W-:Y:S01]  /*9ab0*/  LDGSTS.E [R244+0x14004], desc[UR8][R10.64], !P1 ;  /* 0x140040000af47fae */ /* 0x0009e2000c921848 */
[----:B--2---:R-:W-:-:S03]  /*9ac0*/  IMAD.WIDE R2, R14, 0x4, R128 ;  /* 0x000000040e027825 */ /* 0x004fc600078e0280 */
[----:B------:R1:W-:Y:S01]  /*9ad0*/  STL.64 [R1+0xe0], R12 ;  /* 0x0000e00c01007387 */ /* 0x0003e20000100a00 */
[----:B------:R-:W-:-:S03]  /*9ae0*/  VIADD R14, R20, 0xffffff8f ;  /* 0xffffff8f140e7836 */ /* 0x000fc60000000000 */
[----:B------:R2:W-:Y:S01]  /*9af0*/  LDGSTS.E [R244+0x18004], desc[UR8][R4.64], !P1 ;  /* 0x1800400004f47fae */ /* 0x0005e2000c921848 */
[----:B------:R-:W-:-:S03]  /*9b00*/  IMAD R20, R46, 0x50, RZ ;  /* 0x000000502e147824 */ /* 0x000fc600078e02ff */
[----:B------:R4:W-:Y:S04]  /*9b10*/  STL.64 [R1+0xdf8], R10 ;  /* 0x000df80a01007387 */ /* 0x0009e80000100a00 */
[----:B------:R3:W-:Y:S01]  /*9b20*/  LDGSTS.E [R244+0x1c004], desc[UR8][R2.64], !P1 ;  /* 0x1c00400002f47fae */ /* 0x0007e2000c921848 */
[C---:B-1----:R-:W-:Y:S01]  /*9b30*/  IMAD.WIDE R12, R15.reuse, 0x4, R242 ;  /* 0x000000040f0c7825 */ /* 0x042fe200078e02f2 */
[----:B------:R-:W-:Y:S02]  /*9b40*/  ISETP.GE.U32.AND P1, PT, R14, 0x7fffff10, PT ;  /* 0x7fffff100e00780c */ /* 0x000fe40003f26070 */
[----:B------:R2:W-:Y:S01]  /*9b50*/  STL.64 [R1+0xdd8], R4 ;  /* 0x000dd80401007387 */ /* 0x0005e20000100a00 */
[----:B------:R-:W-:Y:S02]  /*9b60*/  IMAD R14, R46, 0x33, RZ ;  /* 0x000000332e0e7824 */ /* 0x000fe400078e02ff */
[C---:B----4-:R-:W-:Y:S01]  /*9b70*/  IMAD.WIDE R10, R15.reuse, 0x4, R122 ;  /* 0x000000040f0a7825 */ /* 0x050fe200078e027a */
[----:B------:R3:W-:Y:S04]  /*9b80*/  STL.64 [R1+0xdd0], R2 ;  /* 0x000dd00201007387 */ /* 0x0007e80000100a00 */
[----:B------:R1:W-:Y:S01]  /*9b90*/  STL.64 [R1+0xd8], R12 ;  /* 0x0000d80c01007387 */ /* 0x0003e20000100a00 */
[----:B--2---:R-:W-:-:S03]  /*9ba0*/  IMAD.WIDE R4, R15, 0x4, R124 ;  /* 0x000000040f047825 */ /* 0x004fc600078e027c */
[----:B------:R1:W-:Y:S01]  /*9bb0*/  LDGSTS.E [R244+0x10008], desc[UR8][R12.64], !P4 ;  /* 0x100080000cf47fae */ /* 0x0003e2000e121848 */
[----:B---3--:R-:W-:-:S03]  /*9bc0*/  IMAD.WIDE R2, R15, 0x4, R128 ;  /* 0x000000040f027825 */ /* 0x008fc600078e0280 */
[----:B------:R2:W-:Y:S01]  /*9bd0*/  STL.64 [R1+0xdc8], R10 ;  /* 0x000dc80a01007387 */ /* 0x0005e20000100a00 */
[----:B------:R-:W-:-:S03]  /*9be0*/  VIADD R15, R21, 0xffffff8e ;  /* 0xffffff8e150f7836 */ /* 0x000fc60000000000 */
[----:B------:R2:W-:Y:S01]  /*9bf0*/  LDGSTS.E [R244+0x14008], desc[UR8][R10.64], !P4 ;  /* 0x140080000af47fae */ /* 0x0005e2000e121848 */
[----:B-1----:R-:W-:-:S03]  /*9c00*/  IMAD.WIDE R12, R14, 0x4, R242 ;  /* 0x000000040e0c7825 */ /* 0x002fc600078e02f2 */
[----:B------:R1:W-:Y:S04]  /*9c10*/  STL.64 [R1+0xdc0], R4 ;  /* 0x000dc00401007387 */ /* 0x0003e80000100a00 */
[----:B------:R1:W-:Y:S01]  /*9c20*/  LDGSTS.E [R244+0x18008], desc[UR8][R4.64], !P4 ;  /* 0x1800800004f47fae */ /* 0x0003e2000e121848 */
[----:B--2---:R-:W-:-:S03]  /*9c30*/  IMAD.WIDE R10, R14, 0x4, R122 ;  /* 0x000000040e0a7825 */ /* 0x004fc600078e027a */
[----:B------:R2:W-:Y:S04]  /*9c40*/  STL.64 [R1+0xdb8], R2 ;  /* 0x000db80201007387 */ /* 0x0005e80000100a00 */
[----:B------:R2:W-:Y:S01]  /*9c50*/  LDGSTS.E [R244+0x1c008], desc[UR8][R2.64], !P4 ;  /* 0x1c00800002f47fae */ /* 0x0005e2000e121848 */
[----:B------:R-:W-:Y:S01]  /*9c60*/  ISETP.GE.U32.AND P4, PT, R15, 0x7fffff0f, PT ;  /* 0x7fffff0f0f00780c */ /* 0x000fe20003f86070 */
[C---:B-1----:R-:W-:Y:S02]  /*9c70*/  IMAD.WIDE R4, R14.reuse, 0x4, R124 ;  /* 0x000000040e047825 */ /* 0x042fe400078e027c */
[----:B------:R-:W-:Y:S04]  /*9c80*/  LDGSTS.E [R244+0x1000c], desc[UR8][R12.64], !P3 ;  /* 0x1000c0000cf47fae */ /* 0x000fe8000d921848 */
[----:B------:R1:W-:Y:S01]  /*9c90*/  LDGSTS.E [R244+0x1400c], desc[UR8][R10.64], !P3 ;  /* 0x1400c0000af47fae */ /* 0x0003e2000d921848 */
[----:B--2---:R-:W-:-:S03]  /*9ca0*/  IMAD.WIDE R2, R14, 0x4, R128 ;  /* 0x000000040e027825 */ /* 0x004fc600078e0280 */
[----:B------:R2:W-:Y:S01]  /*9cb0*/  LDGSTS.E [R244+0x1800c], desc[UR8][R4.64], !P3 ;  /* 0x1800c00004f47fae */ /* 0x0005e2000d921848 */
[----:B------:R-:W-:-:S03]  /*9cc0*/  VIADD R14, R22, 0xffffff8d ;  /* 0xffffff8d160e7836 */ /* 0x000fc60000000000 */
[----:B------:R3:W-:Y:S01]  /*9cd0*/  LDGSTS.E [R244+0x1c00c], desc[UR8][R2.64], !P3 ;  /* 0x1c00c00002f47fae */ /* 0x0007e2000d921848 */
[----:B------:R-:W-:-:S03]  /*9ce0*/  IMAD R22, R46, 0x51, RZ ;  /* 0x000000512e167824 */ /* 0x000fc600078e02ff */
[----:B------:R-:W-:Y:S01]  /*9cf0*/  STL.64 [R1+0xd0], R12 ;  /* 0x0000d00c01007387 */ /* 0x000fe20000100a00 */
[----:B------:R-:W-:Y:S01]  /*9d00*/  ISETP.GE.U32.AND P3, PT, R14, 0x7fffff0e, PT ;  /* 0x7fffff0e0e00780c */ /* 0x000fe20003f66070 */
[C---:B------:R-:W-:Y:S02]  /*9d10*/  IMAD.WIDE R14, R20.reuse, 0x4, R242 ;  /* 0x00000004140e7825 */ /* 0x040fe400078e02f2 */
[----:B------:R1:W-:Y:S04]  /*9d20*/  STL.64 [R1+0xdb0], R10 ;  /* 0x000db00a01007387 */ /* 0x0003e80000100a00 */
[----:B------:R2:W-:Y:S04]  /*9d30*/  STL.64 [R1+0xda8], R4 ;  /* 0x000da80401007387 */ /* 0x0005e80000100a00 */
[----:B------:R3:W-:Y:S01]  /*9d40*/  STL.64 [R1+0xda0], R2 ;  /* 0x000da00201007387 */ /* 0x0007e20000100a00 */
[----:B-1----:R-:W-:-:S03]  /*9d50*/  IMAD.WIDE R10, R20, 0x4, R122 ;  /* 0x00000004140a7825 */ /* 0x002fc600078e027a */
[----:B------:R-:W-:Y:S01]  /*9d60*/  LDGSTS.E [R244+0x20000], desc[UR8][R14.64], !P2 ;  /* 0x200000000ef47fae */ /* 0x000fe2000d121848 */
[----:B--2---:R-:W-:-:S03]  /*9d70*/  IMAD.WIDE R4, R20, 0x4, R124 ;  /* 0x0000000414047825 */ /* 0x004fc600078e027c */
[----:B------:R1:W-:Y:S01]  /*9d80*/  LDGSTS.E [R244+0x24000], desc[UR8][R10.64], !P2 ;  /* 0x240000000af47fae */ /* 0x0003e2000d121848 */
[----:B---3--:R-:W-:Y:S01]  /*9d90*/  IMAD.WIDE R2, R20, 0x4, R128 ;  /* 0x0000000414027825 */ /* 0x008fe200078e0280 */
[----:B------:R-:W-:Y:S02]  /*9da0*/  IADD3 R20, R23, -0x74, RZ ;  /* 0xffffff8c17147810 */ /* 0x000fe40007ffe0ff */
[----:B------:R2:W-:Y:S04]  /*9db0*/  LDGSTS.E [R244+0x28000], desc[UR8][R4.64], !P2 ;  /* 0x2800000004f47fae */ /* 0x0005e8000d121848 */
[----:B------:R3:W-:Y:S01]  /*9dc0*/  LDGSTS.E [R244+0x2c000], desc[UR8][R2.64], !P2 ;  /* 0x2c00000002f47fae */ /* 0x0007e2000d121848 */
[----:B------:R-:W-:Y:S01]  /*9dd0*/  ISETP.GE.U32.AND P2, PT, R20, 0x7fffff0d, PT ;  /* 0x7fffff0d1400780c */ /* 0x000fe20003f46070 */
[----:B------:R-:W-:-:S02]  /*9de0*/  IMAD.WIDE R20, R22, 0x4, R242 ;  /* 0x0000000416147825 */ /* 0x000fc400078e02f2 */
[----:B------:R1:W-:Y:S04]  /*9df0*/  STL.64 [R1+0xa50], R10 ;  /* 0x000a500a01007387 */ /* 0x0003e80000100a00 */
[----:B------:R2:W-:Y:S04]  /*9e00*/  STL.64 [R1+0xa40], R4 ;  /* 0x000a400401007387 */ /* 0x0005e80000100a00 */
[----:B------:R-:W-:Y:S01]  /*9e10*/  STL.64 [R1+0x1c68], R14 ;  /* 0x001c680e01007387 */ /* 0x000fe20000100a00 */
[----:B-1----:R-:W-:-:S03]  /*9e20*/  IMAD.WIDE R10, R22, 0x4, R122 ;  /* 0x00000004160a7825 */ /* 0x002fc600078e027a */
[----:B------:R3:W-:Y:S01]  /*9e30*/  STL.64 [R1+0xa38], R2 ;  /* 0x000a380201007387 */ /* 0x0007e20000100a00 */
[----:B--2---:R-:W-:-:S03]  /*9e40*/  IMAD.WIDE R4, R22, 0x4, R124 ;  /* 0x0000000416047825 */ /* 0x004fc600078e027c */
[----:B------:R-:W-:Y:S04]  /*9e50*/  LDGSTS.E [R244+0x20004], desc[UR8][R20.64], !P0 ;  /* 0x2000400014f47fae */ /* 0x000fe8000c121848 */
[----:B------:R1:W-:Y:S01]  /*9e60*/  LDGSTS.E [R244+0x24004], desc[UR8][R10.64], !P0 ;  /* 0x240040000af47fae */ /* 0x0003e2000c121848 */
[----:B---3--:R-:W-:-:S03]  /*9e70*/  IMAD.WIDE R2, R22, 0x4, R128 ;  /* 0x0000000416027825 */ /* 0x008fc600078e0280 */
[----:B------:R2:W-:Y:S01]  /*9e80*/  LDGSTS.E [R244+0x28004], desc[UR8][R4.64], !P0 ;  /* 0x2800400004f47fae */ /* 0x0005e2000c121848 */
[----:B------:R-:W-:-:S03]  /*9e90*/  VIADD R22, R25, 0xffffffeb ;  /* 0xffffffeb19167836 */ /* 0x000fc60000000000 */
[----:B------:R3:W-:Y:S04]  /*9ea0*/  LDGSTS.E [R244+0x2c004], desc[UR8][R2.64], !P0 ;  /* 0x2c00400002f47fae */ /* 0x0007e8000c121848 */
[----:B------:R1:W-:Y:S01]  /*9eb0*/  STL.64 [R1+0xa20], R10 ;  /* 0x000a200a01007387 */ /* 0x0003e20000100a00 */
[----:B------:R-:W-:Y:S01]  /*9ec0*/  ISETP.GE.U32.AND P0, PT, R22, 0x7fffff6c, PT ;  /* 0x7fffff6c1600780c */ /* 0x000fe20003f06070 */
[C---:B------:R-:W-:Y:S02]  /*9ed0*/  IMAD.WIDE R22, R24.reuse, 0x4, R242 ;  /* 0x0000000418167825 */ /* 0x040fe400078e02f2 */
        /* <DEDUP_REMOVED lines=10> */
[----:B------:R3:W-:Y:S01]  /*9f80*/  LDGSTS.E [R244+0x2c008], desc[UR8][R2.64], !P6 ;  /* 0x2c00800002f47fae */ /* 0x0007e2000f121848 */
[----:B------:R-:W-:-:S03]  /*9f90*/  IMAD R27, R46, 0x70, RZ ;  /* 0x000000702e1b7824 */ /* 0x000fc600078e02ff */
[----:B------:R1:W-:Y:S01]  /*9fa0*/  STL.64 [R1+0xa08], R10 ;  /* 0x000a080a01007387 */ /* 0x0003e20000100a00 */
[----:B------:R-:W-:Y:S01]  /*9fb0*/  ISETP.GE.U32.AND P6, PT, R24, 0x7fffff6b, PT ;  /* 0x7fffff6b1800780c */ /* 0x000fe20003fc6070 */
[--C-:B------:R-:W-:Y:S02]  /*9fc0*/  IMAD.WIDE R24, R26, 0x4, R242.reuse ;  /* 0x000000041a187825 */ /* 0x100fe400078e02f2 */
[----:B------:R2:W-:Y:S02]  /*9fd0*/  STL.64 [R1+0xa00], R4 ;  /* 0x000a000401007387 */ /* 0x0005e40000100a00 */
[C---:B------:R-:W-:Y:S02]  /*9fe0*/  IMAD.WIDE R82, R27.reuse, 0x4, R242 ;  /* 0x000000041b527825 */ /* 0x040fe400078e02f2 */
[----:B------:R-:W-:Y:S02]  /*9ff0*/  STL.64 [R1+0x1c78], R22 ;  /* 0x001c781601007387 */ /* 0x000fe40000100a00 */
[----:B------:R-:W-:-:S02]  /*a000*/  IMAD.WIDE R216, R27, 0x4, R122 ;  /* 0x000000041bd87825 */ /* 0x000fc400078e027a */
[----:B------:R3:W-:Y:S02]  /*a010*/  STL.64 [R1+0x9f8], R2 ;  /* 0x0009f80201007387 */ /* 0x0007e40000100a00 */
[C---:B-1----:R-:W-:Y:S02]  /*a020*/  IMAD.WIDE R10, R26.reuse, 0x4, R122 ;  /* 0x000000041a0a7825 */ /* 0x042fe400078e027a */
[----:B------:R-:W-:Y:S02]  /*a030*/  LDGSTS.E [R244+0x2000c], desc[UR8][R24.64], !P5 ;  /* 0x2000c00018f47fae */ /* 0x000fe4000e921848 */
[--C-:B--2---:R-:W-:Y:S02]  /*a040*/  IMAD.WIDE R4, R26, 0x4, R124.reuse ;  /* 0x000000041a047825 */ /* 0x104fe400078e027c */
[----:B------:R-:W-:Y:S02]  /*a050*/  LDGSTS.E [R244+0x2400c], desc[UR8][R10.64], !P5 ;  /* 0x2400c0000af47fae */ /* 0x000fe4000e921848 */
[----:B------:R-:W-:-:S02]  /*a060*/  IMAD.WIDE R214, R27, 0x4, R124 ;  /* 0x000000041bd67825 */ /* 0x000fc400078e027c */
[----:B------:R-:W-:Y:S02]  /*a070*/  LDGSTS.E [R244+0x2800c], desc[UR8][R4.64], !P5 ;  /* 0x2800c00004f47fae */ /* 0x000fe4000e921848 */
[--C-:B---3--:R-:W-:Y:S02]  /*a080*/  IMAD.WIDE R2, R26, 0x4, R128.reuse ;  /* 0x000000041a027825 */ /* 0x108fe400078e0280 */
[----:B------:R-:W-:Y:S02]  /*a090*/  STL.64 [R1+0x9f0], R10 ;  /* 0x0009f00a01007387 */ /* 0x000fe40000100a00 */
[----:B------:R-:W-:Y:S02]  /*a0a0*/  VIADD R26, R28, 0xffffffe9 ;  /* 0xffffffe91c1a7836 */ /* 0x000fe40000000000 */
[----:B------:R-:W1:Y:S01]  /*a0b0*/  LDC R28, c[0x0][0x230] ;  /* 0x00008c00ff1c7b82 */ /* 0x000e620000000800 */
[----:B------:R-:W-:Y:S01]  /*a0c0*/  IMAD.WIDE R212, R27, 0x4, R128 ;  /* 0x000000041bd47825 */ /* 0x000fe200078e0280 */
[----:B------:R-:W-:Y:S01]  /*a0d0*/  LDGSTS.E [R244+0x2c00c], desc[UR8][R2.64], !P5 ;  /* 0x2c00c00002f47fae */ /* 0x000fe2000e921848 */
[----:B------:R-:W-:-:S02]  /*a0e0*/  ISETP.GE.U32.AND P5, PT, R26, 0x7fffff6a, PT ;  /* 0x7fffff6a1a00780c */ /* 0x000fc40003fa6070 */
[----:B------:R-:W-:Y:S01]  /*a0f0*/  VIADD R27, R29, 0xffffffe8 ;  /* 0xffffffe81d1b7836 */ /* 0x000fe20000000000 */
[----:B------:R-:W-:Y:S01]  /*a100*/  LDGSTS.E [R244+0x30000], desc[UR8][R82.64], !P1 ;  /* 0x3000000052f47fae */ /* 0x000fe2000c921848 */
[----:B------:R-:W-:Y:S01]  /*a110*/  IMAD R26, R46, 0x71, RZ ;  /* 0x000000712e1a7824 */ /* 0x000fe200078e02ff */
[----:B------:R-:W2:Y:S02]  /*a120*/  LDC R29, c[0x0][0x230] ;  /* 0x00008c00ff1d7b82 */ /* 0x000ea40000000800 */
[----:B------:R-:W-:Y:S01]  /*a130*/  LDGSTS.E [R244+0x34000], desc[UR8][R216.64], !P1 ;  /* 0x34000000d8f47fae */ /* 0x000fe2000c921848 */
[----:B------:R-:W-:-:S03]  /*a140*/  IMAD.WIDE R84, R26, 0x4, R242 ;  /* 0x000000041a547825 */ /* 0x000fc600078e02f2 */
[----:B------:R3:W-:Y:S01]  /*a150*/  LDGSTS.E [R244+0x38000], desc[UR8][R214.64], !P1 ;  /* 0x38000000d6f47fae */ /* 0x0007e2000c921848 */
[----:B------:R-:W-:-:S03]  /*a160*/  IMAD.WIDE R210, R26, 0x4, R122 ;  /* 0x000000041ad27825 */ /* 0x000fc600078e027a */
[----:B------:R4:W-:Y:S01]  /*a170*/  LDGSTS.E [R244+0x3c000], desc[UR8][R212.64], !P1 ;  /* 0x3c000000d4f47fae */ /* 0x0009e2000c921848 */
[C---:B------:R-:W-:Y:S01]  /*a180*/  IMAD.WIDE R208, R26.reuse, 0x4, R124 ;  /* 0x000000041ad07825 */ /* 0x040fe200078e027c */
[----:B------:R-:W-:Y:S02]  /*a190*/  ISETP.GE.U32.AND P1, PT, R27, 0x7fffff69, PT ;  /* 0x7fffff691b00780c */ /* 0x000fe40003f26070 */
[----:B------:R-:W-:Y:S01]  /*a1a0*/  LDGSTS.E [R244+0x30004], desc[UR8][R84.64], !P4 ;  /* 0x3000400054f47fae */ /* 0x000fe2000e121848 */
[----:B------:R-:W-:Y:S01]  /*a1b0*/  IMAD.WIDE R206, R26, 0x4, R128 ;  /* 0x000000041ace7825 */ /* 0x000fe200078e0280 */
[----:B------:R-:W-:Y:S02]  /*a1c0*/  IADD3 R26, R30, -0x35, RZ ;  /* 0xffffffcb1e1a7810 */ /* 0x000fe40007ffe0ff */
[----:B------:R4:W-:Y:S01]  /*a1d0*/  LDGSTS.E [R244+0x34004], desc[UR8][R210.64], !P4 ;  /* 0x34004000d2f47fae */ /* 0x0009e2000e121848 */
[----:B------:R-:W-:Y:S01]  /*a1e0*/  IMAD R27, R46, 0x72, RZ ;  /* 0x000000722e1b7824 */ /* 0x000fe200078e02ff */
[----:B------:R-:W4:Y:S02]  /*a1f0*/  LDC R30, c[0x0][0x230] ;  /* 0x00008c00ff1e7b82 */ /* 0x000f240000000800 */
[----:B------:R4:W-:Y:S01]  /*a200*/  LDGSTS.E [R244+0x38004], desc[UR8][R208.64], !P4 ;  /* 0x38004000d0f47fae */ /* 0x0009e2000e121848 */
[----:B------:R-:W-:-:S03]  /*a210*/  IMAD.WIDE R86, R27, 0x4, R242 ;  /* 0x000000041b567825 */ /* 0x000fc600078e02f2 */
[----:B------:R-:W-:Y:S01]  /*a220*/  LDGSTS.E [R244+0x3c004], desc[UR8][R206.64], !P4 ;  /* 0x3c004000cef47fae */ /* 0x000fe2000e121848 */
[----:B------:R-:W-:Y:S01]  /*a230*/  ISETP.GE.U32.AND P4, PT, R26, 0x7fffff4c, PT ;  /* 0x7fffff4c1a00780c */ /* 0x000fe20003f86070 */
[----:B------:R-:W-:Y:S02]  /*a240*/  IMAD R26, R46, 0x73, RZ ;  /* 0x000000732e1a7824 */ /* 0x000fe400078e02ff */
[C---:B------:R-:W-:Y:S01]  /*a250*/  IMAD.WIDE R204, R27.reuse, 0x4, R122 ;  /* 0x000000041bcc7825 */ /* 0x040fe200078e027a */
[----:B------:R-:W-:Y:S03]  /*a260*/  STL.64 [R1+0x9e8], R4 ;  /* 0x0009e80401007387 */ /* 0x000fe60000100a00 */
[C---:B------:R-:W-:Y:S01]  /*a270*/  IMAD.WIDE R202, R27.reuse, 0x4, R124 ;  /* 0x000000041bca7825 */ /* 0x040fe200078e027c */
[----:B------:R-:W-:Y:S03]  /*a280*/  STL.64 [R1+0x1c80], R24 ;  /* 0x001c801801007387 */ /* 0x000fe60000100a00 */
[----:B------:R-:W-:Y:S01]  /*a290*/  IMAD.WIDE R200, R27, 0x4, R128 ;  /* 0x000000041bc87825 */ /* 0x000fe200078e0280 */
[----:B------:R-:W-:Y:S03]  /*a2a0*/  STL.64 [R1+0x9d0], R2 ;  /* 0x0009d00201007387 */ /* 0x000fe60000100a00 */
[----:B------:R-:W-:Y:S01]  /*a2b0*/  IMAD.WIDE R88, R26, 0x4, R242 ;  /* 0x000000041a587825 */ /* 0x000fe200078e02f2 */
[----:B------:R-:W-:Y:S03]  /*a2c0*/  STL.64 [R1+0x1c88], R82 ;  /* 0x001c885201007387 */ /* 0x000fe60000100a00 */
[----:B-1----:R-:W-:Y:S01]  /*a2d0*/  VIADD R27, R28, 0xffffffca ;  /* 0xffffffca1c1b7836 */ /* 0x002fe20000000000 */
[----:B------:R1:W-:Y:S01]  /*a2e0*/  LDGSTS.E [R244+0x30008], desc[UR8][R86.64], !P3 ;  /* 0x3000800056f47fae */ /* 0x0003e2000d921848 */
[C---:B------:R-:W-:Y:S01]  /*a2f0*/  IMAD.WIDE R198, R26.reuse, 0x4, R122 ;  /* 0x000000041ac67825 */ /* 0x040fe200078e027a */
[----:B------:R-:W1:Y:S02]  /*a300*/  LDC R28, c[0x0][0x230] ;  /* 0x00008c00ff1c7b82 */ /* 0x000e640000000800 */
[----:B------:R-:W-:Y:S01]  /*a310*/  STL.64 [R1+0x1a30], R216 ;  /* 0x001a30d801007387 */ /* 0x000fe20000100a00 */
[----:B------:R-:W-:-:S03]  /*a320*/  IMAD.WIDE R196, R26, 0x4, R124 ;  /* 0x000000041ac47825 */ /* 0x000fc600078e027c */
[----:B------:R1:W-:Y:S01]  /*a330*/  LDGSTS.E [R244+0x34008], desc[UR8][R204.64], !P3 ;  /* 0x34008000ccf47fae */ /* 0x0003e2000d921848 */
[----:B------:R-:W-:-:S03]  /*a340*/  IMAD.WIDE R194, R26, 0x4, R128 ;  /* 0x000000041ac27825 */ /* 0x000fc600078e0280 */
[----:B------:R3:W-:Y:S01]  /*a350*/  STL.64 [R1+0x1a38], R214 ;  /* 0x001a38d601007387 */ /* 0x0007e20000100a00 */
[----:B--2---:R-:W-:Y:S02]  /*a360*/  VIADD R26, R29, 0xffffffc9 ;  /* 0xffffffc91d1a7836 */ /* 0x004fe40000000000 */
[----:B------:R-:W2:Y:S01]  /*a370*/  LDC R29, c[0x0][0x230] ;  /* 0x00008c00ff1d7b82 */ /* 0x000ea20000000800 */
[----:B------:R-:W-:Y:S04]  /*a380*/  LDGSTS.E [R244+0x38008], desc[UR8][R202.64], !P3 ;  /* 0x38008000caf47fae */ /* 0x000fe8000d921848 */
[----:B------:R4:W-:Y:S04]  /*a390*/  STL.64 [R1+0x1a40], R212 ;  /* 0x001a40d401007387 */ /* 0x0009e80000100a00 */
[----:B------:R-:W-:Y:S01]  /*a3a0*/  LDGSTS.E [R244+0x3c008], desc[UR8][R200.64], !P3 ;  /* 0x3c008000c8f47fae */ /* 0x000fe2000d921848 */
[----:B------:R-:W-:Y:S01]  /*a3b0*/  ISETP.GE.U32.AND P3, PT, R27, 0x7fffff4b, PT ;  /* 0x7fffff4b1b00780c */ /* 0x000fe20003f66070 */
[----:B------:R-:W-:-:S02]  /*a3c0*/  IMAD R27, R46, 0x15, RZ ;  /* 0x000000152e1b7824 */ /* 0x000fc400078e02ff */
[----:B------:R-:W-:Y:S01]  /*a3d0*/  STL.64 [R1+0x1c90], R84 ;  /* 0x001c905401007387 */ /* 0x000fe20000100a00 */
[----:B---3--:R-:W-:-:S03]  /*a3e0*/  IMAD.WIDE R214, R34, 0x4, R128 ;  /* 0x0000000422d67825 */ /* 0x008fc600078e0280 */
[----:B------:R3:W-:Y:S01]  /*a3f0*/  LDGSTS.E [R244+0x3000c], desc[UR8][R88.64], !P2 ;  /* 0x3000c00058f47fae */ /* 0x0007e2000d121848 */
[----:B----4-:R-:W-:-:S03]  /*a400*/  IMAD.WIDE R212, R34, 0x4, R124 ;  /* 0x0000000422d47825 */ /* 0x010fc600078e027c */
[----:B------:R4:W-:Y:S04]  /*a410*/  STL.64 [R1+0x1a48], R210 ;  /* 0x001a48d201007387 */ /* 0x0009e80000100a00 */
[----:B------:R-:W-:Y:S04]  /*a420*/  LDGSTS.E [R244+0x3400c], desc[UR8][R198.64], !P2 ;  /* 0x3400c000c6f47fae */ /* 0x000fe8000d121848 */
[----:B------:R3:W-:Y:S04]  /*a430*/  STL.64 [R1+0x1a50], R208 ;  /* 0x001a50d001007387 */ /* 0x0007e80000100a00 */
[----:B------:R-:W-:Y:S01]  /*a440*/  LDGSTS.E [R244+0x3800c], desc[UR8][R196.64], !P2 ;  /* 0x3800c000c4f47fae */ /* 0x000fe2000d121848 */
[----:B----4-:R-:W-:-:S03]  /*a450*/  IMAD.WIDE R210, R34, 0x4, R122 ;  /* 0x0000000422d27825 */ /* 0x010fc600078e027a */
[----:B------:R-:W-:Y:S04]  /*a460*/  STL.64 [R1+0x1a58], R206 ;  /* 0x001a58ce01007387 */ /* 0x000fe80000100a00 */
[----:B------:R-:W-:Y:S01]  /*a470*/  LDGSTS.E [R244+0x3c00c], desc[UR8][R194.64], !P2 ;  /* 0x3c00c000c2f47fae */ /* 0x000fe2000d121848 */
[----:B------:R-:W-:Y:S01]  /*a480*/  ISETP.GE.U32.AND P2, PT, R26, 0x7fffff4a, PT ;  /* 0x7fffff4a1a00780c */ /* 0x000fe20003f46070 */
[----:B------:R-:W-:Y:S02]  /*a490*/  IMAD R26, R46, 0x14, RZ ;  /* 0x000000142e1a7824 */ /* 0x000fe400078e02ff */
[----:B------:R1:W-:Y:S01]  /*a4a0*/  STL.64 [R1+0x1c98], R86 ;  /* 0x001c985601007387 */ /* 0x0003e20000100a00 */
[----:B---3--:R-:W-:-:S03]  /*a4b0*/  IMAD.WIDE R208, R32, 0x4, R128 ;  /* 0x0000000420d07825 */ /* 0x008fc600078e0280 */
[----:B------:R3:W-:Y:S01]  /*a4c0*/  STL.64 [R1+0x1a60], R204 ;  /* 0x001a60cc01007387 */ /* 0x0007e20000100a00 */
[----:B------:R-:W-:-:S03]  /*a4d0*/  IMAD.WIDE R10, R26, 0x4, R122 ;  /* 0x000000041a0a7825 */ /* 0x000fc600078e027a */
[----:B------:R-:W-:Y:S01]  /*a4e0*/  STL.64 [R1+0x1a68], R202 ;  /* 0x001a68ca01007387 */ /* 0x000fe20000100a00 */
[----:B------:R-:W-:-:S03]  /*a4f0*/  IMAD.WIDE R4, R26, 0x4, R124 ;  /* 0x000000041a047825 */ /* 0x000fc600078e027c */
[----:B------:R-:W-:Y:S01]  /*a500*/  STL.64 [R1+0x1a70], R200 ;  /* 0x001a70c801007387 */ /* 0x000fe20000100a00 */
[----:B------:R-:W-:-:S03]  /*a510*/  IMAD.WIDE R2, R26, 0x4, R128 ;  /* 0x000000041a027825 */ /* 0x000fc600078e0280 */
[----:B------:R4:W-:Y:S01]  /*a520*/  STL.64 [R1+0x1ca0], R88 ;  /* 0x001ca05801007387 */ /* 0x0009e20000100a00 */
[----:B-1----:R-:W-:-:S03]  /*a530*/  IMAD.WIDE R86, R27, 0x4, R242 ;  /* 0x000000041b567825 */ /* 0x002fc600078e02f2 */
[----:B------:R-:W-:Y:S01]  /*a540*/  STL.64 [R1+0x1a78], R198 ;  /* 0x001a78c601007387 */ /* 0x000fe20000100a00 */
[----:B---3--:R-:W-:-:S03]  /*a550*/  IMAD.WIDE R204, R32, 0x4, R122 ;  /* 0x0000000420cc7825 */ /* 0x008fc600078e027a */
[----:B------:R-:W-:Y:S01]  /*a560*/  STL.64 [R1+0x1a80], R196 ;  /* 0x001a80c401007387 */ /* 0x000fe20000100a00 */
[----:B------:R-:W-:-:S03]  /*a570*/  IMAD.WIDE R206, R32, 0x4, R124 ;  /* 0x0000000420ce7825 */ /* 0x000fc600078e027c */
[----:B------:R-:W-:Y:S01]  /*a580*/  STL.64 [R1+0x1a88], R194 ;  /* 0x001a88c201007387 */ /* 0x000fe20000100a00 */
[----:B----4-:R-:W-:-:S03]  /*a590*/  IMAD.WIDE R88, R26, 0x4, R242 ;  /* 0x000000041a587825 */ /* 0x010fc600078e02f2 */
[----:B------:R1:W-:Y:S01]  /*a5a0*/  STL.64 [R1+0x488], R10 ;  /* 0x0004880a01007387 */ /* 0x0003e20000100a00 */
[----:B------:R-:W-:Y:S02]  /*a5b0*/  VIADD R26, R30, 0xffffffc8 ;  /* 0xffffffc81e1a7836 */ /* 0x000fe40000000000 */
[----:B------:R-:W3:Y:S01]  /*a5c0*/  LDC R30, c[0x0][0x230] ;  /* 0x00008c00ff1e7b82 */ /* 0x000ee20000000800 */
[----:B------:R-:W-:Y:S04]  /*a5d0*/  LDGSTS.E [R245], desc[UR8][R88.64], !P0 ;  /* 0x0000000058f57fae */ /* 0x000fe8000c121848 */
[----:B------:R1:W-:Y:S04]  /*a5e0*/  LDGSTS.E [R245+0x4000], desc[UR8][R10.64], !P0 ;  /* 0x040000000af57fae */ /* 0x0003e8000c121848 */
[----:B------:R4:W-:Y:S04]  /*a5f0*/  STL.64 [R1+0x490], R4 ;  /* 0x0004900401007387 */ /* 0x0009e80000100a00 */
[----:B------:R4:W-:Y:S01]  /*a600*/  LDGSTS.E [R245+0x8000], desc[UR8][R4.64], !P0 ;  /* 0x0800000004f57fae */ /* 0x0009e2000c121848 */
[----:B-1----:R-:W-:-:S03]  /*a610*/  IMAD.WIDE R10, R27, 0x4, R122 ;  /* 0x000000041b0a7825 */ /* 0x002fc600078e027a */
[----:B------:R1:W-:Y:S04]  /*a620*/  STL.64 [R1+0x1d20], R88 ;  /* 0x001d205801007387 */ /* 0x0003e80000100a00 */
[----:B------:R2:W-:Y:S01]  /*a630*/  STL.64 [R1+0x498], R2 ;  /* 0x0004980201007387 */ /* 0x0005e20000100a00 */
[----:B----4-:R-:W-:-:S03]  /*a640*/  IMAD.WIDE R4, R27, 0x4, R124 ;  /* 0x000000041b047825 */ /* 0x010fc600078e027c */
[----:B------:R2:W-:Y:S01]  /*a650*/  LDGSTS.E [R245+0xc000], desc[UR8][R2.64], !P0 ;  /* 0x0c00000002f57fae */ /* 0x0005e2000c121848 */
[----:B------:R-:W-:Y:S01]  /*a660*/  ISETP.GE.U32.AND P0, PT, R26, 0x7fffff49, PT ;  /* 0x7fffff491a00780c */ /* 0x000fe20003f06070 */
[----:B------:R-:W-:Y:S02]  /*a670*/  IMAD R26, R46, 0x16, RZ ;  /* 0x000000162e1a7824 */ /* 0x000fe400078e02ff */
[----:B------:R4:W-:Y:S01]  /*a680*/  STL.64 [R1+0x4a0], R10 ;  /* 0x0004a00a01007387 */ /* 0x0009e20000100a00 */
[----:B-1----:R-:W-:Y:S02]  /*a690*/  IMAD.MOV.U32 R88, RZ, RZ, R16 ;  /* 0x000000ffff587224 */ /* 0x002fe400078e0010 */
[----:B------:R-:W-:Y:S01]  /*a6a0*/  IMAD.WIDE R84, R26, 0x4, R242 ;  /* 0x000000041a547825 */ /* 0x000fe200078e02f2 */
[----:B------:R-:W-:Y:S03]  /*a6b0*/  LDGSTS.E [R245+0x4], desc[UR8][R86.64], !P6 ;  /* 0x0000400056f57fae */ /* 0x000fe6000f121848 */
[----:B------:R-:W-:Y:S01]  /*a6c0*/  IMAD.MOV.U32 R89, RZ, RZ, R17 ;  /* 0x000000ffff597224 */ /* 0x000fe200078e0011 */
[----:B------:R-:W-:Y:S01]  /*a6d0*/  STL.64 [R1+0x4b8], R4 ;  /* 0x0004b80401007387 */ /* 0x000fe20000100a00 */
[----:B--2---:R-:W-:Y:S01]  /*a6e0*/  IMAD.WIDE R2, R27, 0x4, R128 ;  /* 0x000000041b027825 */ /* 0x004fe200078e0280 */
[----:B------:R-:W-:-:S02]  /*a6f0*/  IADD3 R27, R28, -0x55, RZ ;  /* 0xffffffab1c1b7810 */ /* 0x000fc40007ffe0ff */
[----:B------:R4:W-:Y:S01]  /*a700*/  LDGSTS.E [R245+0x4004], desc[UR8][R10.64], !P6 ;  /* 0x040040000af57fae */ /* 0x0009e2000f121848 */
[----:B------:R-:W1:Y:S03]  /*a710*/  LDC R28, c[0x0][0x230] ;  /* 0x00008c00ff1c7b82 */ /* 0x000e660000000800 */
[----:B------:R2:W-:Y:S04]  /*a720*/  STL.64 [R1+0x1d28], R86 ;  /* 0x001d285601007387 */ /* 0x0005e80000100a00 */
[----:B------:R3:W-:Y:S04]  /*a730*/  LDGSTS.E [R245+0x8004], desc[UR8][R4.64], !P6 ;  /* 0x0800400004f57fae */ /* 0x0007e8000f121848 */
[----:B------:R3:W-:Y:S01]  /*a740*/  STL.64 [R1+0x4c0], R2 ;  /* 0x0004c00201007387 */ /* 0x0007e20000100a00 */
[----:B----4-:R-:W-:-:S03]  /*a750*/  IMAD.WIDE R10, R26, 0x4, R122 ;  /* 0x000000041a0a7825 */ /* 0x010fc600078e027a */
[----:B------:R4:W-:Y:S01]  /*a760*/  LDGSTS.E [R245+0xc004], desc[UR8][R2.64], !P6 ;  /* 0x0c00400002f57fae */ /* 0x0009e2000f121848 */
[----:B------:R-:W-:Y:S01]  /*a770*/  ISETP.GE.U32.AND P6, PT, R27, 0x7fffff2c, PT ;  /* 0x7fffff2c1b00780c */ /* 0x000fe20003fc6070 */
[----:B------:R-:W-:Y:S01]  /*a780*/  IMAD R27, R46, 0x17, RZ ;  /* 0x000000172e1b7824 */ /* 0x000fe200078e02ff */
[----:B--2---:R-:W-:Y:S01]  /*a790*/  MOV R87, R19 ;  /* 0x0000001300577202 */ /* 0x004fe20000000f00 */
[C---:B---3--:R-:W-:Y:S01]  /*a7a0*/  IMAD.WIDE R4, R26.reuse, 0x4, R124 ;  /* 0x000000041a047825 */ /* 0x048fe200078e027c */
[----:B------:R-:W-:Y:S03]  /*a7b0*/  LDGSTS.E [R245+0x8], desc[UR8][R84.64], !P5 ;  /* 0x0000800054f57fae */ /* 0x000fe6000e921848 */
[----:B------:R-:W-:Y:S01]  /*a7c0*/  IMAD.WIDE R82, R27, 0x4, R242 ;  /* 0x000000041b527825 */ /* 0x000fe200078e02f2 */
[----:B------:R2:W-:Y:S03]  /*a7d0*/  STL.64 [R1+0x4d8], R10 ;  /* 0x0004d80a01007387 */ /* 0x0005e60000100a00 */
[----:B----4-:R-:W-:Y:S01]  /*a7e0*/  IMAD.WIDE R2, R26, 0x4, R128 ;  /* 0x000000041a027825 */ /* 0x010fe200078e0280 */
[----:B------:R2:W-:Y:S03]  /*a7f0*/  LDGSTS.E [R245+0x4008], desc[UR8][R10.64], !P5 ;  /* 0x040080000af57fae */ /* 0x0005e6000e921848 */
[----:B------:R-:W-:Y:S01]  /*a800*/  VIADD R26, R29, 0xffffffaa ;  /* 0xffffffaa1d1a7836 */ /* 0x000fe20000000000 */
[----:B------:R3:W-:Y:S01]  /*a810*/  STL.64 [R1+0x4e8], R4 ;  /* 0x0004e80401007387 */ /* 0x0007e20000100a00 */
[----:B------:R-:W4:Y:S01]  /*a820*/  LDC R29, c[0x0][0x230] ;  /* 0x00008c00ff1d7b82 */ /* 0x000f220000000800 */
[----:B------:R-:W-:-:S02]  /*a830*/  IMAD.MOV.U32 R86, RZ, RZ, R18 ;  /* 0x000000ffff567224 */ /* 0x000fc400078e0012 */
[----:B------:R3:W-:Y:S04]  /*a840*/  LDGSTS.E [R245+0x8008], desc[UR8][R4.64], !P5 ;  /* 0x0800800004f57fae */ /* 0x0007e8000e921848 */
[----:B------:R1:W-:Y:S01]  /*a850*/  STL.64 [R1+0x4f0], R2 ;  /* 0x0004f00201007387 */ /* 0x0003e20000100a00 */
[----:B--2---:R-:W-:-:S03]  /*a860*/  IMAD.WIDE R10, R27, 0x4, R122 ;  /* 0x000000041b0a7825 */ /* 0x004fc600078e027a */
[----:B------:R1:W-:Y:S01]  /*a870*/  LDGSTS.E [R245+0xc008], desc[UR8][R2.64], !P5 ;  /* 0x0c00800002f57fae */ /* 0x0003e2000e921848 */
[----:B------:R-:W-:Y:S01]  /*a880*/  ISETP.GE.U32.AND P5, PT, R26, 0x7fffff2b, PT ;  /* 0x7fffff2b1a00780c */ /* 0x000fe20003fa6070 */
[----:B------:R-:W-:Y:S02]  /*a890*/  IMAD R26, R46, 0x34, RZ ;  /* 0x000000342e1a7824 */ /* 0x000fe400078e02ff */
[C---:B---3--:R-:W-:Y:S01]  /*a8a0*/  IMAD.WIDE R4, R27.reuse, 0x4, R124 ;  /* 0x000000041b047825 */ /* 0x048fe200078e027c */
        /* <DEDUP_REMOVED lines=10> */
[----:B------:R2:W-:Y:S01]  /*a950*/  LDGSTS.E [R245+0xc00c], desc[UR8][R2.64], !P1 ;  /* 0x0c00c00002f57fae */ /* 0x0005e2000c921848 */
[----:B------:R-:W-:Y:S01]  /*a960*/  ISETP.GE.U32.AND P1, PT, R27, 0x7fffff2a, PT ;  /* 0x7fffff2a1b00780c */ /* 0x000fe20003f26070 */
[----:B------:R-:W-:Y:S02]  /*a970*/  IMAD R27, R46, 0x35, RZ ;  /* 0x000000352e1b7824 */ /* 0x000fe400078e02ff */
[----:B------:R2:W-:Y:S01]  /*a980*/  STL.64 [R1+0x508], R2 ;  /* 0x0005080201007387 */ /* 0x0005e20000100a00 */
[----:B-1----:R-:W-:-:S03]  /*a990*/  IMAD.WIDE R4, R26, 0x4, R124 ;  /* 0x000000041a047825 */ /* 0x002fc600078e027c */
[----:B------:R1:W-:Y:S01]  /*a9a0*/  STL.64 [R1+0xd88], R10 ;  /* 0x000d880a01007387 */ /* 0x0003e20000100a00 */
[----:B------:R-:W-:-:S03]  /*a9b0*/  IMAD.WIDE R80, R27, 0x4, R242 ;  /* 0x000000041b507825 */ /* 0x000fc600078e02f2 */
[----:B------:R-:W-:Y:S01]  /*a9c0*/  LDGSTS.E [R245+0x10000], desc[UR8][R14.64], !P4 ;  /* 0x100000000ef57fae */ /* 0x000fe2000e121848 */
[----:B--2---:R-:W-:-:S03]  /*a9d0*/  IMAD.WIDE R2, R26, 0x4, R128 ;  /* 0x000000041a027825 */ /* 0x004fc600078e0280 */
        /* <DEDUP_REMOVED lines=9> */
[----:B-1----:R-:W-:-:S03]  /*aa70*/  IMAD.WIDE R10, R27, 0x4, R122 ;  /* 0x000000041b0a7825 */ /* 0x002fc600078e027a */
[----:B------:R4:W-:Y:S01]  /*aa80*/  LDGSTS.E [R245+0x1c000], desc[UR8][R2.64], !P4 ;  /* 0x1c00000002f57fae */ /* 0x0009e2000e121848 */
[----:B------:R-:W-:Y:S01]  /*aa90*/  ISETP.GE.U32.AND P4, PT, R26, 0x7fffff29, PT ;  /* 0x7fffff291a00780c */ /* 0x000fe20003f86070 */
[----:B------:R-:W-:Y:S02]  /*aaa0*/  IMAD R26, R46, 0x36, RZ ;  /* 0x000000362e1a7824 */ /* 0x000fe400078e02ff */
[C---:B--2---:R-:W-:Y:S01]  /*aab0*/  IMAD.WIDE R4, R27.reuse, 0x4, R124 ;  /* 0x000000041b047825 */ /* 0x044fe200078e027c */
[----:B------:R-:W-:Y:S03]  /*aac0*/  LDGSTS.E [R245+0x10004], desc[UR8][R80.64], !P3 ;  /* 0x1000400050f57fae */ /* 0x000fe6000d921848 */
[C---:B------:R-:W-:Y:S01]  /*aad0*/  IMAD.WIDE R78, R26.reuse, 0x4, R242 ;  /* 0x000000041a4e7825 */ /* 0x040fe200078e02f2 */
[----:B------:R1:W-:Y:S03]  /*aae0*/  LDGSTS.E [R245+0x14004], desc[UR8][R10.64], !P3 ;  /* 0x140040000af57fae */ /* 0x0003e6000d921848 */
[----:B----4-:R-:W-:Y:S01]  /*aaf0*/  IMAD.WIDE R2, R27, 0x4, R128 ;  /* 0x000000041b027825 */ /* 0x010fe200078e0280 */
[----:B------:R1:W-:Y:S03]  /*ab00*/  STL.64 [R1+0xd60], R10 ;  /* 0x000d600a01007387 */ /* 0x0003e60000100a00 */
[----:B------:R-:W-:Y:S01]  /*ab10*/  VIADD R27, R29, 0xffffff8b ;  /* 0xffffff8b1d1b7836 */ /* 0x000fe20000000000 */
[----:B------:R2:W-:Y:S01]  /*ab20*/  LDGSTS.E [R245+0x18004], desc[UR8][R4.64], !P3 ;  /* 0x1800400004f57fae */ /* 0x0005e2000d921848 */
[----:B------:R-:W4:Y:S03]  /*ab30*/  LDC R29, c[0x0][0x230] ;  /* 0x00008c00ff1d7b82 */ /* 0x000f260000000800 */
[----:B------:R2:W-:Y:S04]  /*ab40*/  STL.64 [R1+0xd58], R4 ;  /* 0x000d580401007387 */ /* 0x0005e80000100a00 */
[----:B------:R3:W-:Y:S01]  /*ab50*/  LDGSTS.E [R245+0x1c004], desc[UR8][R2.64], !P3 ;  /* 0x1c00400002f57fae */ /* 0x0007e2000d921848 */
[----:B-1----:R-:W-:Y:S01]  /*ab60*/  IMAD.WIDE R10, R26, 0x4, R122 ;  /* 0x000000041a0a7825 */ /* 0x002fe200078e027a */
[----:B------:R-:W-:-:S02]  /*ab70*/  ISETP.GE.U32.AND P3, PT, R27, 0x7fffff0c, PT ;  /* 0x7fffff0c1b00780c */ /* 0x000fc40003f66070 */
[----:B------:R-:W-:Y:S01]  /*ab80*/  STL.64 [R1+0x1cb0], R80 ;  /* 0x001cb05001007387 */ /* 0x000fe20000100a00 */
[----:B------:R-:W-:Y:S02]  /*ab90*/  IMAD R27, R46, 0x37, RZ ;  /* 0x000000372e1b7824 */ /* 0x000fe400078e02ff */
[C---:B--2---:R-:W-:Y:S01]  /*aba0*/  IMAD.WIDE R4, R26.reuse, 0x4, R124 ;  /* 0x000000041a047825 */ /* 0x044fe200078e027c */
[----:B------:R3:W-:Y:S03]  /*abb0*/  STL.64 [R1+0xd50], R2 ;  /* 0x000d500201007387 */ /* 0x0007e60000100a00 */
[----:B------:R-:W-:Y:S01]  /*abc0*/  IMAD.WIDE R76, R27, 0x4, R242 ;  /* 0x000000041b4c7825 */ /* 0x000fe200078e02f2 */
[----:B------:R1:W-:Y:S04]  /*abd0*/  STL.64 [R1+0xd48], R10 ;  /* 0x000d480a01007387 */ /* 0x0003e80000100a00 */
[----:B------:R-:W-:Y:S01]  /*abe0*/  LDGSTS.E [R245+0x10008], desc[UR8][R78.64], !P2 ;  /* 0x100080004ef57fae */ /* 0x000fe2000d121848 */
[----:B---3--:R-:W-:Y:S01]  /*abf0*/  IMAD.WIDE R2, R26, 0x4, R128 ;  /* 0x000000041a027825 */ /* 0x008fe200078e0280 */
[----:B------:R-:W-:-:S02]  /*ac00*/  IADD3 R26, R30, -0x76, RZ ;  /* 0xffffff8a1e1a7810 */ /* 0x000fc40007ffe0ff */
[----:B------:R2:W-:Y:S01]  /*ac10*/  STL.64 [R1+0xd38], R4 ;  /* 0x000d380401007387 */ /* 0x0005e20000100a00 */
[----:B------:R-:W-:-:S03]  /*ac20*/  IMAD R30, R46, 0x55, RZ ;  /* 0x000000552e1e7824 */ /* 0x000fc600078e02ff */
[----:B------:R1:W-:Y:S01]  /*ac30*/  LDGSTS.E [R245+0x14008], desc[UR8][R10.64], !P2 ;  /* 0x140080000af57fae */ /* 0x0003e2000d121848 */
[----:B------:R-:W-:-:S03]  /*ac40*/  IMAD.WIDE R198, R30, 0x4, R122 ;  /* 0x000000041ec67825 */ /* 0x000fc600078e027a */
        /* <DEDUP_REMOVED lines=8> */
[----:B------:R-:W-:Y:S02]  /*acd0*/  VIADD R26, R31, 0xffffff89 ;  /* 0xffffff891f1a7836 */ /* 0x000fe40000000000 */
[C---:B--2---:R-:W-:Y:S01]  /*ace0*/  IMAD.WIDE R4, R27.reuse, 0x4, R124 ;  /* 0x000000041b047825 */ /* 0x044fe200078e027c */
[----:B------:R-:W-:Y:S04]  /*acf0*/  LDGSTS.E [R245+0x1000c], desc[UR8][R76.64], !P0 ;  /* 0x1000c0004cf57fae */ /* 0x000fe8000c121848 */
[----:B------:R-:W-:Y:S01]  /*ad00*/  LDGSTS.E [R245+0x1400c], desc[UR8][R10.64], !P0 ;  /* 0x1400c0000af57fae */ /* 0x000fe2000c121848 */
[----:B---3--:R-:W-:-:S03]  /*ad10*/  IMAD.WIDE R2, R27, 0x4, R128 ;  /* 0x000000041b027825 */ /* 0x008fc600078e0280 */
[----:B------:R-:W-:Y:S04]  /*ad20*/  STL.64 [R1+0xd18], R10 ;  /* 0x000d180a01007387 */ /* 0x000fe80000100a00 */
[----:B------:R-:W-:Y:S04]  /*ad30*/  LDGSTS.E [R245+0x1800c], desc[UR8][R4.64], !P0 ;  /* 0x1800c00004f57fae */ /* 0x000fe8000c121848 */
[----:B------:R-:W-:Y:S04]  /*ad40*/  STL.64 [R1+0xd10], R4 ;  /* 0x000d100401007387 */ /* 0x000fe80000100a00 */
[----:B------:R1:W-:Y:S01]  /*ad50*/  LDGSTS.E [R245+0x1c00c], desc[UR8][R2.64], !P0 ;  /* 0x1c00c00002f57fae */ /* 0x0003e2000c121848 */
[----:B------:R-:W-:Y:S01]  /*ad60*/  ISETP.GE.U32.AND P0, PT, R26, 0x7fffff0a, PT ;  /* 0x7fffff0a1a00780c */ /* 0x000fe20003f06070 */
[----:B------:R-:W-:-:S02]  /*ad70*/  IMAD.WIDE R26, R28, 0x4, R242 ;  /* 0x000000041c1a7825 */ /* 0x000fc400078e02f2 */
[----:B------:R-:W-:Y:S04]  /*ad80*/  STL.64 [R1+0x1cc0], R76 ;  /* 0x001cc04c01007387 */ /* 0x000fe80000100a00 */
[----:B------:R1:W-:Y:S04]  /*ad90*/  STL.64 [R1+0xd08], R2 ;  /* 0x000d080201007387 */ /* 0x0003e80000100a00 */
[----:B------:R-:W-:Y:S01]  /*ada0*/  LDGSTS.E [R245+0x20000], desc[UR8][R26.64], !P6 ;  /* 0x200000001af57fae */ /* 0x000fe2000f121848 */
[----:B-1----:R-:W-:-:S04]  /*adb0*/  IMAD.WIDE R2, R28, 0x4, R122 ;  /* 0x000000041c027825 */ /* 0x002fc800078e027a */
[----:B----4-:R-:W-:Y:S01]  /*adc0*/  VIADD R28, R29, 0xffffff88 ;  /* 0xffffff881d1c7836 */ /* 0x010fe20000000000 */
[----:B------:R1:W-:Y:S04]  /*add0*/  LDGSTS.E [R245+0x24000], desc[UR8][R2.64], !P6 ;  /* 0x2400000002f57fae */ /* 0x0003e8000f121848 */
[----:B------:R-:W-:Y:S04]  /*ade0*/  LDGSTS.E [R245+0x28000], desc[UR8][R194.64], !P6 ;  /* 0x28000000c2f57fae */ /* 0x000fe8000f121848 */
[----:B------:R-:W-:Y:S01]  /*adf0*/  LDGSTS.E [R245+0x2c000], desc[UR8][R196.64], !P6 ;  /* 0x2c000000c4f57fae */ /* 0x000fe2000f121848 */
[----:B------:R-:W-:Y:S01]  /*ae00*/  ISETP.GE.U32.AND P6, PT, R28, 0x7fffff09, PT ;  /* 0x7fffff091c00780c */ /* 0x000fe20003fc6070 */
[----:B------:R-:W-:-:S02]  /*ae10*/  IMAD.WIDE R28, R30, 0x4, R242 ;  /* 0x000000041e1c7825 */ /* 0x000fc400078e02f2 */
[----:B------:R1:W-:Y:S02]  /*ae20*/  STL.64 [R1+0x9b8], R2 ;  /* 0x0009b80201007387 */ /* 0x0003e40000100a00 */
[----:B------:R-:W-:Y:S02]  /*ae30*/  VIADD R30, R33, 0xffffffe7 ;  /* 0xffffffe7211e7836 */ /* 0x000fe40000000000 */
[----:B------:R-:W-:Y:S04]  /*ae40*/  LDGSTS.E [R245+0x20004], desc[UR8][R28.64], !P5 ;  /* 0x200040001cf57fae */ /* 0x000fe8000e921848 */
[----:B------:R-:W-:Y:S04]  /*ae50*/  LDGSTS.E [R245+0x24004], desc[UR8][R198.64], !P5 ;  /* 0x24004000c6f57fae */ /* 0x000fe8000e921848 */
[----:B------:R-:W-:Y:S04]  /*ae60*/  LDGSTS.E [R245+0x28004], desc[UR8][R200.64], !P5 ;  /* 0x28004000c8f57fae */ /* 0x000fe8000e921848 */
[----:B------:R-:W-:Y:S01]  /*ae70*/  LDGSTS.E [R245+0x2c004], desc[UR8][R202.64], !P5 ;  /* 0x2c004000caf57fae */ /* 0x000fe2000e921848 */
[----:B------:R-:W-:Y:S01]  /*ae80*/  ISETP.GE.U32.AND P5, PT, R30, 0x7fffff68, PT ;  /* 0x7fffff681e00780c */ /* 0x000fe20003fa6070 */
[----:B------:R-:W-:-:S02]  /*ae90*/  IMAD.WIDE R30, R32, 0x4, R242 ;  /* 0x00000004201e7825 */ /* 0x000fc400078e02f2 */
[----:B------:R-:W-:Y:S02]  /*aea0*/  STL.64 [R1+0x1cd0], R26 ;  /* 0x001cd01a01007387 */ /* 0x000fe40000100a00 */
[----:B------:R-:W-:Y:S02]  /*aeb0*/  VIADD R32, R35, 0xffffffe6 ;  /* 0xffffffe623207836 */ /* 0x000fe40000000000 */
[----:B------:R-:W-:Y:S01]  /*aec0*/  LDGSTS.E [R245+0x20008], desc[UR8][R30.64], !P1 ;  /* 0x200080001ef57fae */ /* 0x000fe2000c921848 */
[----:B------:R-:W-:-:S03]  /*aed0*/  IMAD R35, R46, 0x74, RZ ;  /* 0x000000742e237824 */ /* 0x000fc600078e02ff */
[----:B------:R-:W-:Y:S01]  /*aee0*/  LDGSTS.E [R245+0x24008], desc[UR8][R204.64], !P1 ;  /* 0x24008000ccf57fae */ /* 0x000fe2000c921848 */
[----:B------:R-:W-:-:S03]  /*aef0*/  IMAD.WIDE R90, R35, 0x4, R242 ;  /* 0x00000004235a7825 */ /* 0x000fc600078e02f2 */
[----:B------:R-:W-:Y:S01]  /*af00*/  LDGSTS.E [R245+0x28008], desc[UR8][R206.64], !P1 ;  /* 0x28008000cef57fae */ /* 0x000fe2000c921848 */
[----:B------:R-:W-:-:S03]  /*af10*/  IMAD.WIDE R192, R35, 0x4, R122 ;  /* 0x0000000423c07825 */ /* 0x000fc600078e027a */
[----:B------:R-:W-:Y:S01]  /*af20*/  LDGSTS.E [R245+0x2c008], desc[UR8][R208.64], !P1 ;  /* 0x2c008000d0f57fae */ /* 0x000fe2000c921848 */
[----:B------:R-:W-:Y:S01]  /*af30*/  ISETP.GE.U32.AND P1, PT, R32, 0x7fffff67, PT ;  /* 0x7fffff672000780c */ /* 0x000fe20003f26070 */
[----:B------:R-:W-:Y:S01]  /*af40*/  IMAD.WIDE R32, R34, 0x4, R242 ;  /* 0x0000000422207825 */ /* 0x000fe200078e02f2 */
[----:B------:R-:W-:Y:S01]  /*af50*/  IADD3 R34, R36, -0x1b, RZ ;  /* 0xffffffe524227810 */ /* 0x000fe20007ffe0ff */
[----:B------:R-:W-:Y:S01]  /*af60*/  STL.64 [R1+0x1a90], R194 ;  /* 0x001a90c201007387 */ /* 0x000fe20000100a00 */
[----:B------:R-:W2:Y:S01]  /*af70*/  LDC R36, c[0x0][0x230] ;  /* 0x00008c00ff247b82 */ /* 0x000ea20000000800 */
[C---:B------:R-:W-:Y:S02]  /*af80*/  IMAD.WIDE R190, R35.reuse, 0x4, R124 ;  /* 0x0000000423be7825 */ /* 0x040fe400078e027c */
[----:B------:R-:W-:Y:S02]  /*af90*/  LDGSTS.E [R245+0x2000c], desc[UR8][R32.64], !P4 ;  /* 0x2000c00020f57fae */ /* 0x000fe4000e121848 */
[----:B------:R-:W-:-:S02]  /*afa0*/  IMAD.WIDE R188, R35, 0x4, R128 ;  /* 0x0000000423bc7825 */ /* 0x000fc400078e0280 */
[----:B------:R-:W-:Y:S02]  /*afb0*/  LDGSTS.E [R245+0x2400c], desc[UR8][R210.64], !P4 ;  /* 0x2400c000d2f57fae */ /* 0x000fe4000e121848 */
[----:B------:R-:W-:Y:S02]  /*afc0*/  VIADD R35, R37, 0xffffffe4 ;  /* 0xffffffe425237836 */ /* 0x000fe40000000000 */
[----:B------:R-:W-:Y:S01]  /*afd0*/  LDGSTS.E [R245+0x2800c], desc[UR8][R212.64], !P4 ;  /* 0x2800c000d4f57fae */ /* 0x000fe2000e121848 */
[----:B------:R-:W3:Y:S03]  /*afe0*/  LDC R37, c[0x0][0x230] ;  /* 0x00008c00ff257b82 */ /* 0x000ee60000000800 */
[----:B------:R-:W-:Y:S01]  /*aff0*/  LDGSTS.E [R245+0x2c00c], desc[UR8][R214.64], !P4 ;  /* 0x2c00c000d6f57fae */ /* 0x000fe2000e121848 */
[----:B------:R-:W-:Y:S01]  /*b000*/  ISETP.GE.U32.AND P4, PT, R34, 0x7fffff66, PT ;  /* 0x7fffff662200780c */ /* 0x000fe20003f86070 */
[----:B------:R-:W-:-:S02]  /*b010*/  IMAD R34, R46, 0x75, RZ ;  /* 0x000000752e227824 */ /* 0x000fc400078e02ff */
[----:B------:R-:W-:Y:S02]  /*b020*/  LDGSTS.E [R245+0x30000], desc[UR8][R90.64], !P3 ;  /* 0x300000005af57fae */ /* 0x000fe4000d921848 */
[C---:B------:R-:W-:Y:S02]  /*b030*/  IMAD.WIDE R92, R34.reuse, 0x4, R242 ;  /* 0x00000004225c7825 */ /* 0x040fe400078e02f2 */
[----:B------:R-:W-:Y:S02]  /*b040*/  LDGSTS.E [R245+0x34000], desc[UR8][R192.64], !P3 ;  /* 0x34000000c0f57fae */ /* 0x000fe4000d921848 */
[C---:B------:R-:W-:Y:S02]  /*b050*/  IMAD.WIDE R186, R34.reuse, 0x4, R122 ;  /* 0x0000000422ba7825 */ /* 0x040fe400078e027a */
[----:B------:R-:W-:Y:S02]  /*b060*/  LDGSTS.E [R245+0x38000], desc[UR8][R190.64], !P3 ;  /* 0x38000000bef57fae */ /* 0x000fe4000d921848 */
[----:B------:R-:W-:-:S02]  /*b070*/  IMAD.WIDE R184, R34, 0x4, R124 ;  /* 0x0000000422b87825 */ /* 0x000fc400078e027c */
[----:B------:R-:W-:Y:S01]  /*b080*/  LDGSTS.E [R245+0x3c000], desc[UR8][R188.64], !P3 ;  /* 0x3c000000bcf57fae */ /* 0x000fe2000d921848 */
[----:B------:R-:W-:Y:S01]  /*b090*/  ISETP.GE.U32.AND P3, PT, R35, 0x7fffff65, PT ;  /* 0x7fffff652300780c */ /* 0x000fe20003f66070 */
[----:B------:R-:W-:Y:S02]  /*b0a0*/  IMAD.WIDE R182, R34, 0x4, R128 ;  /* 0x0000000422b67825 */ /* 0x000fe400078e0280 */
[----:B------:R-:W-:Y:S02]  /*b0b0*/  LDGSTS.E [R245+0x30004], desc[UR8][R92.64], !P2 ;  /* 0x300040005cf57fae */ /* 0x000fe4000d121848 */
[----:B------:R-:W-:Y:S02]  /*b0c0*/  VIADD R34, R38, 0xffffffc7 ;  /* 0xffffffc726227836 */ /* 0x000fe40000000000 */
[----:B------:R-:W4:Y:S01]  /*b0d0*/  LDC R38, c[0x0][0x230] ;  /* 0x00008c00ff267b82 */ /* 0x000f220000000800 */
[----:B------:R-:W-:Y:S01]  /*b0e0*/  IMAD R35, R46, 0x76, RZ ;  /* 0x000000762e237824 */ /* 0x000fe200078e02ff */
[----:B------:R-:W-:Y:S03]  /*b0f0*/  LDGSTS.E [R245+0x34004], desc[UR8][R186.64], !P2 ;  /* 0x34004000baf57fae */ /* 0x000fe6000d121848 */
[C---:B------:R-:W-:Y:S01]  /*b100*/  IMAD.WIDE R94, R35.reuse, 0x4, R242 ;  /* 0x00000004235e7825 */ /* 0x040fe200078e02f2 */
[----:B------:R-:W-:Y:S03]  /*b110*/  LDGSTS.E [R245+0x38004], desc[UR8][R184.64], !P2 ;  /* 0x38004000b8f57fae */ /* 0x000fe6000d121848 */
[----:B------:R-:W-:Y:S01]  /*b120*/  IMAD.WIDE R180, R35, 0x4, R122 ;  /* 0x0000000423b47825 */ /* 0x000fe200078e027a */
[----:B------:R-:W-:Y:S01]  /*b130*/  LDGSTS.E [R245+0x3c004], desc[UR8][R182.64], !P2 ;  /* 0x3c004000b6f57fae */ /* 0x000fe2000d121848 */
[----:B------:R-:W-:-:S02]  /*b140*/  ISETP.GE.U32.AND P2, PT, R34, 0x7fffff48, PT ;  /* 0x7fffff482200780c */ /* 0x000fc40003f46070 */
[----:B------:R-:W-:Y:S01]  /*b150*/  IMAD R34, R46, 0x77, RZ ;  /* 0x000000772e227824 */ /* 0x000fe200078e02ff */
[----:B------:R-:W-:Y:S01]  /*b160*/  STL.64 [R1+0x1a98], R196 ;  /* 0x001a98c401007387 */ /* 0x000fe20000100a00 */
[----:B------:R-:W-:-:S03]  /*b170*/  IMAD.WIDE R178, R35, 0x4, R124 ;  /* 0x0000000423b27825 */ /* 0x000fc600078e027c */
[----:B------:R-:W-:Y:S01]  /*b180*/  STL.64 [R1+0x1cd8], R28 ;  /* 0x001cd81c01007387 */ /* 0x000fe20000100a00 */
[----:B------:R-:W-:-:S03]  /*b190*/  IMAD.WIDE R176, R35, 0x4, R128 ;  /* 0x0000000423b07825 */ /* 0x000fc600078e0280 */
[----:B------:R-:W-:Y:S01]  /*b1a0*/  STL.64 [R1+0x1aa0], R198 ;  /* 0x001aa0c601007387 */ /* 0x000fe20000100a00 */
[----:B------:R-:W-:-:S03]  /*b1b0*/  IMAD.WIDE R96, R34, 0x4, R242 ;  /* 0x0000000422607825 */ /* 0x000fc600078e02f2 */
[----:B------:R-:W-:Y:S01]  /*b1c0*/  STL.64 [R1+0x1aa8], R200 ;  /* 0x001aa8c801007387 */ /* 0x000fe20000100a00 */
[----:B------:R-:W-:-:S03]  /*b1d0*/  IMAD.WIDE R174, R34, 0x4, R122 ;  /* 0x0000000422ae7825 */ /* 0x000fc600078e027a */
[----:B------:R-:W-:Y:S01]  /*b1e0*/  STL.64 [R1+0x1ab0], R202 ;  /* 0x001ab0ca01007387 */ /* 0x000fe20000100a00 */
[----:B--2---:R-:W-:Y:S02]  /*b1f0*/  VIADD R35, R36, 0xffffffc6 ;  /* 0xffffffc624237836 */ /* 0x004fe40000000000 */
[C---:B------:R-:W-:Y:S01]  /*b200*/  IMAD.WIDE R172, R34.reuse, 0x4, R124 ;  /* 0x0000000422ac7825 */ /* 0x040fe200078e027c */
[----:B------:R-:W-:Y:S01]  /*b210*/  STL.64 [R1+0x1ce0], R30 ;  /* 0x001ce01e01007387 */ /* 0x000fe20000100a00 */
[----:B------:R-:W2:Y:S02]  /*b220*/  LDC R36, c[0x0][0x230] ;  /* 0x00008c00ff247b82 */ /* 0x000ea40000000800 */
[----:B------:R-:W-:Y:S01]  /*b230*/  IMAD.WIDE R170, R34, 0x4, R128 ;  /* 0x0000000422aa7825 */ /* 0x000fe200078e0280 */
[----:B------:R-:W-:Y:S03]  /*b240*/  LDGSTS.E [R245+0x30008], desc[UR8][R94.64], !P0 ;  /* 0x300080005ef57fae */ /* 0x000fe6000c121848 */
[----:B---3--:R-:W-:Y:S01]  /*b250*/  VIADD R34, R37, 0xffffffc5 ;  /* 0xffffffc525227836 */ /* 0x008fe20000000000 */
[----:B------:R-:W-:Y:S01]  /*b260*/  STL.64 [R1+0x1ab8], R204 ;  /* 0x001ab8cc01007387 */ /* 0x000fe20000100a00 */
[----:B------:R-:W3:Y:S03]  /*b270*/  LDC R37, c[0x0][0x230] ;  /* 0x00008c00ff257b82 */ /* 0x000ee60000000800 */
[----:B------:R-:W-:Y:S04]  /*b280*/  LDGSTS.E [R245+0x34008], desc[UR8][R180.64], !P0 ;  /* 0x34008000b4f57fae */ /* 0x000fe8000c121848 */
[----:B------:R-:W-:Y:S04]  /*b290*/  STL.64 [R1+0x1ac0], R206 ;  /* 0x001ac0ce01007387 */ /* 0x000fe80000100a00 */
[----:B------:R-:W-:Y:S04]  /*b2a0*/  LDGSTS.E [R245+0x38008], desc[UR8][R178.64], !P0 ;  /* 0x38008000b2f57fae */ /* 0x000fe8000c121848 */
[----:B------:R-:W-:Y:S04]  /*b2b0*/  STL.64 [R1+0x1ac8], R208 ;  /* 0x001ac8d001007387 */ /* 0x000fe80000100a00 */
[----:B------:R-:W-:Y:S01]  /*b2c0*/  LDGSTS.E [R245+0x3c008], desc[UR8][R176.64], !P0 ;  /* 0x3c008000b0f57fae */ /* 0x000fe2000c121848 */
[----:B------:R-:W-:Y:S01]  /*b2d0*/  ISETP.GE.U32.AND P0, PT, R35, 0x7fffff47, PT ;  /* 0x7fffff472300780c */ /* 0x000fe20003f06070 */
[----:B------:R-:W-:-:S02]  /*b2e0*/  IMAD R35, R46, 0x19, RZ ;  /* 0x000000192e237824 */ /* 0x000fc400078e02ff */
[----:B------:R-:W-:Y:S02]  /*b2f0*/  STL.64 [R1+0x1ad0], R210 ;  /* 0x001ad0d201007387 */ /* 0x000fe40000100a00 */
[----:B------:R-:W-:Y:S02]  /*b300*/  IMAD.WIDE R24, R35, 0x4, R242 ;  /* 0x0000000423187825 */ /* 0x000fe400078e02f2 */
[----:B------:R-:W-:Y:S04]  /*b310*/  LDGSTS.E [R245+0x3000c], desc[UR8][R96.64], !P6 ;  /* 0x3000c00060f57fae */ /* 0x000fe8000f121848 */
[----:B------:R-:W-:Y:S04]  /*b320*/  STL.64 [R1+0x1ad8], R212 ;  /* 0x001ad8d401007387 */ /* 0x000fe80000100a00 */
        /* <DEDUP_REMOVED lines=8> */
[C---:B------:R-:W-:Y:S02]  /*b3b0*/  IMAD.WIDE R76, R34.reuse, 0x4, R242 ;  /* 0x00000004224c7825 */ /* 0x040fe400078e02f2 */
[----:B------:R-:W-:Y:S02]  /*b3c0*/  STL.64 [R1+0x1af8], R188 ;  /* 0x001af8bc01007387 */ /* 0x000fe40000100a00 */
[C---:B------:R-:W-:Y:S02]  /*b3d0*/  IMAD.WIDE R10, R34.reuse, 0x4, R122 ;  /* 0x00000004220a7825 */ /* 0x040fe400078e027a */
[----:B------:R-:W-:Y:S02]  /*b3e0*/  STL.64 [R1+0x1b00], R186 ;  /* 0x001b00ba01007387 */ /* 0x000fe40000100a00 */
[----:B------:R-:W-:-:S02]  /*b3f0*/  IMAD.WIDE R4, R34, 0x4, R124 ;  /* 0x0000000422047825 */ /* 0x000fc400078e027c */
[----:B------:R-:W-:Y:S02]  /*b400*/  STL.64 [R1+0x1b08], R184 ;  /* 0x001b08b801007387 */ /* 0x000fe40000100a00 */
[----:B-1----:R-:W-:Y:S02]  /*b410*/  IMAD.WIDE R2, R34, 0x4, R128 ;  /* 0x0000000422027825 */ /* 0x002fe400078e0280 */
[----:B------:R-:W-:Y:S02]  /*b420*/  STL.64 [R1+0x1b10], R182 ;  /* 0x001b10b601007387 */ /* 0x000fe40000100a00 */
[----:B----4-:R-:W-:Y:S02]  /*b430*/  VIADD R34, R38, 0xffffffc4 ;  /* 0xffffffc426227836 */ /* 0x010fe40000000000 */
[----:B------:R-:W-:Y:S01]  /*b440*/  STL.64 [R1+0x1b18], R180 ;  /* 0x001b18b401007387 */ /* 0x000fe20000100a00 */
[----:B------:R-:W1:Y:S03]  /*b450*/  LDC R38, c[0x0][0x230] ;  /* 0x00008c00ff267b82 */ /* 0x000e660000000800 */
[----:B------:R-:W-:Y:S04]  /*b460*/  STL.64 [R1+0x1b20], R178 ;  /* 0x001b20b201007387 */ /* 0x000fe80000100a00 */
[----:B------:R-:W-:Y:S04]  /*b470*/  STL.64 [R1+0x1b28], R176 ;  /* 0x001b28b001007387 */ /* 0x000fe80000100a00 */
[----:B------:R-:W-:Y:S04]  /*b480*/  STL.64 [R1+0x1b30], R174 ;  /* 0x001b30ae01007387 */ /* 0x000fe80000100a00 */
        /* <DEDUP_REMOVED lines=8> */
[----:B----4-:R-:W-:-:S03]  /*b510*/  IMAD.WIDE R10, R35, 0x4, R122 ;  /* 0x00000004230a7825 */ /* 0x010fc600078e027a */
[----:B------:R4:W-:Y:S04]  /*b520*/  STL.64 [R1+0x528], R2 ;  /* 0x0005280201007387 */ /* 0x0009e80000100a00 */
[----:B------:R4:W-:Y:S01]  /*b530*/  LDGSTS.E [R246+0xc000], desc[UR8][R2.64], !P5 ;  /* 0x0c00000002f67fae */ /* 0x0009e2000e921848 */
[----:B------:R-:W-:Y:S01]  /*b540*/  ISETP.GE.U32.AND P5, PT, R34, 0x7fffff45, PT ;  /* 0x7fffff452200780c */ /* 0x000fe20003fa6070 */
[----:B------:R-:W-:Y:S02]  /*b550*/  IMAD R34, R46, 0x1a, RZ ;  /* 0x0000001a2e227824 */ /* 0x000fe400078e02ff */
[C---:B--2---:R-:W-:Y:S01]  /*b560*/  IMAD.WIDE R4, R35.reuse, 0x4, R124 ;  /* 0x0000000423047825 */ /* 0x044fe200078e027c */
[----:B------:R-:W-:Y:S03]  /*b570*/  LDGSTS.E [R246+0x4], desc[UR8][R24.64], !P1 ;  /* 0x0000400018f67fae */ /* 0x000fe6000c921848 */
[----:B------:R-:W-:Y:S01]  /*b580*/  IMAD.WIDE R22, R34, 0x4, R242 ;  /* 0x0000000422167825 */ /* 0x000fe200078e02f2 */
[----:B------:R2:W-:Y:S03]  /*b590*/  STL.64 [R1+0x558], R10 ;  /* 0x0005580a01007387 */ /* 0x0005e60000100a00 */
[----:B----4-:R-:W-:Y:S01]  /*b5a0*/  IMAD.WIDE R2, R35, 0x4, R128 ;  /* 0x0000000423027825 */ /* 0x010fe200078e0280 */
[----:B------:R2:W-:Y:S03]  /*b5b0*/  LDGSTS.E [R246+0x4004], desc[UR8][R10.64], !P1 ;  /* 0x040040000af67fae */ /* 0x0005e6000c921848 */
[----:B------:R-:W-:Y:S01]  /*b5c0*/  VIADD R35, R36, 0xffffffa7 ;  /* 0xffffffa724237836 */ /* 0x000fe20000000000 */
[----:B------:R4:W-:Y:S01]  /*b5d0*/  STL.64 [R1+0x570], R4 ;  /* 0x0005700401007387 */ /* 0x0009e20000100a00 */
[----:B------:R-:W1:Y:S03]  /*b5e0*/  LDC R36, c[0x0][0x230] ;  /* 0x00008c00ff247b82 */ /* 0x000e660000000800 */
[----:B------:R4:W-:Y:S04]  /*b5f0*/  LDGSTS.E [R246+0x8004], desc[UR8][R4.64], !P1 ;  /* 0x0800400004f67fae */ /* 0x0009e8000c921848 */
[----:B------:R3:W-:Y:S01]  /*b600*/  STL.64 [R1+0x578], R2 ;  /* 0x0005780201007387 */ /* 0x0007e20000100a00 */
[----:B--2---:R-:W-:-:S03]  /*b610*/  IMAD.WIDE R10, R34, 0x4, R122 ;  /* 0x00000004220a7825 */ /* 0x004fc600078e027a */
[----:B------:R3:W-:Y:S01]  /*b620*/  LDGSTS.E [R246+0xc004], desc[UR8][R2.64], !P1 ;  /* 0x0c00400002f67fae */ /* 0x0007e2000c921848 */
[----:B------:R-:W-:Y:S01]  /*b630*/  ISETP.GE.U32.AND P1, PT, R35, 0x7fffff28, PT ;  /* 0x7fffff282300780c */ /* 0x000fe20003f26070 */
[----:B------:R-:W-:Y:S02]  /*b640*/  IMAD R35, R46, 0x1b, RZ ;  /* 0x0000001b2e237824 */ /* 0x000fe400078e02ff */
[C---:B----4-:R-:W-:Y:S01]  /*b650*/  IMAD.WIDE R4, R34.reuse, 0x4, R124 ;  /* 0x0000000422047825 */ /* 0x050fe200078e027c */
        /* <DEDUP_REMOVED lines=17> */
[----:B------:R-:W-:Y:S03]  /*b770*/  STL.64 [R1+0x610], R10 ;  /* 0x0006100a01007387 */ /* 0x000fe60000100a00 */
[----:B-1----:R-:W-:Y:S01]  /*b780*/  IMAD.WIDE R2, R35, 0x4, R128 ;  /* 0x0000000423027825 */ /* 0x002fe200078e0280 */
[----:B------:R-:W-:Y:S03]  /*b790*/  LDGSTS.E [R246+0x400c], desc[UR8][R10.64], !P3 ;  /* 0x0400c0000af67fae */ /* 0x000fe6000d921848 */
[----:B------:R-:W-:Y:S01]  /*b7a0*/  VIADD R35, R38, 0xffffffa5 ;  /* 0xffffffa526237836 */ /* 0x000fe20000000000 */
[----:B------:R-:W-:Y:S01]  /*b7b0*/  STL.64 [R1+0x628], R4 ;  /* 0x0006280401007387 */ /* 0x000fe20000100a00 */
[----:B------:R-:W1:Y:S01]  /*b7c0*/  LDC R38, c[0x0][0x230] ;  /* 0x00008c00ff267b82 */ /* 0x000e620000000800 */
[----:B------:R-:W-:-:S02]  /*b7d0*/  IMAD.WIDE R170, R34, 0x4, R124 ;  /* 0x0000000422aa7825 */ /* 0x000fc400078e027c */
[----:B------:R-:W-:Y:S02]  /*b7e0*/  LDGSTS.E [R246+0x800c], desc[UR8][R4.64], !P3 ;  /* 0x0800c00004f67fae */ /* 0x000fe4000d921848 */
[----:B------:R-:W-:Y:S02]  /*b7f0*/  IMAD.WIDE R172, R34, 0x4, R128 ;  /* 0x0000000422ac7825 */ /* 0x000fe400078e0280 */
[----:B------:R2:W-:Y:S04]  /*b800*/  STL.64 [R1+0x620], R2 ;  /* 0x0006200201007387 */ /* 0x0005e80000100a00 */
[----:B------:R2:W-:Y:S01]  /*b810*/  LDGSTS.E [R246+0xc00c], desc[UR8][R2.64], !P3 ;  /* 0x0c00c00002f67fae */ /* 0x0005e2000d921848 */
[----:B------:R-:W-:Y:S01]  /*b820*/  ISETP.GE.U32.AND P3, PT, R35, 0x7fffff26, PT ;  /* 0x7fffff262300780c */ /* 0x000fe20003f66070 */
[----:B------:R-:W-:-:S02]  /*b830*/  IMAD R35, R46, 0x39, RZ ;  /* 0x000000392e237824 */ /* 0x000fc400078e02ff */
[----:B------:R-:W-:Y:S02]  /*b840*/  LDGSTS.E [R246+0x10000], desc[UR8][R74.64], !P2 ;  /* 0x100000004af67fae */ /* 0x000fe4000d121848 */
[----:B------:R-:W-:-:S04]  /*b850*/  IMAD.WIDE R12, R35, 0x4, R242 ;  /* 0x00000004230c7825 */ /* 0x000fc800078e02f2 */
[----:B------:R-:W-:-:S04]  /*b860*/  IMAD.WIDE R174, R35, 0x4, R122 ;  /* 0x0000000423ae7825 */ /* 0x000fc800078e027a */
[----:B--2---:R-:W-:Y:S01]  /*b870*/  IMAD.WIDE R2, R34, 0x4, R122 ;  /* 0x0000000422027825 */ /* 0x004fe200078e027a */
[----:B------:R-:W-:-:S03]  /*b880*/  IADD3 R34, R36, -0x5c, RZ ;  /* 0xffffffa424227810 */ /* 0x000fc60007ffe0ff */
[C---:B------:R-:W-:Y:S01]  /*b890*/  IMAD.WIDE R176, R35.reuse, 0x4, R124 ;  /* 0x0000000423b07825 */ /* 0x040fe200078e027c */
[----:B------:R2:W-:Y:S03]  /*b8a0*/  LDGSTS.E [R246+0x14000], desc[UR8][R2.64], !P2 ;  /* 0x1400000002f67fae */ /* 0x0005e6000d121848 */
[----:B------:R-:W-:Y:S01]  /*b8b0*/  IMAD.WIDE R178, R35, 0x4, R128 ;  /* 0x0000000423b27825 */ /* 0x000fe200078e0280 */
[----:B------:R-:W-:Y:S03]  /*b8c0*/  LDGSTS.E [R246+0x18000], desc[UR8][R170.64], !P2 ;  /* 0x18000000aaf67fae */ /* 0x000fe6000d121848 */
[----:B----4-:R-:W-:Y:S01]  /*b8d0*/  VIADD R35, R37, 0xffffff87 ;  /* 0xffffff8725237836 */ /* 0x010fe20000000000 */
[----:B------:R-:W-:Y:S01]  /*b8e0*/  LDGSTS.E [R246+0x1c000], desc[UR8][R172.64], !P2 ;  /* 0x1c000000acf67fae */ /* 0x000fe2000d121848 */
[----:B------:R-:W-:Y:S01]  /*b8f0*/  ISETP.GE.U32.AND P2, PT, R34, 0x7fffff25, PT ;  /* 0x7fffff252200780c */ /* 0x000fe20003f46070 */
[C---:B------:R-:W-:Y:S01]  /*b900*/  IMAD R34, R46.reuse, 0x3a, RZ ;  /* 0x0000003a2e227824 */ /* 0x040fe200078e02ff */
[----:B------:R-:W3:Y:S01]  /*b910*/  LDC R37, c[0x0][0x230] ;  /* 0x00008c00ff257b82 */ /* 0x000ee20000000800 */
[----:B------:R-:W-:Y:S01]  /*b920*/  LDGSTS.E [R246+0x10004], desc[UR8][R12.64], !P0 ;  /* 0x100040000cf67fae */ /* 0x000fe2000c121848 */
[----:B------:R-:W-:-:S02]  /*b930*/  IMAD R36, R46, 0x58, RZ ;  /* 0x000000582e247824 */ /* 0x000fc400078e02ff */
[C---:B------:R-:W-:Y:S01]  /*b940*/  IMAD.WIDE R250, R34.reuse, 0x4, R242 ;  /* 0x0000000422fa7825 */ /* 0x040fe200078e02f2 */
[----:B------:R-:W-:Y:S03]  /*b950*/  LDGSTS.E [R246+0x14004], desc[UR8][R174.64], !P0 ;  /* 0x14004000aef67fae */ /* 0x000fe6000c121848 */
[C---:B------:R-:W-:Y:S01]  /*b960*/  IMAD.WIDE R180, R34.reuse, 0x4, R122 ;  /* 0x0000000422b47825 */ /* 0x040fe200078e027a */
[----:B------:R-:W-:Y:S03]  /*b970*/  LDGSTS.E [R246+0x18004], desc[UR8][R176.64], !P0 ;  /* 0x18004000b0f67fae */ /* 0x000fe6000c121848 */
[----:B------:R-:W-:Y:S01]  /*b980*/  IMAD.WIDE R182, R34, 0x4, R124 ;  /* 0x0000000422b67825 */ /* 0x000fe200078e027c */
[----:B------:R-:W-:Y:S01]  /*b990*/  LDGSTS.E [R246+0x1c004], desc[UR8][R178.64], !P0 ;  /* 0x1c004000b2f67fae */ /* 0x000fe2000c121848 */
[----:B------:R-:W-:-:S02]  /*b9a0*/  ISETP.GE.U32.AND P0, PT, R35, 0x7fffff08, PT ;  /* 0x7fffff082300780c */ /* 0x000fc40003f06070 */
[----:B------:R-:W-:Y:S01]  /*b9b0*/  IMAD R35, R46, 0x3b, RZ ;  /* 0x0000003b2e237824 */ /* 0x000fe200078e02ff */
[----:B------:R-:W-:Y:S01]  /*b9c0*/  LDGSTS.E [R246+0x10008], desc[UR8][R250.64], !P6 ;  /* 0x10008000faf67fae */ /* 0x000fe2000f121848 */
[----:B------:R-:W-:-:S03]  /*b9d0*/  IMAD.WIDE R184, R34, 0x4, R128 ;  /* 0x0000000422b87825 */ /* 0x000fc600078e0280 */
[----:B------:R-:W-:Y:S01]  /*b9e0*/  LDGSTS.E [R246+0x14008], desc[UR8][R180.64], !P6 ;  /* 0x14008000b4f67fae */ /* 0x000fe2000f121848 */
[----:B-1----:R-:W-:Y:S02]  /*b9f0*/  VIADD R34, R38, 0xffffff86 ;  /* 0xffffff8626227836 */ /* 0x002fe40000000000 */
[C---:B------:R-:W-:Y:S01]  /*ba00*/  IMAD.WIDE R50, R35.reuse, 0x4, R242 ;  /* 0x0000000423327825 */ /* 0x040fe200078e02f2 */
[----:B------:R1:W-:Y:S03]  /*ba10*/  LDGSTS.E [R246+0x18008], desc[UR8][R182.64], !P6 ;  /* 0x18008000b6f67fae */ /* 0x0003e6000f121848 */
[C---:B------:R-:W-:Y:S01]  /*ba20*/  IMAD.WIDE R186, R35.reuse, 0x4, R122 ;  /* 0x0000000423ba7825 */ /* 0x040fe200078e027a */
[----:B------:R4:W-:Y:S01]  /*ba30*/  LDGSTS.E [R246+0x1c008], desc[UR8][R184.64], !P6 ;  /* 0x1c008000b8f67fae */ /* 0x0009e2000f121848 */
[----:B------:R-:W-:Y:S02]  /*ba40*/  ISETP.GE.U32.AND P6, PT, R34, 0x7fffff07, PT ;  /* 0x7fffff072200780c */ /* 0x000fe40003fc6070 */
[C---:B------:R-:W-:Y:S01]  /*ba50*/  IMAD.WIDE R188, R35.reuse, 0x4, R124 ;  /* 0x0000000423bc7825 */ /* 0x040fe200078e027c */
[----:B------:R-:W-:Y:S03]  /*ba60*/  LDGSTS.E [R246+0x1000c], desc[UR8][R50.64], !P5 ;  /* 0x1000c00032f67fae */ /* 0x000fe6000e921848 */
[----:B------:R-:W-:Y:S01]  /*ba70*/  IMAD.WIDE R190, R35, 0x4, R128 ;  /* 0x0000000423be7825 */ /* 0x000fe200078e0280 */
[----:B------:R4:W-:Y:S03]  /*ba80*/  LDGSTS.E [R246+0x1400c], desc[UR8][R186.64], !P5 ;  /* 0x1400c000baf67fae */ /* 0x0009e6000e921848 */
[----:B------:R-:W-:Y:S01]  /*ba90*/  VIADD R34, R39, 0xffffff85 ;  /* 0xffffff8527227836 */ /* 0x000fe20000000000 */
[----:B------:R4:W-:Y:S01]  /*baa0*/  LDGSTS.E [R246+0x1800c], desc[UR8][R188.64], !P5 ;  /* 0x1800c000bcf67fae */ /* 0x0009e2000e921848 */
[----:B------:R-:W-:-:S03]  /*bab0*/  IMAD.WIDE R216, R36, 0x4, R122 ;  /* 0x0000000424d87825 */ /* 0x000fc600078e027a */
[----:B------:R4:W-:Y:S01]  /*bac0*/  LDGSTS.E [R246+0x1c00c], desc[UR8][R190.64], !P5 ;  /* 0x1c00c000bef67fae */ /* 0x0009e2000e921848 */
[----:B------:R-:W-:Y:S01]  /*bad0*/  ISETP.GE.U32.AND P5, PT, R34, 0x7fffff06, PT ;  /* 0x7fffff062200780c */ /* 0x000fe20003fa6070 */
[C---:B------:R-:W-:Y:S02]  /*bae0*/  IMAD.WIDE R34, R36.reuse, 0x4, R242 ;  /* 0x0000000424227825 */ /* 0x040fe400078e02f2 */
[----:B------:R2:W-:Y:S02]  /*baf0*/  STL.64 [R1+0xd00], R2 ;  /* 0x000d000201007387 */ /* 0x0005e40000100a00 */
[C---:B------:R-:W-:Y:S02]  /*bb00*/  IMAD.WIDE R218, R36.reuse, 0x4, R124 ;  /* 0x0000000424da7825 */ /* 0x040fe400078e027c */
[----:B------:R-:W-:Y:S02]  /*bb10*/  LDGSTS.E [R246+0x20000], desc[UR8][R34.64], !P1 ;  /* 0x2000000022f67fae */ /* 0x000fe4000c921848 */
[----:B------:R-:W-:-:S02]  /*bb20*/  IMAD.WIDE R220, R36, 0x4, R128 ;  /* 0x0000000424dc7825 */ /* 0x000fc400078e0280 */
[----:B------:R4:W-:Y:S02]  /*bb30*/  LDGSTS.E [R246+0x24000], desc[UR8][R216.64], !P1 ;  /* 0x24000000d8f67fae */ /* 0x0009e4000c921848 */
[----:B---3--:R-:W-:Y:S02]  /*bb40*/  VIADD R36, R37, 0xffffff84 ;  /* 0xffffff8425247836 */ /* 0x008fe40000000000 */
[----:B------:R-:W-:Y:S01]  /*bb50*/  IMAD R38, R46, 0x59, RZ ;  /* 0x000000592e267824 */ /* 0x000fe200078e02ff */
[----:B------:R-:W-:Y:S01]  /*bb60*/  LDGSTS.E [R246+0x28000], desc[UR8][R218.64], !P1 ;  /* 0x28000000daf67fae */ /* 0x000fe2000c921848 */
[----:B--2---:R-:W-:Y:S02]  /*bb70*/  VIADD R2, R106, 0x7f ;  /* 0x0000007f6a027836 */ /* 0x004fe40000000000 */
[----:B------:R-:W-:Y:S01]  /*bb80*/  IMAD.WIDE R222, R38, 0x4, R122 ;  /* 0x0000000426de7825 */ /* 0x000fe200078e027a */
[----:B------:R-:W-:Y:S01]  /*bb90*/  LDGSTS.E [R246+0x2c000], desc[UR8][R220.64], !P1 ;  /* 0x2c000000dcf67fae */ /* 0x000fe2000c921848 */
[----:B------:R-:W-:-:S02]  /*bba0*/  ISETP.GE.U32.AND P1, PT, R36, 0x7fffff05, PT ;  /* 0x7fffff052400780c */ /* 0x000fc40003f26070 */
[C---:B------:R-:W-:Y:S01]  /*bbb0*/  IMAD.WIDE R36, R38.reuse, 0x4, R242 ;  /* 0x0000000426247825 */ /* 0x040fe200078e02f2 */
[----:B------:R-:W-:Y:S03]  /*bbc0*/  STL.64 [R1+0x1b48], R170 ;  /* 0x001b48aa01007387 */ /* 0x000fe60000100a00 */
[C---:B------:R-:W-:Y:S01]  /*bbd0*/  IMAD.WIDE R224, R38.reuse, 0x4, R124 ;  /* 0x0000000426e07825 */ /* 0x040fe200078e027c */
[----:B------:R-:W-:Y:S03]  /*bbe0*/  LDGSTS.E [R246+0x20004], desc[UR8][R36.64], !P4 ;  /* 0x2000400024f67fae */ /* 0x000fe6000e121848 */
[----:B------:R-:W-:Y:S01]  /*bbf0*/  IMAD.WIDE R226, R38, 0x4, R128 ;  /* 0x0000000426e27825 */ /* 0x000fe200078e0280 */
[----:B------:R-:W-:Y:S01]  /*bc00*/  IADD3 R38, R41, -0x1d, RZ ;  /* 0xffffffe329267810 */ /* 0x000fe20007ffe0ff */
[----:B------:R-:W-:Y:S02]  /*bc10*/  LDGSTS.E [R246+0x24004], desc[UR8][R222.64], !P4 ;  /* 0x24004000def67fae */ /* 0x000fe4000e121848 */
[----:B------:R-:W-:-:S02]  /*bc20*/  IMAD.WIDE R106, R135, 0x4, R242 ;  /* 0x00000004876a7825 */ /* 0x000fc400078e02f2 */
[----:B------:R-:W-:Y:S04]  /*bc30*/  LDGSTS.E [R246+0x28004], desc[UR8][R224.64], !P4 ;  /* 0x28004000e0f67fae */ /* 0x000fe8000e121848 */
[----:B------:R-:W-:Y:S01]  /*bc40*/  LDGSTS.E [R246+0x2c004], desc[UR8][R226.64], !P4 ;  /* 0x2c004000e2f67fae */ /* 0x000fe2000e121848 */
[----:B------:R-:W-:Y:S01]  /*bc50*/  ISETP.GE.U32.AND P4, PT, R38, 0x7fffff64, PT ;  /* 0x7fffff642600780c */ /* 0x000fe20003f86070 */
[----:B------:R-:W-:Y:S02]  /*bc60*/  IMAD.WIDE R38, R40, 0x4, R242 ;  /* 0x0000000428267825 */ /* 0x000fe400078e02f2 */
[----:B------:R-:W-:Y:S02]  /*bc70*/  STL.64 [R1+0x1b50], R172 ;  /* 0x001b50ac01007387 */ /* 0x000fe40000100a00 */
[----:B------:R-:W-:-:S02]  /*bc80*/  VIADD R40, R43, 0xffffffe2 ;  /* 0xffffffe22b287836 */ /* 0x000fc40000000000 */
        /* <DEDUP_REMOVED lines=8> */
[----:B------:R-:W-:Y:S02]  /*bd10*/  IMAD.WIDE R40, R42, 0x4, R242 ;  /* 0x000000042a287825 */ /* 0x000fe400078e02f2 */
[----:B------:R-:W-:Y:S02]  /*bd20*/  STL.64 [R1+0x1b58], R174 ;  /* 0x001b58ae01007387 */ /* 0x000fe40000100a00 */
[----:B------:R-:W-:Y:S02]  /*bd30*/  VIADD R42, R44, 0xffffffe1 ;  /* 0xffffffe12c2a7836 */ /* 0x000fe40000000000 */
[----:B------:R-:W2:Y:S01]  /*bd40*/  LDC R44, c[0x0][0x230] ;  /* 0x00008c00ff2c7b82 */ /* 0x000ea20000000800 */
[----:B------:R-:W-:Y:S01]  /*bd50*/  LDGSTS.E [R246+0x2000c], desc[UR8][R40.64], !P2 ;  /* 0x2000c00028f67fae */ /* 0x000fe2000d121848 */
[----:B------:R-:W-:-:S03]  /*bd60*/  IMAD.WIDE R166, R43, 0x4, R124 ;  /* 0x000000042ba67825 */ /* 0x000fc600078e027c */
[----:B------:R-:W-:Y:S01]  /*bd70*/  LDGSTS.E [R246+0x2400c], desc[UR8][R234.64], !P2 ;  /* 0x2400c000eaf67fae */ /* 0x000fe2000d121848 */
[----:B------:R-:W-:-:S03]  /*bd80*/  IMAD.WIDE R164, R43, 0x4, R128 ;  /* 0x000000042ba47825 */ /* 0x000fc600078e0280 */
[----:B------:R-:W-:Y:S01]  /*bd90*/  LDGSTS.E [R246+0x2800c], desc[UR8][R236.64], !P2 ;  /* 0x2800c000ecf67fae */ /* 0x000fe2000d121848 */
[----:B------:R-:W-:Y:S02]  /*bda0*/  VIADD R43, R45, 0xffffffe0 ;  /* 0xffffffe02d2b7836 */ /* 0x000fe40000000000 */
[----:B------:R-:W3:Y:S01]  /*bdb0*/  LDC R45, c[0x0][0x230] ;  /* 0x00008c00ff2d7b82 */ /* 0x000ee20000000800 */
[----:B------:R-:W-:Y:S01]  /*bdc0*/  LDGSTS.E [R246+0x2c00c], desc[UR8][R238.64], !P2 ;  /* 0x2c00c000eef67fae */ /* 0x000fe2000d121848 */
[----:B------:R-:W-:Y:S01]  /*bdd0*/  ISETP.GE.U32.AND P2, PT, R42, 0x7fffff62, PT ;  /* 0x7fffff622a00780c */ /* 0x000fe20003f46070 */
[----:B------:R-:W-:Y:S02]  /*bde0*/  IMAD R42, R46, 0x79, RZ ;  /* 0x000000792e2a7824 */ /* 0x000fe400078e02ff */
[----:B------:R-:W-:Y:S02]  /*bdf0*/  LDGSTS.E [R246+0x30000], desc[UR8][R98.64], !P0 ;  /* 0x3000000062f67fae */ /* 0x000fe4000c121848 */
[----:B------:R-:W-:-:S02]  /*be00*/  IMAD.WIDE R100, R42, 0x4, R242 ;  /* 0x000000042a647825 */ /* 0x000fc400078e02f2 */
[----:B------:R-:W-:Y:S02]  /*be10*/  LDGSTS.E [R246+0x34000], desc[UR8][R168.64], !P0 ;  /* 0x34000000a8f67fae */ /* 0x000fe4000c121848 */
[C---:B------:R-:W-:Y:S02]  /*be20*/  IMAD.WIDE R162, R42.reuse, 0x4, R122 ;  /* 0x000000042aa27825 */ /* 0x040fe400078e027a */
[----:B------:R-:W-:Y:S02]  /*be30*/  LDGSTS.E [R246+0x38000], desc[UR8][R166.64], !P0 ;  /* 0x38000000a6f67fae */ /* 0x000fe4000c121848 */
[C---:B------:R-:W-:Y:S02]  /*be40*/  IMAD.WIDE R160, R42.reuse, 0x4, R124 ;  /* 0x000000042aa07825 */ /* 0x040fe400078e027c */
[----:B------:R-:W-:Y:S01]  /*be50*/  LDGSTS.E [R246+0x3c000], desc[UR8][R164.64], !P0 ;  /* 0x3c000000a4f67fae */ /* 0x000fe2000c121848 */
[----:B------:R-:W-:Y:S01]  /*be60*/  ISETP.GE.U32.AND P0, PT, R43, 0x7fffff61, PT ;  /* 0x7fffff612b00780c */ /* 0x000fe20003f06070 */
[----:B------:R-:W-:-:S02]  /*be70*/  IMAD.WIDE R158, R42, 0x4, R128 ;  /* 0x000000042a9e7825 */ /* 0x000fc400078e0280 */
[----:B------:R-:W-:Y:S02]  /*be80*/  LDGSTS.E [R246+0x30004], desc[UR8][R100.64], !P6 ;  /* 0x3000400064f67fae */ /* 0x000fe4000f121848 */
[----:B------:R-:W-:Y:S02]  /*be90*/  VIADD R42, R47, 0xffffffc3 ;  /* 0xffffffc32f2a7836 */ /* 0x000fe40000000000 */
[----:B------:R-:W-:Y:S01]  /*bea0*/  IMAD R43, R46, 0x7a, RZ ;  /* 0x0000007a2e2b7824 */ /* 0x000fe200078e02ff */
[----:B------:R-:W-:Y:S01]  /*beb0*/  LDGSTS.E [R246+0x34004], desc[UR8][R162.64], !P6 ;  /* 0x34004000a2f67fae */ /* 0x000fe2000f121848 */
[----:B------:R-:W4:Y:S02]  /*bec0*/  LDC R47, c[0x0][0x230] ;  /* 0x00008c00ff2f7b82 */ /* 0x000f240000000800 */
[C---:B------:R-:W-:Y:S01]  /*bed0*/  IMAD.WIDE R102, R43.reuse, 0x4, R242 ;  /* 0x000000042b667825 */ /* 0x040fe200078e02f2 */
[----:B------:R-:W-:Y:S03]  /*bee0*/  LDGSTS.E [R246+0x38004], desc[UR8][R160.64], !P6 ;  /* 0x38004000a0f67fae */ /* 0x000fe6000f121848 */
[----:B------:R-:W-:Y:S01]  /*bef0*/  IMAD.WIDE R156, R43, 0x4, R122 ;  /* 0x000000042b9c7825 */ /* 0x000fe200078e027a */
[----:B------:R-:W-:Y:S01]  /*bf00*/  LDGSTS.E [R246+0x3c004], desc[UR8][R158.64], !P6 ;  /* 0x3c0040009ef67fae */ /* 0x000fe2000f121848 */
[----:B------:R-:W-:-:S02]  /*bf10*/  ISETP.GE.U32.AND P6, PT, R42, 0x7fffff44, PT ;  /* 0x7fffff442a00780c */ /* 0x000fc40003fc6070 */
[C---:B------:R-:W-:Y:S01]  /*bf20*/  IMAD.WIDE R154, R43.reuse, 0x4, R124 ;  /* 0x000000042b9a7825 */ /* 0x040fe200078e027c */
[----:B------:R-:W-:Y:S03]  /*bf30*/  LDGSTS.E [R246+0x30008], desc[UR8][R102.64], !P5 ;  /* 0x3000800066f67fae */ /* 0x000fe6000e921848 */
[----:B------:R-:W-:Y:S01]  /*bf40*/  IMAD.WIDE R152, R43, 0x4, R128 ;  /* 0x000000042b987825 */ /* 0x000fe200078e0280 */
[----:B--2---:R-:W-:Y:S01]  /*bf50*/  IADD3 R43, R44, -0x3e, RZ ;  /* 0xffffffc22c2b7810 */ /* 0x004fe20007ffe0ff */
[----:B------:R-:W-:Y:S01]  /*bf60*/  LDGSTS.E [R246+0x34008], desc[UR8][R156.64], !P5 ;  /* 0x340080009cf67fae */ /* 0x000fe2000e921848 */
[----:B------:R-:W2:Y:S01]  /*bf70*/  LDC R44, c[0x0][0x230] ;  /* 0x00008c00ff2c7b82 */ /* 0x000ea20000000800 */
[----:B------:R-:W-:Y:S02]  /*bf80*/  IMAD R42, R46, 0x7b, RZ ;  /* 0x0000007b2e2a7824 */ /* 0x000fe400078e02ff */
[----:B------:R-:W-:Y:S02]  /*bf90*/  LDGSTS.E [R246+0x38008], desc[UR8][R154.64], !P5 ;  /* 0x380080009af67fae */ /* 0x000fe4000e921848 */
[----:B------:R-:W-:-:S02]  /*bfa0*/  IMAD.WIDE R104, R42, 0x4, R242 ;  /* 0x000000042a687825 */ /* 0x000fc400078e02f2 */
[----:B------:R-:W-:Y:S01]  /*bfb0*/  LDGSTS.E [R246+0x3c008], desc[UR8][R152.64], !P5 ;  /* 0x3c00800098f67fae */ /* 0x000fe2000e921848 */
[----:B------:R-:W-:Y:S01]  /*bfc0*/  ISETP.GE.U32.AND P5, PT, R43, 0x7fffff43, PT ;  /* 0x7fffff432b00780c */ /* 0x000fe20003fa6070 */
[C---:B------:R-:W-:Y:S02]  /*bfd0*/  IMAD.WIDE R150, R42.reuse, 0x4, R122 ;  /* 0x000000042a967825 */ /* 0x040fe400078e027a */
[----:B------:R-:W-:Y:S02]  /*bfe0*/  LDGSTS.E [R246+0x3000c], desc[UR8][R104.64], !P1 ;  /* 0x3000c00068f67fae */ /* 0x000fe4000c921848 */
[C---:B------:R-:W-:Y:S02]  /*bff0*/  IMAD.WIDE R148, R42.reuse, 0x4, R124 ;  /* 0x000000042a947825 */ /* 0x040fe400078e027c */
[----:B------:R-:W-:Y:S02]  /*c000*/  STL.64 [R1+0x1b60], R176 ;  /* 0x001b60b001007387 */ /* 0x000fe40000100a00 */
[----:B------:R-:W-:-:S02]  /*c010*/  IMAD.WIDE R146, R42, 0x4, R128 ;  /* 0x000000042a927825 */ /* 0x000fc400078e0280 */
[----:B------:R-:W-:Y:S02]  /*c020*/  LDGSTS.E [R246+0x3400c], desc[UR8][R150.64], !P1 ;  /* 0x3400c00096f67fae */ /* 0x000fe4000c921848 */
[----:B---3--:R-:W-:Y:S02]  /*c030*/  VIADD R42, R45, 0xffffffc1 ;  /* 0xffffffc12d2a7836 */ /* 0x008fe40000000000 */
[----:B------:R-:W-:Y:S01]  /*c040*/  STL.64 [R1+0x1b68], R178 ;  /* 0x001b68b201007387 */ /* 0x000fe20000100a00 */
[----:B------:R-:W3:Y:S01]  /*c050*/  LDC R45, c[0x0][0x230] ;  /* 0x00008c00ff2d7b82 */ /* 0x000ee20000000800 */
[----:B------:R-:W-:Y:S02]  /*c060*/  IMAD R43, R46, 0x1d, RZ ;  /* 0x0000001d2e2b7824 */ /* 0x000fe400078e02ff */
[----:B------:R-:W-:Y:S02]  /*c070*/  LDGSTS.E [R246+0x3800c], desc[UR8][R148.64], !P1 ;  /* 0x3800c00094f67fae */ /* 0x000fe4000c921848 */
[----:B------:R-:W-:-:S02]  /*c080*/  IMAD.WIDE R30, R43, 0x4, R242 ;  /* 0x000000042b1e7825 */ /* 0x000fc400078e02f2 */
[----:B------:R-:W-:Y:S04]  /*c090*/  STL.64 [R1+0x1b70], R180 ;  /* 0x001b70b401007387 */ /* 0x000fe80000100a00 */
[----:B------:R-:W-:Y:S01]  /*c0a0*/  LDGSTS.E [R246+0x3c00c], desc[UR8][R146.64], !P1 ;  /* 0x3c00c00092f67fae */ /* 0x000fe2000c921848 */
[----:B------:R-:W-:Y:S01]  /*c0b0*/  ISETP.GE.U32.AND P1, PT, R42, 0x7fffff42, PT ;  /* 0x7fffff422a00780c */ /* 0x000fe20003f26070 */
[----:B------:R-:W-:Y:S02]  /*c0c0*/  IMAD R42, R46, 0x1c, RZ ;  /* 0x0000001c2e2a7824 */ /* 0x000fe400078e02ff */
[----:B------:R1:W-:Y:S02]  /*c0d0*/  STL.64 [R1+0x1b78], R182 ;  /* 0x001b78b601007387 */ /* 0x0003e40000100a00 */
[----:B------:R-:W-:-:S02]  /*c0e0*/  IMAD.WIDE R14, R42, 0x4, R242 ;  /* 0x000000042a0e7825 */ /* 0x000fc400078e02f2 */
[----:B------:R4:W-:Y:S04]  /*c0f0*/  STL.64 [R1+0x1b80], R184 ;  /* 0x001b80b801007387 */ /* 0x0009e80000100a00 */
[----:B------:R2:W-:Y:S04]  /*c100*/  STL.64 [R1+0x1b88], R186 ;  /* 0x001b88ba01007387 */ /* 0x0005e80000100a00 */
[----:B------:R2:W-:Y:S01]  /*c110*/  STL.64 [R1+0x1b90], R188 ;  /* 0x001b90bc01007387 */ /* 0x0005e20000100a00 */
[----:B-1----:R-:W-:-:S03]  /*c120*/  IMAD.WIDE R182, R43, 0x4, R128 ;  /* 0x000000042bb67825 */ /* 0x002fc600078e0280 */
[----:B------:R1:W-:Y:S01]  /*c130*/  STL.64 [R1+0x1b98], R190 ;  /* 0x001b98be01007387 */ /* 0x0003e20000100a00 */
[----:B----4-:R-:W-:-:S03]  /*c140*/  IMAD.WIDE R184, R43, 0x4, R124 ;  /* 0x000000042bb87825 */ /* 0x010fc600078e027c */
[----:B------:R4:W-:Y:S01]  /*c150*/  STL.64 [R1+0x1ba0], R216 ;  /* 0x001ba0d801007387 */ /* 0x0009e20000100a00 */
[----:B--2---:R-:W-:-:S03]  /*c160*/  IMAD.WIDE R186, R43, 0x4, R122 ;  /* 0x000000042bba7825 */ /* 0x004fc600078e027a */
[----:B------:R2:W-:Y:S01]  /*c170*/  LDGSTS.E [R247], desc[UR8][R14.64], !P4 ;  /* 0x000000000ef77fae */ /* 0x0005e2000e121848 */
[----:B------:R-:W-:-:S03]  /*c180*/  IMAD.WIDE R188, R42, 0x4, R128 ;  /* 0x000000042abc7825 */ /* 0x000fc600078e0280 */
[----:B------:R3:W-:Y:S01]  /*c190*/  STL.64 [R1+0x1768], R6 ;  /* 0x0017680601007387 */ /* 0x0007e20000100a00 */
[----:B-1----:R-:W-:-:S04]  /*c1a0*/  IMAD.WIDE R190, R42, 0x4, R124 ;  /* 0x000000042abe7825 */ /* 0x002fc800078e027c */
[----:B----4-:R-:W-:-:S04]  /*c1b0*/  IMAD.WIDE R216, R42, 0x4, R122 ;  /* 0x000000042ad87825 */ /* 0x010fc800078e027a */
[----:B------:R-:W-:Y:S01]  /*c1c0*/  VIADD R42, R47, 0xffffffc0 ;  /* 0xffffffc02f2a7836 */ /* 0x000fe20000000000 */
[----:B------:R-:W-:Y:S01]  /*c1d0*/  LDGSTS.E [R247+0x4000], desc[UR8][R216.64], !P4 ;  /* 0x04000000d8f77fae */ /* 0x000fe2000e121848 */
[----:B------:R-:W1:Y:S01]  /*c1e0*/  LDC R47, c[0x0][0x230] ;  /* 0x00008c00ff2f7b82 */ /* 0x000e620000000800 */
[----:B------:R-:W-:Y:S02]  /*c1f0*/  VIADD R43, R44, 0xffffffa3 ;  /* 0xffffffa32c2b7836 */ /* 0x000fe40000000000 */
[----:B------:R-:W-:Y:S01]  /*c200*/  LDGSTS.E [R247+0x8000], desc[UR8][R190.64], !P4 ;  /* 0x08000000bef77fae */ /* 0x000fe2000e121848 */
[----:B---3--:R-:W-:-:S03]  /*c210*/  IMAD.WIDE R6, R249, 0x4, R122 ;  /* 0x00000004f9067825 */ /* 0x008fc600078e027a */
[----:B------:R-:W-:Y:S01]  /*c220*/  LDGSTS.E [R247+0xc000], desc[UR8][R188.64], !P4 ;  /* 0x0c000000bcf77fae */ /* 0x000fe2000e121848 */
[----:B------:R-:W3:Y:S01]  /*c230*/  LDC R44, c[0x0][0x230] ;  /* 0x00008c00ff2c7b82 */ /* 0x000ee20000000800 */
[----:B------:R-:W-:Y:S01]  /*c240*/  ISETP.GE.U32.AND P4, PT, R42, 0x7fffff41, PT ;  /* 0x7fffff412a00780c */ /* 0x000fe20003f86070 */
[----:B------:R-:W-:Y:S01]  /*c250*/  IMAD R42, R46, 0x1e, RZ ;  /* 0x0000001e2e2a7824 */ /* 0x000fe200078e02ff */
[----:B------:R4:W-:Y:S03]  /*c260*/  LDGSTS.E [R247+0x4], desc[UR8][R30.64], !P3 ;  /* 0x000040001ef77fae */ /* 0x0009e6000d921848 */
[C---:B------:R-:W-:Y:S01]  /*c270*/  IMAD.WIDE R28, R42.reuse, 0x4, R242 ;  /* 0x000000042a1c7825 */ /* 0x040fe200078e02f2 */
[----:B------:R-:W-:Y:S03]  /*c280*/  LDGSTS.E [R247+0x4004], desc[UR8][R186.64], !P3 ;  /* 0x04004000baf77fae */ /* 0x000fe6000d921848 */
[C---:B------:R-:W-:Y:S01]  /*c290*/  IMAD.WIDE R180, R42.reuse, 0x4, R122 ;  /* 0x000000042ab47825 */ /* 0x040fe200078e027a */
[----:B------:R-:W-:Y:S03]  /*c2a0*/  LDGSTS.E [R247+0x8004], desc[UR8][R184.64], !P3 ;  /* 0x08004000b8f77fae */ /* 0x000fe6000d921848 */
[----:B------:R-:W-:Y:S01]  /*c2b0*/  IMAD.WIDE R178, R42, 0x4, R124 ;  /* 0x000000042ab27825 */ /* 0x000fe200078e027c */
[----:B------:R-:W-:Y:S01]  /*c2c0*/  LDGSTS.E [R247+0xc004], desc[UR8][R182.64], !P3 ;  /* 0x0c004000b6f77fae */ /* 0x000fe2000d921848 */
[----:B------:R-:W-:-:S02]  /*c2d0*/  ISETP.GE.U32.AND P3, PT, R43, 0x7fffff24, PT ;  /* 0x7fffff242b00780c */ /* 0x000fc40003f66070 */
[----:B------:R-:W-:Y:S01]  /*c2e0*/  IMAD.WIDE R176, R42, 0x4, R128 ;  /* 0x000000042ab07825 */ /* 0x000fe200078e0280 */
[----:B------:R-:W-:Y:S01]  /*c2f0*/  IADD3 R42, R45, -0x5e, RZ ;  /* 0xffffffa22d2a7810 */ /* 0x000fe20007ffe0ff */
[----:B------:R4:W-:Y:S01]  /*c300*/  LDGSTS.E [R247+0x8], desc[UR8][R28.64], !P2 ;  /* 0x000080001cf77fae */ /* 0x0009e2000d121848 */
[----:B------:R-:W2:Y:S01]  /*c310*/  LDC R45, c[0x0][0x230] ;  /* 0x00008c00ff2d7b82 */ /* 0x000ea20000000800 */
[----:B------:R-:W-:Y:S02]  /*c320*/  IMAD R43, R46, 0x1f, RZ ;  /* 0x0000001f2e2b7824 */ /* 0x000fe400078e02ff */
[----:B------:R-:W-:Y:S02]  /*c330*/  LDGSTS.E [R247+0x4008], desc[UR8][R180.64], !P2 ;  /* 0x04008000b4f77fae */ /* 0x000fe4000d121848 */
[C---:B------:R-:W-:Y:S02]  /*c340*/  IMAD.WIDE R26, R43.reuse, 0x4, R242 ;  /* 0x000000042b1a7825 */ /* 0x040fe400078e02f2 */
[----:B------:R-:W-:Y:S02]  /*c350*/  LDGSTS.E [R247+0x8008], desc[UR8][R178.64], !P2 ;  /* 0x08008000b2f77fae */ /* 0x000fe4000d121848 */
[----:B------:R-:W-:-:S02]  /*c360*/  IMAD.WIDE R174, R43, 0x4, R122 ;  /* 0x000000042bae7825 */ /* 0x000fc400078e027a */
[----:B------:R-:W-:Y:S01]  /*c370*/  LDGSTS.E [R247+0xc008], desc[UR8][R176.64], !P2 ;  /* 0x0c008000b0f77fae */ /* 0x000fe2000d121848 */
[----:B------:R-:W-:Y:S01]  /*c380*/  ISETP.GE.U32.AND P2, PT, R42, 0x7fffff23, PT ;  /* 0x7fffff232a00780c */ /* 0x000fe20003f46070 */
[----:B------:R-:W-:Y:S02]  /*c390*/  IMAD R42, R46, 0x3c, RZ ;  /* 0x0000003c2e2a7824 */ /* 0x000fe400078e02ff */
[C---:B------:R-:W-:Y:S01]  /*c3a0*/  IMAD.WIDE R172, R43.reuse, 0x4, R124 ;  /* 0x000000042bac7825 */ /* 0x040fe200078e027c */
[----:B------:R4:W-:Y:S03]  /*c3b0*/  LDGSTS.E [R247+0xc], desc[UR8][R26.64], !P0 ;  /* 0x0000c0001af77fae */ /* 0x0009e6000c121848 */
[----:B------:R-:W-:Y:S01]  /*c3c0*/  IMAD.WIDE R170, R43, 0x4, R128 ;  /* 0x000000042baa7825 */ /* 0x000fe200078e0280 */
[----:B------:R-:W-:Y:S03]  /*c3d0*/  LDGSTS.E [R247+0x400c], desc[UR8][R174.64], !P0 ;  /* 0x0400c000aef77fae */ /* 0x000fe6000c121848 */
[----:B-1----:R-:W-:Y:S01]  /*c3e0*/  VIADD R43, R47, 0xffffffa1 ;  /* 0xffffffa12f2b7836 */ /* 0x002fe20000000000 */
[----:B------:R-:W-:Y:S01]  /*c3f0*/  LDGSTS.E [R247+0x800c], desc[UR8][R172.64], !P0 ;  /* 0x0800c000acf77fae */ /* 0x000fe2000c121848 */
[----:B------:R-:W1:Y:S01]  /*c400*/  LDC R47, c[0x0][0x230] ;  /* 0x00008c00ff2f7b82 */ /* 0x000e620000000800 */
[----:B------:R-:W-:-:S02]  /*c410*/  IMAD.WIDE R52, R42, 0x4, R242 ;  /* 0x000000042a347825 */ /* 0x000fc400078e02f2 */
[----:B------:R-:W-:Y:S01]  /*c420*/  LDGSTS.E [R247+0xc00c], desc[UR8][R170.64], !P0 ;  /* 0x0c00c000aaf77fae */ /* 0x000fe2000c121848 */
[----:B------:R-:W-:Y:S01]  /*c430*/  ISETP.GE.U32.AND P0, PT, R43, 0x7fffff22, PT ;  /* 0x7fffff222b00780c */ /* 0x000fe20003f06070 */
[C---:B------:R-:W-:Y:S02]  /*c440*/  IMAD.WIDE R192, R42.reuse, 0x4, R122 ;  /* 0x000000042ac07825 */ /* 0x040fe400078e027a */
[----:B------:R4:W-:Y:S02]  /*c450*/  LDGSTS.E [R247+0x10000], desc[UR8][R52.64], !P6 ;  /* 0x1000000034f77fae */ /* 0x0009e4000f121848 */
[C---:B------:R-:W-:Y:S02]  /*c460*/  IMAD.WIDE R214, R42.reuse, 0x4, R124 ;  /* 0x000000042ad67825 */ /* 0x040fe400078e027c */
[----:B------:R-:W-:Y:S02]  /*c470*/  LDGSTS.E [R247+0x14000], desc[UR8][R192.64], !P6 ;  /* 0x14000000c0f77fae */ /* 0x000fe4000f121848 */
[----:B------:R-:W-:-:S02]  /*c480*/  IMAD.WIDE R212, R42, 0x4, R128 ;  /* 0x000000042ad47825 */ /* 0x000fc400078e0280 */
[----:B------:R-:W-:Y:S02]  /*c490*/  LDGSTS.E [R247+0x18000], desc[UR8][R214.64], !P6 ;  /* 0x18000000d6f77fae */ /* 0x000fe4000f121848 */
[----:B---3--:R-:W-:Y:S02]  /*c4a0*/  VIADD R42, R44, 0xffffffa0 ;  /* 0xffffffa02c2a7836 */ /* 0x008fe40000000000 */
[----:B------:R-:W-:Y:S01]  /*c4b0*/  LDGSTS.E [R247+0x1c000], desc[UR8][R212.64], !P6 ;  /* 0x1c000000d4f77fae */ /* 0x000fe2000f121848 */
[----:B------:R-:W-:Y:S02]  /*c4c0*/  IMAD R43, R46, 0x3e, RZ ;  /* 0x0000003e2e2b7824 */ /* 0x000fe400078e02ff */
[----:B------:R-:W-:Y:S01]  /*c4d0*/  ISETP.GE.U32.AND P6, PT, R42, 0x7fffff21, PT ;  /* 0x7fffff212a00780c */ /* 0x000fe20003fc6070 */
[----:B------:R-:W-:Y:S02]  /*c4e0*/  IMAD R42, R46, 0x3d, RZ ;  /* 0x0000003d2e2a7824 */ /* 0x000fe400078e02ff */
[----:B------:R-:W-:-:S04]  /*c4f0*/  IMAD.WIDE R70, R43, 0x4, R242 ;  /* 0x000000042b467825 */ /* 0x000fc800078e02f2 */
[----:B------:R-:W-:-:S04]  /*c500*/  IMAD.WIDE R72, R42, 0x4, R242 ;  /* 0x000000042a487825 */ /* 0x000fc800078e02f2 */
[C---:B------:R-:W-:Y:S01]  /*c510*/  IMAD.WIDE R210, R42.reuse, 0x4, R122 ;  /* 0x000000042ad27825 */ /* 0x040fe200078e027a */
[----:B------:R3:W-:Y:S03]  /*c520*/  LDGSTS.E [R247+0x10004], desc[UR8][R72.64], !P5 ;  /* 0x1000400048f77fae */ /* 0x0007e6000e921848 */
[C---:B------:R-:W-:Y:S01]  /*c530*/  IMAD.WIDE R208, R42.reuse, 0x4, R124 ;  /* 0x000000042ad07825 */ /* 0x040fe200078e027c */
[----:B------:R-:W-:Y:S03]  /*c540*/  LDGSTS.E [R247+0x14004], desc[UR8][R210.64], !P5 ;  /* 0x14004000d2f77fae */ /* 0x000fe6000e921848 */
[----:B------:R-:W-:Y:S01]  /*c550*/  IMAD.WIDE R206, R42, 0x4, R128 ;  /* 0x000000042ace7825 */ /* 0x000fe200078e0280 */
[----:B------:R-:W-:Y:S03]  /*c560*/  LDGSTS.E [R247+0x18004], desc[UR8][R208.64], !P5 ;  /* 0x18004000d0f77fae */ /* 0x000fe6000e921848 */
[----:B--2---:R-:W-:Y:S01]  /*c570*/  VIADD R42, R45, 0xffffff83 ;  /* 0xffffff832d2a7836 */ /* 0x004fe20000000000 */
[----:B------:R-:W-:Y:S01]  /*c580*/  LDGSTS.E [R247+0x1c004], desc[UR8][R206.64], !P5 ;  /* 0x1c004000cef77fae */ /* 0x000fe2000e921848 */
[----:B------:R-:W-:-:S03]  /*c590*/  IMAD.WIDE R204, R43, 0x4, R122 ;  /* 0x000000042bcc7825 */ /* 0x000fc600078e027a */
[----:B------:R-:W-:Y:S01]  /*c5a0*/  ISETP.GE.U32.AND P5, PT, R42, 0x7fffff04, PT ;  /* 0x7fffff042a00780c */ /* 0x000fe20003fa6070 */
[C---:B------:R-:W-:Y:S01]  /*c5b0*/  IMAD.WIDE R202, R43.reuse, 0x4, R124 ;  /* 0x000000042bca7825 */ /* 0x040fe200078e027c */
[----:B------:R2:W-:Y:S03]  /*c5c0*/  LDGSTS.E [R247+0x10008], desc[UR8][R70.64], !P1 ;  /* 0x1000800046f77fae */ /* 0x0005e6000c921848 */
[----:B------:R-:W-:Y:S01]  /*c5d0*/  IMAD R44, R46, 0x3f, RZ ;  /* 0x0000003f2e2c7824 */ /* 0x000fe200078e02ff */
[----:B------:R-:W-:Y:S01]  /*c5e0*/  LDGSTS.E [R247+0x14008], desc[UR8][R204.64], !P1 ;  /* 0x14008000ccf77fae */ /* 0x000fe2000c921848 */
[----:B------:R-:W-:-:S03]  /*c5f0*/  IMAD.WIDE R200, R43, 0x4, R128 ;  /* 0x000000042bc87825 */ /* 0x000fc600078e0280 */
[----:B------:R-:W-:Y:S01]  /*c600*/  LDGSTS.E [R247+0x18008], desc[UR8][R202.64], !P1 ;  /* 0x18008000caf77fae */ /* 0x000fe2000c921848 */
[----:B-1----:R-:W-:Y:S02]  /*c610*/  VIADD R42, R47, 0xffffff82 ;  /* 0xffffff822f2a7836 */ /* 0x002fe40000000000 */
[----:B------:R-:W-:Y:S01]  /*c620*/  IMAD R45, R46, 0x5c, RZ ;  /* 0x0000005c2e2d7824 */ /* 0x000fe200078e02ff */
[----:B------:R-:W-:Y:S01]  /*c630*/  LDGSTS.E [R247+0x1c008], desc[UR8][R200.64], !P1 ;  /* 0x1c008000c8f77fae */ /* 0x000fe2000c921848 */
[----:B------:R-:W-:Y:S01]  /*c640*/  IMAD.WIDE R68, R44, 0x4, R242 ;  /* 0x000000042c447825 */ /* 0x000fe200078e02f2 */
[----:B------:R-:W-:-:S03]  /*c650*/  ISETP.GE.U32.AND P1, PT, R42, 0x7fffff03, PT ;  /* 0x7fffff032a00780c */ /* 0x000fc60003f26070 */
[C---:B------:R-:W-:Y:S01]  /*c660*/  IMAD.WIDE R198, R44.reuse, 0x4, R122 ;  /* 0x000000042cc67825 */ /* 0x040fe200078e027a */
[----:B------:R1:W-:Y:S03]  /*c670*/  LDGSTS.E [R247+0x1000c], desc[UR8][R68.64], !P4 ;  /* 0x1000c00044f77fae */ /* 0x0003e6000e121848 */
[C---:B------:R-:W-:Y:S01]  /*c680*/  IMAD.WIDE R196, R44.reuse, 0x4, R124 ;  /* 0x000000042cc47825 */ /* 0x040fe200078e027c */
[----:B------:R-:W-:Y:S03]  /*c690*/  LDGSTS.E [R247+0x1400c], desc[UR8][R198.64], !P4 ;  /* 0x1400c000c6f77fae */ /* 0x000fe6000e121848 */
[----:B------:R-:W-:Y:S01]  /*c6a0*/  IMAD.WIDE R194, R44, 0x4, R128 ;  /* 0x000000042cc27825 */ /* 0x000fe200078e0280 */
[----:B------:R-:W-:Y:S03]  /*c6b0*/  LDGSTS.E [R247+0x1800c], desc[UR8][R196.64], !P4 ;  /* 0x1800c000c4f77fae */ /* 0x000fe6000e121848 */
[----:B------:R-:W-:Y:S01]  /*c6c0*/  IMAD.WIDE R42, R45, 0x4, R242 ;  /* 0x000000042d2a7825 */ /* 0x000fe200078e02f2 */
[----:B------:R-:W-:Y:S01]  /*c6d0*/  LDGSTS.E [R247+0x1c00c], desc[UR8][R194.64], !P4 ;  /* 0x1c00c000c2f77fae */ /* 0x000fe2000e121848 */
[----:B------:R-:W-:-:S02]  /*c6e0*/  ISETP.GE.AND P4, PT, R248, UR4, PT ;  /* 0x00000004f8007c0c */ /* 0x000fc4000bf86270 */
[C---:B------:R-:W-:Y:S01]  /*c6f0*/  IMAD.WIDE R240, R45.reuse, 0x4, R122 ;  /* 0x000000042df07825 */ /* 0x040fe200078e027a */
[----:B------:R-:W-:Y:S03]  /*c700*/  LDGSTS.E [R247+0x20000], desc[UR8][R42.64], !P3 ;  /* 0x200000002af77fae */ /* 0x000fe6000d921848 */
[C---:B------:R-:W-:Y:S01]  /*c710*/  IMAD.WIDE R4, R45.reuse, 0x4, R124 ;  /* 0x000000042d047825 */ /* 0x040fe200078e027c */
[----:B------:R-:W-:Y:S03]  /*c720*/  LDGSTS.E [R247+0x24000], desc[UR8][R240.64], !P3 ;  /* 0x24000000f0f77fae */ /* 0x000fe6000d921848 */
[----:B------:R-:W-:Y:S01]  /*c730*/  IMAD.WIDE R10, R45, 0x4, R128 ;  /* 0x000000042d0a7825 */ /* 0x000fe200078e0280 */
[----:B------:R-:W-:Y:S03]  /*c740*/  LDGSTS.E [R247+0x28000], desc[UR8][R4.64], !P3 ;  /* 0x2800000004f77fae */ /* 0x000fe6000d921848 */
[----:B------:R-:W-:Y:S01]  /*c750*/  IMAD R47, R46, 0x5d, RZ ;  /* 0x0000005d2e2f7824 */ /* 0x000fe200078e02ff */
[----:B------:R-:W-:Y:S01]  /*c760*/  LDGSTS.E [R247+0x2c000], desc[UR8][R10.64], !P3 ;  /* 0x2c0000000af77fae */ /* 0x000fe2000d921848 */
[----:B------:R-:W-:-:S02]  /*c770*/  ISETP.GT.AND P3, PT, R2, 0x7f, PT ;  /* 0x0000007f0200780c */ /* 0x000fc40003f64270 */
[----:B------:R-:W-:-:S04]  /*c780*/  IMAD.WIDE R44, R47, 0x4, R242 ;  /* 0x000000042f2c7825 */ /* 0x000fc800078e02f2 */
[C---:B------:R-:W-:Y:S01]  /*c790*/  IMAD.WIDE R112, R47.reuse, 0x4, R122 ;  /* 0x000000042f707825 */ /* 0x040fe200078e027a */
[----:B------:R-:W-:Y:S03]  /*c7a0*/  LDGSTS.E [R247+0x20004], desc[UR8][R44.64], !P2 ;  /* 0x200040002cf77fae */ /* 0x000fe6000d121848 */
[C---:B------:R-:W-:Y:S01]  /*c7b0*/  IMAD.WIDE R116, R47.reuse, 0x4, R124 ;  /* 0x000000042f747825 */ /* 0x040fe200078e027c */
[----:B------:R-:W-:Y:S03]  /*c7c0*/  LDGSTS.E [R247+0x24004], desc[UR8][R112.64], !P2 ;  /* 0x2400400070f77fae */ /* 0x000fe6000d121848 */
[----:B------:R-:W-:Y:S01]  /*c7d0*/  IMAD.WIDE R118, R47, 0x4, R128 ;  /* 0x000000042f767825 */ /* 0x000fe200078e0280 */
[----:B------:R-:W-:Y:S01]  /*c7e0*/  SEL R47, RZ, 0x4, !P3 ;  /* 0x00000004ff2f7807 */ /* 0x000fe20005800000 */
[----:B------:R-:W-:Y:S01]  /*c7f0*/  LDGSTS.E [R247+0x28004], desc[UR8][R116.64], !P2 ;  /* 0x2800400074f77fae */ /* 0x000fe2000d121848 */
[----:B------:R-:W-:-:S02]  /*c800*/  ISETP.GE.U32.AND P3, PT, R49, 0x7fffff02, PT ;  /* 0x7fffff023100780c */ /* 0x000fc40003f66070 */
[----:B------:R-:W-:Y:S01]  /*c810*/  SEL R3, R47, RZ, !P4 ;  /* 0x000000ff2f037207 */ /* 0x000fe20006000000 */
[----:B------:R-:W-:Y:S01]  /*c820*/  LDGSTS.E [R247+0x2c004], desc[UR8][R118.64], !P2 ;  /* 0x2c00400076f77fae */ /* 0x000fe2000d121848 */
[----:B------:R-:W-:Y:S01]  /*c830*/  ISETP.GE.AND P4, PT, R248, R48, PT ;  /* 0x00000030f800720c */ /* 0x000fe20003f86270 */
[----:B------:R-:W-:Y:S01]  /*c840*/  IMAD R248, R46, 0x7f, RZ ;  /* 0x0000007f2ef87824 */ /* 0x000fe200078e02ff */
[----:B------:R-:W-:Y:S01]  /*c850*/  ISETP.GE.U32.AND P2, PT, R48, 0x7fffff01, PT ;  /* 0x7fffff013000780c */ /* 0x000fe20003f46070 */
[----:B------:R4:W-:Y:S01]  /*c860*/  STL [R1+0x1558], R3 ;  /* 0x0015580301007387 */ /* 0x0009e20000100800 */
[----:B------:R-:W-:Y:S01]  /*c870*/  SEL R47, RZ, 0x4, P4 ;  /* 0x00000004ff2f7807 */ /* 0x000fe20002000000 */
[----:B------:R-:W-:Y:S01]  /*c880*/  IMAD.WIDE R48, R130, 0x4, R242 ;  /* 0x0000000482307825 */ /* 0x000fe200078e02f2 */
[----:B------:R-:W-:-:S03]  /*c890*/  ISETP.GT.AND P4, PT, R2, 0xff, PT ;  /* 0x000000ff0200780c */ /* 0x000fc60003f84270 */
[----:B------:R-:W-:Y:S01]  /*c8a0*/  IMAD.WIDE R120, R131, 0x4, R122 ;  /* 0x0000000483787825 */ /* 0x000fe200078e027a */
[----:B------:R-:W-:-:S03]  /*c8b0*/  SEL R8, R47, RZ, P4 ;  /* 0x000000ff2f087207 */ /* 0x000fc60002000000 */
[----:B----4-:R-:W-:-:S04]  /*c8c0*/  IMAD.WIDE R2, R249, 0x4, R242 ;  /* 0x00000004f9027825 */ /* 0x010fc800078e02f2 */
[----:B------:R-:W-:Y:S01]  /*c8d0*/  IMAD.WIDE R46, R131, 0x4, R242 ;  /* 0x00000004832e7825 */ /* 0x000fe200078e02f2 */
[----:B------:R4:W-:Y:S03]  /*c8e0*/  STL.64 [R1+0xf50], R2 ;  /* 0x000f500201007387 */ /* 0x0009e60000100a00 */
[C---:B------:R-:W-:Y:S01]  /*c8f0*/  IMAD.WIDE R126, R130.reuse, 0x4, R122 ;  /* 0x00000004827e7825 */ /* 0x040fe200078e027a */
[----:B------:R3:W-:Y:S03]  /*c900*/  STL.64 [R1+0xf58], R6 ;  /* 0x000f580601007387 */ /* 0x0007e60000100a00 */
[--C-:B------:R-:W-:Y:S01]  /*c910*/  IMAD.WIDE R114, R130, 0x4, R124.reuse ;  /* 0x0000000482727825 */ /* 0x100fe200078e027c */
[----:B------:R-:W-:Y:S03]  /*c920*/  LDGSTS.E [R247+0x20008], desc[UR8][R46.64], !P0 ;  /* 0x200080002ef77fae */ /* 0x000fe6000c121848 */
[--C-:B------:R-:W-:Y:S01]  /*c930*/  IMAD.WIDE R18, R252, 0x4, R124.reuse ;  /* 0x00000004fc127825 */ /* 0x100fe200078e027c */
[----:B------:R-:W-:Y:S03]  /*c940*/  LDGSTS.E [R247+0x24008], desc[UR8][R120.64], !P0 ;  /* 0x2400800078f77fae */ /* 0x000fe6000c121848 */
[----:B----4-:R-:W-:-:S04]  /*c950*/  IMAD.WIDE R2, R249, 0x4, R124 ;  /* 0x00000004f9027825 */ /* 0x010fc800078e027c */
[----:B------:R-:W-:Y:S01]  /*c960*/  IMAD.WIDE R16, R248, 0x4, R124 ;  /* 0x00000004f8107825 */ /* 0x000fe200078e027c */
[----:B------:R4:W-:Y:S03]  /*c970*/  STL.64 [R1+0xf68], R2 ;  /* 0x000f680201007387 */ /* 0x0009e60000100a00 */
[--C-:B------:R-:W-:Y:S01]  /*c980*/  IMAD.WIDE R244, R131, 0x4, R128.reuse ;  /* 0x0000000483f47825 */ /* 0x100fe200078e0280 */
[----:B------:R-:W2:Y:S03]  /*c990*/  LDL.LU.64 R54, [R1+0x250] ;  /* 0x0002500001367983 */ /* 0x000ea60000300a00 */
[----:B------:R-:W-:Y:S01]  /*c9a0*/  IMAD.WIDE R134, R134, 0x4, R128 ;  /* 0x0000000486867825 */ /* 0x000fe200078e0280 */
[----:B------:R-:W2:Y:S03]  /*c9b0*/  LDL.LU.64 R56, [R1+0x248] ;  /* 0x0002480001387983 */ /* 0x000ea60000300a00 */
[C---:B------:R-:W-:Y:S01]  /*c9c0*/  IMAD.WIDE R86, R249.reuse, 0x4, R86 ;  /* 0x00000004f9567825 */ /* 0x040fe200078e0256 */
[----:B------:R-:W2:Y:S03]  /*c9d0*/  LDL.LU.64 R58, [R1+0x240] ;  /* 0x00024000013a7983 */ /* 0x000ea60000300a00 */
[C---:B------:R-:W-:Y:S01]  /*c9e0*/  IMAD.WIDE R88, R249.reuse, 0x4, R88 ;  /* 0x00000004f9587825 */ /* 0x040fe200078e0258 */
[----:B------:R-:W2:Y:S03]  /*c9f0*/  LDL.LU.64 R60, [R1+0x238] ;  /* 0x00023800013c7983 */ /* 0x000ea60000300a00 */
[C---:B------:R-:W-:Y:S01]  /*ca00*/  IMAD.WIDE R76, R249.reuse, 0x4, R76 ;  /* 0x00000004f94c7825 */ /* 0x040fe200078e024c */
[----:B------:R-:W2:Y:S03]  /*ca10*/  LDL.LU.64 R62, [R1+0x230] ;  /* 0x00023000013e7983 */ /* 0x000ea60000300a00 */
[C---:B------:R-:W-:Y:S01]  /*ca20*/  IMAD.WIDE R24, R249.reuse, 0x4, R24 ;  /* 0x00000004f9187825 */ /* 0x040fe200078e0218 */
[----:B------:R-:W2:Y:S03]  /*ca30*/  LDL.LU.64 R64, [R1+0x228] ;  /* 0x0002280001407983 */ /* 0x000ea60000300a00 */
[----:B------:R-:W-:Y:S01]  /*ca40*/  IMAD.WIDE R22, R249, 0x4, R22 ;  /* 0x00000004f9167825 */ /* 0x000fe200078e0216 */
[----:B------:R-:W2:Y:S03]  /*ca50*/  LDL.LU.64 R66, [R1+0x220] ;  /* 0x0002200001427983 */ /* 0x000ea60000300a00 */
[----:B---3--:R-:W-:Y:S01]  /*ca60*/  IMAD.WIDE R6, R248, 0x4, R122 ;  /* 0x00000004f8067825 */ /* 0x008fe200078e027a */
[----:B------:R-:W3:Y:S03]  /*ca70*/  LDL.LU.64 R78, [R1+0x210] ;  /* 0x00021000014e7983 */ /* 0x000ee60000300a00 */
[----:B----4-:R-:W-:Y:S01]  /*ca80*/  IMAD.WIDE R2, R131, 0x4, R124 ;  /* 0x0000000483027825 */ /* 0x010fe200078e027c */
[----:B------:R-:W4:Y:S03]  /*ca90*/  LDL.LU.64 R80, [R1+0x208] ;  /* 0x0002080001507983 */ /* 0x000f260000300a00 */
[--C-:B------:R-:W-:Y:S01]  /*caa0*/  IMAD.WIDE R130, R130, 0x4, R128.reuse ;  /* 0x0000000482827825 */ /* 0x100fe200078e0280 */
[----:B------:R1:W-:Y:S03]  /*cab0*/  LDGSTS.E [R247+0x28008], desc[UR8][R2.64], !P0 ;  /* 0x2800800002f77fae */ /* 0x0003e6000c121848 */
[--C-:B------:R-:W-:Y:S01]  /*cac0*/  IMAD.WIDE R124, R252, 0x4, R128.reuse ;  /* 0x00000004fc7c7825 */ /* 0x100fe200078e0280 */
[----:B------:R-:W-:Y:S03]  /*cad0*/  LDGSTS.E [R247+0x2c008], desc[UR8][R244.64], !P0 ;  /* 0x2c008000f4f77fae */ /* 0x000fe6000c121848 */
[C-C-:B------:R-:W-:Y:S01]  /*cae0*/  IMAD.WIDE R122, R248.reuse, 0x4, R128.reuse ;  /* 0x00000004f87a7825 */ /* 0x140fe200078e0280 */
[----:B------:R4:W-:Y:S03]  /*caf0*/  LDGSTS.E [R247+0x2000c], desc[UR8][R48.64], !P6 ;  /* 0x2000c00030f77fae */ /* 0x0009e6000f121848 */
[C---:B------:R-:W-:Y:S01]  /*cb00*/  IMAD.WIDE R128, R249.reuse, 0x4, R128 ;  /* 0x00000004f9807825 */ /* 0x040fe200078e0280 */
[----:B------:R-:W-:Y:S03]  /*cb10*/  LDGSTS.E [R247+0x2400c], desc[UR8][R126.64], !P6 ;  /* 0x2400c0007ef77fae */ /* 0x000fe6000f121848 */
[C---:B------:R-:W-:Y:S01]  /*cb20*/  IMAD.WIDE R20, R249.reuse, 0x4, R20 ;  /* 0x00000004f9147825 */ /* 0x040fe200078e0214 */
[----:B------:R1:W-:Y:S03]  /*cb30*/  STL.64 [R1+0xf40], R128 ;  /* 0x000f408001007387 */ /* 0x0003e60000100a00 */
[C---:B------:R-:W-:Y:S01]  /*cb40*/  IMAD.WIDE R14, R249.reuse, 0x4, R14 ;  /* 0x00000004f90e7825 */ /* 0x040fe200078e020e */
[----:B------:R-:W-:Y:S03]  /*cb50*/  LDGSTS.E [R247+0x2800c], desc[UR8][R114.64], !P6 ;  /* 0x2800c00072f77fae */ /* 0x000fe6000f121848 */
[C---:B------:R-:W-:Y:S01]  /*cb60*/  IMAD.WIDE R30, R249.reuse, 0x4, R30 ;  /* 0x00000004f91e7825 */ /* 0x040fe200078e021e */
[----:B------:R-:W-:Y:S03]  /*cb70*/  LDGSTS.E [R247+0x2c00c], desc[UR8][R130.64], !P6 ;  /* 0x2c00c00082f77fae */ /* 0x000fe6000f121848 */
[C---:B------:R-:W-:Y:S01]  /*cb80*/  IMAD.WIDE R28, R249.reuse, 0x4, R28 ;  /* 0x00000004f91c7825 */ /* 0x040fe200078e021c */
[----:B-1----:R-:W3:Y:S03]  /*cb90*/  LDL.LU.64 R128, [R1+0x218] ;  /* 0x0002180001807983 */ /* 0x002ee60000300a00 */
[C---:B------:R-:W-:Y:S01]  /*cba0*/  IMAD.WIDE R26, R249.reuse, 0x4, R26 ;  /* 0x00000004f91a7825 */ /* 0x040fe200078e021a */
[----:B------:R1:W-:Y:S03]  /*cbb0*/  STL.64 [R1+0x268], R86 ;  /* 0x0002685601007387 */ /* 0x0003e60000100a00 */
[C---:B------:R-:W-:Y:S01]  /*cbc0*/  IMAD.WIDE R74, R249.reuse, 0x4, R74 ;  /* 0x00000004f94a7825 */ /* 0x040fe200078e024a */
[----:B------:R-:W-:Y:S03]  /*cbd0*/  LDGSTS.E [R247+0x30000], desc[UR8][R106.64], !P5 ;  /* 0x300000006af77fae */ /* 0x000fe6000e921848 */
[C---:B------:R-:W-:Y:S01]  /*cbe0*/  IMAD.WIDE R12, R249.reuse, 0x4, R12 ;  /* 0x00000004f90c7825 */ /* 0x040fe200078e020c */
[----:B------:R-:W-:Y:S03]  /*cbf0*/  LDGSTS.E [R247+0x34000], desc[UR8][R144.64], !P5 ;  /* 0x3400000090f77fae */ /* 0x000fe6000e921848 */
[C---:B------:R-:W-:Y:S01]  /*cc00*/  IMAD.WIDE R250, R249.reuse, 0x4, R250 ;  /* 0x00000004f9fa7825 */ /* 0x040fe200078e02fa */
[----:B-1----:R-:W4:Y:S03]  /*cc10*/  LDL.LU.64 R86, [R1+0x1d28] ;  /* 0x001d280001567983 */ /* 0x002f260000300a00 */
[C---:B------:R-:W-:Y:S01]  /*cc20*/  IMAD.WIDE R50, R249.reuse, 0x4, R50 ;  /* 0x00000004f9327825 */ /* 0x040fe200078e0232 */
[----:B------:R1:W-:Y:S03]  /*cc30*/  STL.64 [R1+0x630], R88 ;  /* 0x0006305801007387 */ /* 0x0003e60000100a00 */
[C---:B------:R-:W-:Y:S01]  /*cc40*/  IMAD.WIDE R52, R249.reuse, 0x4, R52 ;  /* 0x00000004f9347825 */ /* 0x040fe200078e0234 */
[----:B------:R-:W-:Y:S03]  /*cc50*/  LDGSTS.E [R247+0x38000], desc[UR8][R142.64], !P5 ;  /* 0x380000008ef77fae */ /* 0x000fe6000e921848 */
[C---:B------:R-:W-:Y:S01]  /*cc60*/  IMAD.WIDE R72, R249.reuse, 0x4, R72 ;  /* 0x00000004f9487825 */ /* 0x040fe200078e0248 */
[----:B------:R-:W-:Y:S03]  /*cc70*/  LDGSTS.E [R247+0x3c000], desc[UR8][R140.64], !P5 ;  /* 0x3c0000008cf77fae */ /* 0x000fe6000e921848 */
[C---:B--2---:R-:W-:Y:S01]  /*cc80*/  IMAD.WIDE R70, R249.reuse, 0x4, R70 ;  /* 0x00000004f9467825 */ /* 0x044fe200078e0246 */
[----:B-1----:R-:W2:Y:S03]  /*cc90*/  LDL.LU.64 R88, [R1+0x1d20] ;  /* 0x001d200001587983 */ /* 0x002ea60000300a00 */
[C---:B------:R-:W-:Y:S01]  /*cca0*/  IMAD.WIDE R68, R249.reuse, 0x4, R68 ;  /* 0x00000004f9447825 */ /* 0x040fe200078e0244 */
[----:B------:R-:W-:Y:S03]  /*ccb0*/  LDGSTS.E [R247+0x30004], desc[UR8][R108.64], !P1 ;  /* 0x300040006cf77fae */ /* 0x000fe6000c921848 */
[----:B------:R-:W-:Y:S01]  /*ccc0*/  IMAD.WIDE R242, R248, 0x4, R242 ;  /* 0x00000004f8f27825 */ /* 0x000fe200078e02f2 */
[----:B------:R-:W-:Y:S03]  /*ccd0*/  LDGSTS.E [R247+0x34004], desc[UR8][R138.64], !P1 ;  /* 0x340040008af77fae */ /* 0x000fe6000c921848 */
        /* <DEDUP_REMOVED lines=9> */
[----:B-1----:R-:W2:Y:S03]  /*cd70*/  LDL.LU.64 R54, [R1+0x1d18] ;  /* 0x001d180001367983 */ /* 0x002ea60000300a00 */
[C---:B------:R-:W-:Y:S01]  /*cd80*/  IMAD.WIDE R64, R249.reuse, 0x4, R64 ;  /* 0x00000004f9407825 */ /* 0x040fe200078e0240 */
[----:B------:R1:W-:Y:S03]  /*cd90*/  STL.64 [R1+0x248], R56 ;  /* 0x0002483801007387 */ /* 0x0003e60000100a00 */
[C---:B------:R-:W-:Y:S01]  /*cda0*/  IMAD.WIDE R66, R249.reuse, 0x4, R66 ;  /* 0x00000004f9427825 */ /* 0x040fe200078e0242 */
[----:B------:R-:W-:Y:S03]  /*cdb0*/  LDGSTS.E [R247+0x34008], desc[UR8][R132.64], !P3 ;  /* 0x3400800084f77fae */ /* 0x000fe6000d921848 */
[C---:B------:R-:W-:Y:S01]  /*cdc0*/  IMAD.WIDE R2, R249.reuse, 0x4, R2 ;  /* 0x00000004f9027825 */ /* 0x040fe200078e0202 */
[----:B------:R-:W-:Y:S01]  /*cdd0*/  LDGSTS.E [R247+0x38008], desc[UR8][R18.64], !P3 ;  /* 0x3800800012f77fae */ /* 0x000fe2000d921848 */
[----:B------:R-:W-:Y:S01]  /*cde0*/  ISETP.NE.U32.AND P0, PT, R8, RZ, PT ;  /* 0x000000ff0800720c */ /* 0x000fe20003f05070 */
[----:B------:R-:W2:Y:S02]  /*cdf0*/  LDC R248, c[0x0][0x230] ;  /* 0x00008c00fff87b82 */ /* 0x000ea40000000800 */
[----:B-1----:R-:W4:Y:S04]  /*ce00*/  LDL.LU.64 R56, [R1+0x1d10] ;  /* 0x001d100001387983 */ /* 0x002f280000300a00 */
[----:B------:R1:W-:Y:S04]  /*ce10*/  STL.64 [R1+0x7c8], R58 ;  /* 0x0007c83a01007387 */ /* 0x0003e80000100a00 */
[----:B------:R-:W-:Y:S04]  /*ce20*/  LDGSTS.E [R247+0x3c008], desc[UR8][R124.64], !P3 ;  /* 0x3c0080007cf77fae */ /* 0x000fe8000d921848 */
[----:B------:R-:W-:Y:S04]  /*ce30*/  LDGSTS.E [R247+0x3000c], desc[UR8][R242.64], !P2 ;  /* 0x3000c000f2f77fae */ /* 0x000fe8000d121848 */
[----:B-1----:R-:W2:Y:S04]  /*ce40*/  LDL.LU.64 R58, [R1+0x1d08] ;  /* 0x001d0800013a7983 */ /* 0x002ea80000300a00 */
[----:B------:R1:W-:Y:S04]  /*ce50*/  STL.64 [R1+0x848], R60 ;  /* 0x0008483c01007387 */ /* 0x0003e80000100a00 */
[----:B------:R4:W-:Y:S04]  /*ce60*/  LDGSTS.E [R247+0x3400c], desc[UR8][R6.64], !P2 ;  /* 0x3400c00006f77fae */ /* 0x0009e8000d121848 */
[----:B------:R4:W-:Y:S04]  /*ce70*/  LDGSTS.E [R247+0x3800c], desc[UR8][R16.64], !P2 ;  /* 0x3800c00010f77fae */ /* 0x0009e8000d121848 */
[----:B-1----:R-:W4:Y:S04]  /*ce80*/  LDL.LU.64 R60, [R1+0x1d00] ;  /* 0x001d0000013c7983 */ /* 0x002f280000300a00 */
[----:B------:R1:W-:Y:S01]  /*ce90*/  STL.64 [R1+0x8d0], R62 ;  /* 0x0008d03e01007387 */ /* 0x0003e20000100a00 */
[----:B---3--:R-:W-:Y:S01]  /*cea0*/  IMAD.WIDE R128, R249, 0x4, R128 ;  /* 0x00000004f9807825 */ /* 0x008fe200078e0280 */
[----:B------:R-:W-:-:S02]  /*ceb0*/  USHF.L.U32 UR7, UR7, 0x7, URZ ;  /* 0x0000000707077899 */ /* 0x000fc4000800063f */
[----:B------:R-:W-:Y:S01]  /*cec0*/  LDGSTS.E [R247+0x3c00c], desc[UR8][R122.64], !P2 ;  /* 0x3c00c0007af77fae */ /* 0x000fe2000d121848 */
[----:B--2---:R-:W-:-:S03]  /*ced0*/  IMAD.WIDE R58, R249, 0x4, R58 ;  /* 0x00000004f93a7825 */ /* 0x004fc600078e023a */
[----:B-1----:R-:W2:Y:S04]  /*cee0*/  LDL.LU.64 R62, [R1+0x1cf8] ;  /* 0x001cf800013e7983 */ /* 0x002ea80000300a00 */
[----:B------:R1:W-:Y:S01]  /*cef0*/  STL.64 [R1+0x228], R64 ;  /* 0x0002284001007387 */ /* 0x0003e20000100a00 */
[----:B----4-:R-:W-:-:S03]  /*cf00*/  IMAD.WIDE R56, R249, 0x4, R56 ;  /* 0x00000004f9387825 */ /* 0x010fc600078e0238 */
[----:B------:R-:W0:Y:S04]  /*cf10*/  LDGDEPBAR ;  /* 0x00000000000079af */ /* 0x000e280000000000 */
[----:B-1----:R-:W3:Y:S04]  /*cf20*/  LDL.LU.64 R64, [R1+0x1cf0] ;  /* 0x001cf00001407983 */ /* 0x002ee80000300a00 */
[----:B------:R1:W-:Y:S04]  /*cf30*/  STL.64 [R1+0x9d8], R66 ;  /* 0x0009d84201007387 */ /* 0x0003e80000100a00 */
[----:B-1----:R-:W4:Y:S04]  /*cf40*/  LDL.LU.64 R66, [R1+0x1ce8] ;  /* 0x001ce80001427983 */ /* 0x002f280000300a00 */
[----:B------:R1:W-:Y:S01]  /*cf50*/  STL.64 [R1+0xa58], R128 ;  /* 0x000a588001007387 */ /* 0x0003e20000100a00 */
[----:B------:R-:W-:-:S04]  /*cf60*/  IMAD.WIDE R60, R249, 0x4, R60 ;  /* 0x00000004f93c7825 */ /* 0x000fc800078e023c */
[----:B-1----:R-:W-:-:S04]  /*cf70*/  IMAD.WIDE R128, R249, 0x4, R78 ;  /* 0x00000004f9807825 */ /* 0x002fc800078e024e */
[C---:B------:R-:W-:Y:S01]  /*cf80*/  IMAD.WIDE R78, R249.reuse, 0x4, R80 ;  /* 0x00000004f94e7825 */ /* 0x040fe200078e0250 */
[----:B------:R-:W-:Y:S04]  /*cf90*/  STL.64 [R1+0xae8], R128 ;  /* 0x000ae88001007387 */ /* 0x000fe80000100a00 */
[----:B------:R-:W-:Y:S01]  /*cfa0*/  STL.64 [R1+0x208], R78 ;  /* 0x0002084e01007387 */ /* 0x000fe20000100a00 */
[----:B--2---:R-:W-:-:S04]  /*cfb0*/  IMAD.WIDE R62, R249, 0x4, R62 ;  /* 0x00000004f93e7825 */ /* 0x004fc800078e023e */
[----:B---3--:R-:W-:-:S04]  /*cfc0*/  IMAD.WIDE R64, R249, 0x4, R64 ;  /* 0x00000004f9407825 */ /* 0x008fc800078e0240 */
[----:B----4-:R-:W-:-:S05]  /*cfd0*/  IMAD.WIDE R66, R249, 0x4, R66 ;  /* 0x00000004f9427825 */ /* 0x010fca00078e0242 */
[----:B------:R-:W-:Y:S04]  /*cfe0*/  STL.64 [R1+0xbf0], R66 ;  /* 0x000bf04201007387 */ /* 0x000fe80000100a00 */
[----:B------:R-:W-:Y:S04]  /*cff0*/  STL.64 [R1+0xc68], R64 ;  /* 0x000c684001007387 */ /* 0x000fe80000100a00 */
[----:B------:R1:W-:Y:S04]  /*d000*/  STL.64 [R1+0xcf8], R62 ;  /* 0x000cf83e01007387 */ /* 0x0003e80000100a00 */
[----:B------:R-:W-:Y:S04]  /*d010*/  STL.64 [R1+0xd78], R60 ;  /* 0x000d783c01007387 */ /* 0x000fe80000100a00 */
[----:B------:R-:W-:Y:S04]  /*d020*/  STL.64 [R1+0xe00], R58 ;  /* 0x000e003a01007387 */ /* 0x000fe80000100a00 */
[----:B-1----:R-:W2:Y:S01]  /*d030*/  LDL.LU.64 R62, [R1+0x168] ;  /* 0x00016800013e7983 */ /* 0x002ea20000300a00 */
[----:B------:R-:W-:-:S03]  /*d040*/  IMAD.WIDE R54, R249, 0x4, R54 ;  /* 0x00000004f9367825 */ /* 0x000fc600078e0236 */
[----:B------:R-:W-:Y:S01]  /*d050*/  STL.64 [R1+0xe48], R56 ;  /* 0x000e483801007387 */ /* 0x000fe20000100a00 */
[----:B------:R-:W-:-:S03]  /*d060*/  IMAD.WIDE R78, R249, 0x4, R88 ;  /* 0x00000004f94e7825 */ /* 0x000fc600078e0258 */
[----:B------:R-:W3:Y:S04]  /*d070*/  LDL.LU.64 R128, [R1+0x160] ;  /* 0x0001600001807983 */ /* 0x000ee80000300a00 */
[----:B------:R1:W-:Y:S04]  /*d080*/  STL.64 [R1+0xe90], R54 ;  /* 0x000e903601007387 */ /* 0x0003e80000100a00 */
[----:B------:R-:W4:Y:S01]  /*d090*/  LDL.LU.64 R66, [R1+0x158] ;  /* 0x0001580001427983 */ /* 0x000f220000300a00 */
[----:B------:R-:W-:-:S03]  /*d0a0*/  IMAD.WIDE R86, R249, 0x4, R86 ;  /* 0x00000004f9567825 */ /* 0x000fc600078e0256 */
[----:B-1----:R-:W4:Y:S04]  /*d0b0*/  LDL.LU.64 R54, [R1+0x150] ;  /* 0x0001500001367983 */ /* 0x002f280000300a00 */
[----:B------:R-:W4:Y:S01]  /*d0c0*/  LDL.LU.64 R56, [R1+0x148] ;  /* 0x0001480001387983 */ /* 0x000f220000300a00 */
[----:B------:R-:W-:-:S03]  /*d0d0*/  IMAD.WIDE R80, R249, 0x4, R84 ;  /* 0x00000004f9507825 */ /* 0x000fc600078e0254 */
[----:B------:R-:W4:Y:S04]  /*d0e0*/  LDL.LU.64 R58, [R1+0x140] ;  /* 0x00014000013a7983 */ /* 0x000f280000300a00 */
[----:B------:R-:W4:Y:S04]  /*d0f0*/  LDL.LU.64 R60, [R1+0x138] ;  /* 0x00013800013c7983 */ /* 0x000f280000300a00 */
[----:B------:R-:W4:Y:S04]  /*d100*/  LDL.LU.64 R64, [R1+0x130] ;  /* 0x0001300001407983 */ /* 0x000f280000300a00 */
[----:B------:R1:W-:Y:S04]  /*d110*/  STL.64 [R1+0xeb8], R78 ;  /* 0x000eb84e01007387 */ /* 0x0003e80000100a00 */
[----:B------:R-:W-:Y:S04]  /*d120*/  STL.64 [R1+0xec0], R86 ;  /* 0x000ec05601007387 */ /* 0x000fe80000100a00 */
[----:B------:R-:W-:Y:S01]  /*d130*/  STL.64 [R1+0xec8], R80 ;  /* 0x000ec85001007387 */ /* 0x000fe20000100a00 */
[----:B-1----:R-:W-:-:S05]  /*d140*/  IMAD.WIDE R78, R249, 0x4, R82 ;  /* 0x00000004f94e7825 */ /* 0x002fca00078e0252 */
[----:B------:R-:W-:Y:S04]  /*d150*/  STL.64 [R1+0xed0], R78 ;  /* 0x000ed04e01007387 */ /* 0x000fe80000100a00 */
[----:B------:R1:W-:Y:S04]  /*d160*/  STL.64 [R1+0xed8], R76 ;  /* 0x000ed84c01007387 */ /* 0x0003e80000100a00 */
[----:B------:R-:W-:Y:S04]  /*d170*/  STL.64 [R1+0xee0], R24 ;  /* 0x000ee01801007387 */ /* 0x000fe80000100a00 */
[----:B------:R-:W-:Y:S04]  /*d180*/  STL.64 [R1+0xee8], R22 ;  /* 0x000ee81601007387 */ /* 0x000fe80000100a00 */
[----:B-1----:R-:W4:Y:S04]  /*d190*/  LDL.LU.64 R76, [R1+0x120] ;  /* 0x00012000014c7983 */ /* 0x002f280000300a00 */
[----:B------:R-:W-:Y:S04]  /*d1a0*/  STL.64 [R1+0xef0], R20 ;  /* 0x000ef01401007387 */ /* 0x000fe80000100a00 */
[----:B------:R-:W4:Y:S04]  /*d1b0*/  LDL.LU.64 R78, [R1+0x118] ;  /* 0x00011800014e7983 */ /* 0x000f280000300a00 */
[----:B------:R1:W-:Y:S04]  /*d1c0*/  STL.64 [R1+0xef8], R14 ;  /* 0x000ef80e01007387 */ /* 0x0003e80000100a00 */
[----:B------:R-:W4:Y:S04]  /*d1d0*/  LDL.LU.64 R80, [R1+0x110] ;  /* 0x0001100001507983 */ /* 0x000f280000300a00 */
[----:B-1----:R-:W4:Y:S04]  /*d1e0*/  LDL.LU.64 R14, [R1+0x108] ;  /* 0x00010800010e7983 */ /* 0x002f280000300a00 */
[----:B------:R-:W4:Y:S04]  /*d1f0*/  LDL.LU.64 R88, [R1+0x100] ;  /* 0x0001000001587983 */ /* 0x000f280000300a00 */
[----:B------:R-:W4:Y:S04]  /*d200*/  LDL.LU.64 R86, [R1+0xf8] ;  /* 0x0000f80001567983 */ /* 0x000f280000300a00 */
[----:B------:R-:W4:Y:S04]  /*d210*/  LDL.LU.64 R84, [R1+0xf0] ;  /* 0x0000f00001547983 */ /* 0x000f280000300a00 */
[----:B------:R-:W4:Y:S04]  /*d220*/  LDL.LU.64 R82, [R1+0xe8] ;  /* 0x0000e80001527983 */ /* 0x000f280000300a00 */
[----:B------:R-:W4:Y:S04]  /*d230*/  LDL.LU.64 R24, [R1+0xe0] ;  /* 0x0000e00001187983 */ /* 0x000f280000300a00 */
[----:B------:R-:W4:Y:S04]  /*d240*/  LDL.LU.64 R22, [R1+0xd8] ;  /* 0x0000d80001167983 */ /* 0x000f280000300a00 */
[----:B------:R-:W4:Y:S04]  /*d250*/  LDL.LU.64 R20, [R1+0xd0] ;  /* 0x0000d00001147983 */ /* 0x000f280000300a00 */
[----:B------:R1:W-:Y:S04]  /*d260*/  STL.64 [R1+0xf00], R30 ;  /* 0x000f001e01007387 */ /* 0x0003e80000100a00 */
[----:B-1----:R-:W4:Y:S04]  /*d270*/  LDL.LU.64 R30, [R1+0x1ce0] ;  /* 0x001ce000011e7983 */ /* 0x002f280000300a00 */
[----:B------:R1:W-:Y:S04]  /*d280*/  STL.64 [R1+0xf08], R28 ;  /* 0x000f081c01007387 */ /* 0x0003e80000100a00 */
[----:B-1----:R-:W4:Y:S04]  /*d290*/  LDL.LU.64 R28, [R1+0x1cd8] ;  /* 0x001cd800011c7983 */ /* 0x002f280000300a00 */
[----:B------:R1:W-:Y:S04]  /*d2a0*/  STL.64 [R1+0xf10], R26 ;  /* 0x000f101a01007387 */ /* 0x0003e80000100a00 */
[----:B-1----:R-:W4:Y:S01]  /*d2b0*/  LDL.LU.64 R26, [R1+0x1cd0] ;  /* 0x001cd000011a7983 */ /* 0x002f220000300a00 */
[----:B--2---:R-:W-:-:S05]  /*d2c0*/  IMAD.WIDE R62, R249, 0x4, R62 ;  /* 0x00000004f93e7825 */ /* 0x004fca00078e023e */
[----:B------:R1:W-:Y:S04]  /*d2d0*/  STL.64 [R1+0xf18], R62 ;  /* 0x000f183e01007387 */ /* 0x0003e80000100a00 */
[----:B-1----:R-:W2:Y:S01]  /*d2e0*/  LDL.LU.64 R62, [R1+0x1cc8] ;  /* 0x001cc800013e7983 */ /* 0x002ea20000300a00 */
[----:B---3--:R-:W-:-:S05]  /*d2f0*/  IMAD.WIDE R128, R249, 0x4, R128 ;  /* 0x00000004f9807825 */ /* 0x008fca00078e0280 */
[----:B------:R4:W-:Y:S02]  /*d300*/  STL.64 [R1+0xf20], R128 ;  /* 0x000f208001007387 */ /* 0x0009e40000100a00 */
[----:B----4-:R-:W-:-:S04]  /*d310*/  IMAD.WIDE R128, R249, 0x4, R66 ;  /* 0x00000004f9807825 */ /* 0x010fc800078e0242 */
[C---:B------:R-:W-:Y:S01]  /*d320*/  IMAD.WIDE R66, R249.reuse, 0x4, R54 ;  /* 0x00000004f9427825 */ /* 0x040fe200078e0236 */
[----:B------:R-:W-:Y:S03]  /*d330*/  STL.64 [R1+0xf28], R128 ;  /* 0x000f288001007387 */ /* 0x000fe60000100a00 */
[C---:B------:R-:W-:Y:S01]  /*d340*/  IMAD.WIDE R54, R249.reuse, 0x4, R56 ;  /* 0x00000004f9367825 */ /* 0x040fe200078e0238 */
[----:B------:R-:W-:Y:S03]  /*d350*/  STL.64 [R1+0xf30], R66 ;  /* 0x000f304201007387 */ /* 0x000fe60000100a00 */
[C---:B------:R-:W-:Y:S01]  /*d360*/  IMAD.WIDE R56, R249.reuse, 0x4, R58 ;  /* 0x00000004f9387825 */ /* 0x040fe200078e023a */
[----:B------:R1:W-:Y:S03]  /*d370*/  STL.64 [R1+0xf38], R54 ;  /* 0x000f383601007387 */ /* 0x0003e60000100a00 */
[C---:B------:R-:W-:Y:S01]  /*d380*/  IMAD.WIDE R58, R249.reuse, 0x4, R60 ;  /* 0x00000004f93a7825 */ /* 0x040fe200078e023c */
[----:B------:R-:W-:Y:S04]  /*d390*/  STL.64 [R1+0xf48], R56 ;  /* 0x000f483801007387 */ /* 0x000fe80000100a00 */
[----:B------:R-:W-:Y:S01]  /*d3a0*/  STL.64 [R1+0xf60], R58 ;  /* 0x000f603a01007387 */ /* 0x000fe20000100a00 */
[----:B-1----:R-:W-:-:S03]  /*d3b0*/  IMAD.WIDE R54, R249, 0x4, R64 ;  /* 0x00000004f9367825 */ /* 0x002fc600078e0240 */
[----:B------:R-:W3:Y:S04]  /*d3c0*/  LDL.LU.64 R66, [R1+0x68] ;  /* 0x0000680001427983 */ /* 0x000ee80000300a00 */
[----:B------:R1:W-:Y:S04]  /*d3d0*/  STL.64 [R1+0xf70], R54 ;  /* 0x000f703601007387 */ /* 0x0003e80000100a00 */
[----:B-1----:R-:W4:Y:S01]  /*d3e0*/  LDL.LU.64 R54, [R1+0x60] ;  /* 0x0000600001367983 */ /* 0x002f220000300a00 */
[----:B------:R-:W-:-:S04]  /*d3f0*/  IMAD.WIDE R76, R249, 0x4, R76 ;  /* 0x00000004f94c7825 */ /* 0x000fc800078e024c */
[----:B------:R-:W-:-:S04]  /*d400*/  IMAD.WIDE R78, R249, 0x4, R78 ;  /* 0x00000004f94e7825 */ /* 0x000fc800078e024e */
[----:B------:R-:W-:-:S04]  /*d410*/  IMAD.WIDE R80, R249, 0x4, R80 ;  /* 0x00000004f9507825 */ /* 0x000fc800078e0250 */
[----:B------:R-:W-:-:S04]  /*d420*/  IMAD.WIDE R14, R249, 0x4, R14 ;  /* 0x00000004f90e7825 */ /* 0x000fc800078e020e */
[----:B--2---:R-:W-:-:S05]  /*d430*/  IMAD.WIDE R56, R249, 0x4, R62 ;  /* 0x00000004f9387825 */ /* 0x004fca00078e023e */
[----:B------:R1:W-:Y:S04]  /*d440*/  STL.64 [R1+0xf78], R56 ;  /* 0x000f783801007387 */ /* 0x0003e80000100a00 */
[----:B-1----:R-:W2:Y:S04]  /*d450*/  LDL.LU.64 R56, [R1+0x58] ;  /* 0x0000580001387983 */ /* 0x002ea80000300a00 */
[----:B------:R-:W2:Y:S04]  /*d460*/  LDL.LU.64 R58, [R1+0x50] ;  /* 0x00005000013a7983 */ /* 0x000ea80000300a00 */
[----:B------:R-:W2:Y:S04]  /*d470*/  LDL.LU.64 R60, [R1+0x48] ;  /* 0x00004800013c7983 */ /* 0x000ea80000300a00 */
[----:B------:R-:W2:Y:S04]  /*d480*/  LDL.LU.64 R64, [R1+0x40] ;  /* 0x0000400001407983 */ /* 0x000ea80000300a00 */
[----:B------:R-:W2:Y:S04]  /*d490*/  LDL.LU.64 R62, [R1+0x38] ;  /* 0x00003800013e7983 */ /* 0x000ea80000300a00 */
[----:B------:R-:W2:Y:S04]  /*d4a0*/  LDL.LU.64 R128, [R1+0x30] ;  /* 0x0000300001807983 */ /* 0x000ea80000300a00 */
[----:B------:R1:W-:Y:S04]  /*d4b0*/  STL.64 [R1+0xf80], R76 ;  /* 0x000f804c01007387 */ /* 0x0003e80000100a00 */
[----:B-1----:R-:W2:Y:S04]  /*d4c0*/  LDL.LU.64 R76, [R1+0x1cc0] ;  /* 0x001cc000014c7983 */ /* 0x002ea80000300a00 */
[----:B------:R1:W-:Y:S04]  /*d4d0*/  STL.64 [R1+0xf88], R78 ;  /* 0x000f884e01007387 */ /* 0x0003e80000100a00 */
[----:B-1----:R-:W2:Y:S04]  /*d4e0*/  LDL.LU.64 R78, [R1+0x1cb8] ;  /* 0x001cb800014e7983 */ /* 0x002ea80000300a00 */
[----:B------:R1:W-:Y:S04]  /*d4f0*/  STL.64 [R1+0xf90], R80 ;  /* 0x000f905001007387 */ /* 0x0003e80000100a00 */
[----:B-1----:R-:W2:Y:S04]  /*d500*/  LDL.LU.64 R80, [R1+0x1cb0] ;  /* 0x001cb00001507983 */ /* 0x002ea80000300a00 */
[----:B------:R1:W-:Y:S04]  /*d510*/  STL.64 [R1+0xf98], R14 ;  /* 0x000f980e01007387 */ /* 0x0003e80000100a00 */
[----:B-1----:R-:W2:Y:S01]  /*d520*/  LDL.LU.64 R14, [R1+0x1ca8] ;  /* 0x001ca800010e7983 */ /* 0x002ea20000300a00 */
[----:B------:R-:W-:-:S04]  /*d530*/  IMAD.WIDE R88, R249, 0x4, R88 ;  /* 0x00000004f9587825 */ /* 0x000fc800078e0258 */
[C---:B------:R-:W-:Y:S01]  /*d540*/  IMAD.WIDE R86, R249.reuse, 0x4, R86 ;  /* 0x00000004f9567825 */ /* 0x040fe200078e0256 */
[----:B------:R1:W-:Y:S03]  /*d550*/  STL.64 [R1+0xfa0], R88 ;  /* 0x000fa05801007387 */ /* 0x0003e60000100a00 */
[----:B------:R-:W-:-:S04]  /*d560*/  IMAD.WIDE R84, R249, 0x4, R84 ;  /* 0x00000004f9547825 */ /* 0x000fc800078e0254 */
[C---:B------:R-:W-:Y:S01]  /*d570*/  IMAD.WIDE R82, R249.reuse, 0x4, R82 ;  /* 0x00000004f9527825 */ /* 0x040fe200078e0252 */
[----:B-1----:R-:W2:Y:S03]  /*d580*/  LDL.LU.64 R88, [R1+0x1ca0] ;  /* 0x001ca00001587983 */ /* 0x002ea60000300a00 */
[C---:B------:R-:W-:Y:S01]  /*d590*/  IMAD.WIDE R24, R249.reuse, 0x4, R24 ;  /* 0x00000004f9187825 */ /* 0x040fe200078e0218 */
[----:B------:R1:W-:Y:S03]  /*d5a0*/  STL.64 [R1+0xfa8], R86 ;  /* 0x000fa85601007387 */ /* 0x0003e60000100a00 */
[----:B------:R-:W-:-:S04]  /*d5b0*/  IMAD.WIDE R22, R249, 0x4, R22 ;  /* 0x00000004f9167825 */ /* 0x000fc800078e0216 */
[C---:B------:R-:W-:Y:S01]  /*d5c0*/  IMAD.WIDE R20, R249.reuse, 0x4, R20 ;  /* 0x00000004f9147825 */ /* 0x040fe200078e0214 */
[----:B-1----:R-:W2:Y:S04]  /*d5d0*/  LDL.LU.64 R86, [R1+0x1c98] ;  /* 0x001c980001567983 */ /* 0x002ea80000300a00 */
[----:B------:R1:W-:Y:S04]  /*d5e0*/  STL.64 [R1+0xfb0], R84 ;  /* 0x000fb05401007387 */ /* 0x0003e80000100a00 */
        /* <DEDUP_REMOVED lines=9> */
[----:B---3--:R-:W-:-:S04]  /*d680*/  IMAD.WIDE R66, R249, 0x4, R66 ;  /* 0x00000004f9427825 */ /* 0x008fc800078e0242 */
[----:B----4-:R-:W-:-:S04]  /*d690*/  IMAD.WIDE R54, R249, 0x4, R54 ;  /* 0x00000004f9367825 */ /* 0x010fc800078e0236 */
[----:B--2---:R-:W-:-:S04]  /*d6a0*/  IMAD.WIDE R56, R249, 0x4, R56 ;  /* 0x00000004f9387825 */ /* 0x004fc800078e0238 */
[----:B------:R-:W-:-:S04]  /*d6b0*/  IMAD.WIDE R58, R249, 0x4, R58 ;  /* 0x00000004f93a7825 */ /* 0x000fc800078e023a */
[----:B------:R-:W-:-:S04]  /*d6c0*/  IMAD.WIDE R60, R249, 0x4, R60 ;  /* 0x00000004f93c7825 */ /* 0x000fc800078e023c */
[----:B------:R-:W-:-:S04]  /*d6d0*/  IMAD.WIDE R76, R249, 0x4, R76 ;  /* 0x00000004f94c7825 */ /* 0x000fc800078e024c */
[----:B------:R-:W-:-:S04]  /*d6e0*/  IMAD.WIDE R78, R249, 0x4, R78 ;  /* 0x00000004f94e7825 */ /* 0x000fc800078e024e */
[----:B------:R-:W-:-:S04]  /*d6f0*/  IMAD.WIDE R80, R249, 0x4, R80 ;  /* 0x00000004f9507825 */ /* 0x000fc800078e0250 */
[----:B------:R-:W-:-:S05]  /*d700*/  IMAD.WIDE R14, R249, 0x4, R14 ;  /* 0x00000004f90e7825 */ /* 0x000fca00078e020e */
[----:B------:R1:W-:Y:S04]  /*d710*/  STL.64 [R1+0x1028], R14 ;  /* 0x0010280e01007387 */ /* 0x0003e80000100a00 */
[----:B-1----:R-:W2:Y:S04]  /*d720*/  LDL.LU.64 R14, [R1+0x1c68] ;  /* 0x001c6800010e7983 */ /* 0x002ea80000300a00 */
[----:B------:R1:W-:Y:S04]  /*d730*/  STL.64 [R1+0x1038], R80 ;  /* 0x0010385001007387 */ /* 0x0003e80000100a00 */
[----:B-1----:R-:W3:Y:S04]  /*d740*/  LDL.LU.64 R80, [R1+0x1c60] ;  /* 0x001c600001507983 */ /* 0x002ee80000300a00 */
[----:B------:R1:W-:Y:S04]  /*d750*/  STL.64 [R1+0x1068], R78 ;  /* 0x0010684e01007387 */ /* 0x0003e80000100a00 */
[----:B-1----:R-:W4:Y:S04]  /*d760*/  LDL.LU.64 R78, [R1+0x1c58] ;  /* 0x001c5800014e7983 */ /* 0x002f280000300a00 */
[----:B------:R1:W-:Y:S04]  /*d770*/  STL.64 [R1+0x1090], R76 ;  /* 0x0010904c01007387 */ /* 0x0003e80000100a00 */
[----:B-1----:R-:W3:Y:S04]  /*d780*/  LDL.LU.64 R76, [R1+0x1c50] ;  /* 0x001c5000014c7983 */ /* 0x002ee80000300a00 */
[----:B------:R1:W-:Y:S04]  /*d790*/  STL.64 [R1+0x10b8], R74 ;  /* 0x0010b84a01007387 */ /* 0x0003e80000100a00 */
[----:B-1----:R-:W4:Y:S04]  /*d7a0*/  LDL.LU.64 R74, [R1+0x1c48] ;  /* 0x001c4800014a7983 */ /* 0x002f280000300a00 */
[----:B------:R1:W-:Y:S04]  /*d7b0*/  STL.64 [R1+0x10e8], R12 ;  /* 0x0010e80c01007387 */ /* 0x0003e80000100a00 */
[----:B-1----:R-:W2:Y:S04]  /*d7c0*/  LDL.LU.64 R12, [R1+0x1c40] ;  /* 0x001c4000010c7983 */ /* 0x002ea80000300a00 */
        /* <DEDUP_REMOVED lines=9> */
[----:B-1----:R-:W3:Y:S04]  /*d860*/  LDL.LU.64 R70, [R1+0x1c18] ;  /* 0x001c180001467983 */ /* 0x002ee80000300a00 */
[----:B------:R1:W-:Y:S04]  /*d870*/  STL.64 [R1+0x11d8], R68 ;  /* 0x0011d84401007387 */ /* 0x0003e80000100a00 */
[----:B-1----:R-:W3:Y:S04]  /*d880*/  LDL.LU.64 R68, [R1+0x1c10] ;  /* 0x001c100001447983 */ /* 0x002ee80000300a00 */
        /* <DEDUP_REMOVED lines=9> */
[----:B-1----:R-:W4:Y:S01]  /*d920*/  LDL.LU.64 R60, [R1+0x1be8] ;  /* 0x001be800013c7983 */ /* 0x002f220000300a00 */
[----:B------:R-:W-:-:S04]  /*d930*/  IMAD.WIDE R64, R249, 0x4, R64 ;  /* 0x00000004f9407825 */ /* 0x000fc800078e0240 */
[C---:B------:R-:W-:Y:S01]  /*d940*/  IMAD.WIDE R62, R249.reuse, 0x4, R62 ;  /* 0x00000004f93e7825 */ /* 0x040fe200078e023e */
[----:B------:R1:W-:Y:S03]  /*d950*/  STL.64 [R1+0x12e8], R64 ;  /* 0x0012e84001007387 */ /* 0x0003e60000100a00 */
[C---:B------:R-:W-:Y:S01]  /*d960*/  IMAD.WIDE R128, R249.reuse, 0x4, R128 ;  /* 0x00000004f9807825 */ /* 0x040fe200078e0280 */
[----:B-1----:R-:W2:Y:S04]  /*d970*/  LDL.LU.64 R64, [R1+0x1be0] ;  /* 0x001be00001407983 */ /* 0x002ea80000300a00 */
[----:B------:R1:W-:Y:S04]  /*d980*/  STL.64 [R1+0x1310], R62 ;  /* 0x0013103e01007387 */ /* 0x0003e80000100a00 */
[----:B-1----:R-:W2:Y:S04]  /*d990*/  LDL.LU.64 R62, [R1+0x1bd8] ;  /* 0x001bd800013e7983 */ /* 0x002ea80000300a00 */
[----:B------:R4:W-:Y:S02]  /*d9a0*/  STL.64 [R1+0x1338], R128 ;  /* 0x0013388001007387 */ /* 0x0009e40000100a00 */
[----:B----4-:R-:W-:-:S02]  /*d9b0*/  IMAD.WIDE R128, R249, 0x4, R60 ;  /* 0x00000004f9807825 */ /* 0x010fc400078e023c */
[----:B------:R-:W4:Y:S04]  /*d9c0*/  LDL.LU.64 R60, [R1+0x1bd0] ;  /* 0x001bd000013c7983 */ /* 0x000f280000300a00 */
[----:B------:R3:W-:Y:S02]  /*d9d0*/  STL.64 [R1+0x1368], R128 ;  /* 0x0013688001007387 */ /* 0x0007e40000100a00 */
[C---:B---3--:R-:W-:Y:S02]  /*d9e0*/  IMAD.WIDE R128, R249.reuse, 0x4, R58 ;  /* 0x00000004f9807825 */ /* 0x048fe400078e023a */
[----:B------:R-:W3:Y:S04]  /*d9f0*/  LDL.LU.64 R58, [R1+0x1bc8] ;  /* 0x001bc800013a7983 */ /* 0x000ee80000300a00 */
[----:B------:R2:W-:Y:S02]  /*da00*/  STL.64 [R1+0x1388], R128 ;  /* 0x0013888001007387 */ /* 0x0005e40000100a00 */
[----:B--2---:R-:W-:-:S02]  /*da10*/  IMAD.WIDE R128, R249, 0x4, R56 ;  /* 0x00000004f9807825 */ /* 0x004fc400078e0238 */
[----:B------:R-:W2:Y:S04]  /*da20*/  LDL.LU.64 R56, [R1+0x1bc0] ;  /* 0x001bc00001387983 */ /* 0x000ea80000300a00 */
[----:B------:R1:W-:Y:S02]  /*da30*/  STL.64 [R1+0x13a8], R128 ;  /* 0x0013a88001007387 */ /* 0x0003e40000100a00 */
[C---:B-1----:R-:W-:Y:S02]  /*da40*/  IMAD.WIDE R128, R249.reuse, 0x4, R54 ;  /* 0x00000004f9807825 */ /* 0x042fe400078e0236 */
[----:B------:R-:W4:Y:S04]  /*da50*/  LDL.LU.64 R54, [R1+0x1bb8] ;  /* 0x001bb80001367983 */ /* 0x000f280000300a00 */
[----:B------:R1:W-:Y:S02]  /*da60*/  STL.64 [R1+0x13b0], R128 ;  /* 0x0013b08001007387 */ /* 0x0003e40000100a00 */
[----:B-1----:R-:W-:-:S02]  /*da70*/  IMAD.WIDE R128, R249, 0x4, R52 ;  /* 0x00000004f9807825 */ /* 0x002fc400078e0234 */
[----:B------:R-:W3:Y:S04]  /*da80*/  LDL.LU.64 R52, [R1+0x1bb0] ;  /* 0x001bb00001347983 */ /* 0x000ee80000300a00 */
[----:B------:R1:W-:Y:S02]  /*da90*/  STL.64 [R1+0x13b8], R128 ;  /* 0x0013b88001007387 */ /* 0x0003e40000100a00 */
[C---:B-1----:R-:W-:Y:S02]  /*daa0*/  IMAD.WIDE R128, R249.reuse, 0x4, R50 ;  /* 0x00000004f9807825 */ /* 0x042fe400078e0232 */
[----:B------:R-:W2:Y:S02]  /*dab0*/  LDL.LU.64 R50, [R1+0x1ba8] ;  /* 0x001ba80001327983 */ /* 0x000ea40000300a00 */
[----:B------:R-:W-:-:S02]  /*dac0*/  IMAD.WIDE R250, R249, 0x4, R250 ;  /* 0x00000004f9fa7825 */ /* 0x000fc400078e02fa */
[----:B------:R1:W-:Y:S04]  /*dad0*/  STL.64 [R1+0x13c0], R128 ;  /* 0x0013c08001007387 */ /* 0x0003e80000100a00 */
[----:B------:R-:W-:Y:S01]  /*dae0*/  STL.64 [R1+0x13c8], R250 ;  /* 0x0013c8fa01007387 */ /* 0x000fe20000100a00 */
[----:B-1----:R-:W-:-:S04]  /*daf0*/  IMAD.WIDE R128, R249, 0x4, R12 ;  /* 0x00000004f9807825 */ /* 0x002fc800078e020c */
[C---:B------:R-:W-:Y:S01]  /*db00*/  IMAD.WIDE R12, R249.reuse, 0x4, R14 ;  /* 0x00000004f90c7825 */ /* 0x040fe200078e020e */
[----:B------:R-:W-:Y:S03]  /*db10*/  STL.64 [R1+0x13d0], R128 ;  /* 0x0013d08001007387 */ /* 0x000fe60000100a00 */
[C---:B------:R-:W-:Y:S01]  /*db20*/  IMAD.WIDE R14, R249.reuse, 0x4, R20 ;  /* 0x00000004f90e7825 */ /* 0x040fe200078e0214 */
[----:B------:R1:W-:Y:S03]  /*db30*/  STL.64 [R1+0x13d8], R12 ;  /* 0x0013d80c01007387 */ /* 0x0003e60000100a00 */
[C---:B------:R-:W-:Y:S01]  /*db40*/  IMAD.WIDE R20, R249.reuse, 0x4, R22 ;  /* 0x00000004f9147825 */ /* 0x040fe200078e0216 */
[----:B------:R1:W-:Y:S04]  /*db50*/  STL.64 [R1+0x13e0], R14 ;  /* 0x0013e00e01007387 */ /* 0x0003e80000100a00 */
[----:B------:R1:W-:Y:S02]  /*db60*/  STL.64 [R1+0x13e8], R20 ;  /* 0x0013e81401007387 */ /* 0x0003e40000100a00 */
[----:B-1----:R-:W-:-:S04]  /*db70*/  IMAD.WIDE R12, R249, 0x4, R24 ;  /* 0x00000004f90c7825 */ /* 0x002fc800078e0218 */
        /* <DEDUP_REMOVED lines=16> */
[----:B------:R-:W-:Y:S01]  /*dc80*/  STL.64 [R1+0x1430], R20 ;  /* 0x0014301401007387 */ /* 0x000fe20000100a00 */
[----:B-1----:R-:W-:-:S04]  /*dc90*/  IMAD.WIDE R12, R249, 0x4, R42 ;  /* 0x00000004f90c7825 */ /* 0x002fc800078e022a */
[C---:B------:R-:W-:Y:S01]  /*dca0*/  IMAD.WIDE R14, R249.reuse, 0x4, R44 ;  /* 0x00000004f90e7825 */ /* 0x040fe200078e022c */
[----:B------:R1:W-:Y:S04]  /*dcb0*/  STL.64 [R1+0x1438], R12 ;  /* 0x0014380c01007387 */ /* 0x0003e80000100a00 */
[----:B------:R1:W-:Y:S02]  /*dcc0*/  STL.64 [R1+0x1440], R14 ;  /* 0x0014400e01007387 */ /* 0x0003e40000100a00 */
[----:B-1----:R-:W-:-:S04]  /*dcd0*/  IMAD.WIDE R12, R249, 0x4, R46 ;  /* 0x00000004f90c7825 */ /* 0x002fc800078e022e */
[C---:B------:R-:W-:Y:S01]  /*dce0*/  IMAD.WIDE R14, R249.reuse, 0x4, R48 ;  /* 0x00000004f90e7825 */ /* 0x040fe200078e0230 */
[----:B------:R-:W-:Y:S04]  /*dcf0*/  STL.64 [R1+0x1448], R12 ;  /* 0x0014480c01007387 */ /* 0x000fe80000100a00 */
[----:B------:R4:W-:Y:S02]  /*dd00*/  STL.64 [R1+0x1450], R14 ;  /* 0x0014500e01007387 */ /* 0x0009e40000100a00 */
[----:B----4-:R-:W-:-:S04]  /*dd10*/  IMAD.WIDE R14, R249, 0x4, R54 ;  /* 0x00000004f90e7825 */ /* 0x010fc800078e0236 */
[----:B---3--:R-:W-:-:S04]  /*dd20*/  IMAD.WIDE R20, R249, 0x4, R52 ;  /* 0x00000004f9147825 */ /* 0x008fc800078e0234 */
[----:B--2---:R-:W-:-:S05]  /*dd30*/  IMAD.WIDE R12, R249, 0x4, R50 ;  /* 0x00000004f90c7825 */ /* 0x004fca00078e0232 */
[----:B------:R1:W-:Y:S04]  /*dd40*/  STL.64 [R1+0x1458], R12 ;  /* 0x0014580c01007387 */ /* 0x0003e80000100a00 */
[----:B------:R2:W-:Y:S04]  /*dd50*/  STL.64 [R1+0x1460], R20 ;  /* 0x0014601401007387 */ /* 0x0005e80000100a00 */
[----:B------:R3:W-:Y:S01]  /*dd60*/  STL.64 [R1+0x1468], R14 ;  /* 0x0014680e01007387 */ /* 0x0007e20000100a00 */
[----:B-1----:R-:W-:-:S04]  /*dd70*/  IMAD.WIDE R12, R249, 0x4, R56 ;  /* 0x00000004f90c7825 */ /* 0x002fc800078e0238 */
[C---:B--2---:R-:W-:Y:S01]  /*dd80*/  IMAD.WIDE R20, R249.reuse, 0x4, R58 ;  /* 0x00000004f9147825 */ /* 0x044fe200078e023a */
[----:B------:R1:W-:Y:S03]  /*dd90*/  STL.64 [R1+0x1470], R12 ;  /* 0x0014700c01007387 */ /* 0x0003e60000100a00 */
[C---:B---3--:R-:W-:Y:S01]  /*dda0*/  IMAD.WIDE R14, R249.reuse, 0x4, R60 ;  /* 0x00000004f90e7825 */ /* 0x048fe200078e023c */
        /* <DEDUP_REMOVED lines=42> */
[----:B------:R-:W-:Y:S04]  /*e050*/  STL.64 [R1+0x1520], R20 ;  /* 0x0015201401007387 */ /* 0x000fe80000100a00 */
[----:B------:R-:W-:Y:S01]  /*e060*/  STL.64 [R1+0x1528], R14 ;  /* 0x0015280e01007387 */ /* 0x000fe20000100a00 */
[----:B-1----:R-:W-:-:S05]  /*e070*/  IMAD.WIDE R12, R249, 0x4, R104 ;  /* 0x00000004f90c7825 */ /* 0x002fca00078e0268 */
[----:B------:R1:W-:Y:S04]  /*e080*/  STL.64 [R1+0x1530], R12 ;  /* 0x0015300c01007387 */ /* 0x0003e80000100a00 */
[----:B------:R-:W2:Y:S04]  /*e090*/  LDL.LU.64 R250, [R1+0x260] ;  /* 0x0002600001fa7983 */ /* 0x000ea80000300a00 */
[----:B------:R-:W3:Y:S01]  /*e0a0*/  LDL.LU.64 R48, [R1+0x270] ;  /* 0x0002700001307983 */ /* 0x000ee20000300a00 */
[----:B-1----:R-:W-:-:S05]  /*e0b0*/  IMAD.WIDE R12, R249, 0x4, R106 ;  /* 0x00000004f90c7825 */ /* 0x002fca00078e026a */
[----:B------:R1:W-:Y:S04]  /*e0c0*/  STL.64 [R1+0x1538], R12 ;  /* 0x0015380c01007387 */ /* 0x0003e80000100a00 */
[----:B------:R-:W4:Y:S04]  /*e0d0*/  LDL.LU.64 R46, [R1+0x278] ;  /* 0x00027800012e7983 */ /* 0x000f280000300a00 */
[----:B------:R-:W2:Y:S04]  /*e0e0*/  LDL.LU.64 R28, [R1+0x280] ;  /* 0x00028000011c7983 */ /* 0x000ea80000300a00 */
[----:B------:R-:W2:Y:S04]  /*e0f0*/  LDL.LU.64 R26, [R1+0x288] ;  /* 0x00028800011a7983 */ /* 0x000ea80000300a00 */
[----:B------:R-:W2:Y:S04]  /*e100*/  LDL.LU.64 R24, [R1+0x290] ;  /* 0x0002900001187983 */ /* 0x000ea80000300a00 */
[----:B------:R-:W2:Y:S04]  /*e110*/  LDL.LU.64 R22, [R1+0x298] ;  /* 0x0002980001167983 */ /* 0x000ea80000300a00 */
[----:B------:R-:W2:Y:S04]  /*e120*/  LDL.LU.64 R20, [R1+0x2a0] ;  /* 0x0002a00001147983 */ /* 0x000ea80000300a00 */
[----:B------:R-:W2:Y:S04]  /*e130*/  LDL.LU.64 R14, [R1+0x2a8] ;  /* 0x0002a800010e7983 */ /* 0x000ea80000300a00 */
[----:B-1----:R-:W2:Y:S04]  /*e140*/  LDL.LU.64 R12, [R1+0x2b0] ;  /* 0x0002b000010c7983 */ /* 0x002ea80000300a00 */
[----:B------:R-:W2:Y:S01]  /*e150*/  LDL.LU.64 R128, [R1+0x2b8] ;  /* 0x0002b80001807983 */ /* 0x000ea20000300a00 */
[----:B------:R-:W-:-:S05]  /*e160*/  IMAD.WIDE R30, R249, 0x4, R108 ;  /* 0x00000004f91e7825 */ /* 0x000fca00078e026c */
[----:B------:R1:W-:Y:S04]  /*e170*/  STL.64 [R1+0x1540], R30 ;  /* 0x0015401e01007387 */ /* 0x0003e80000100a00 */
[----:B------:R-:W2:Y:S04]  /*e180*/  LDL.LU.64 R44, [R1+0x2c0] ;  /* 0x0002c000012c7983 */ /* 0x000ea80000300a00 */
[----:B------:R-:W2:Y:S01]  /*e190*/  LDL.LU.64 R42, [R1+0x2c8] ;  /* 0x0002c800012a7983 */ /* 0x000ea20000300a00 */
[----:B-1----:R-:W-:-:S05]  /*e1a0*/  IMAD.WIDE R30, R249, 0x4, R110 ;  /* 0x00000004f91e7825 */ /* 0x002fca00078e026e */
[----:B------:R1:W-:Y:S04]  /*e1b0*/  STL.64 [R1+0x1548], R30 ;  /* 0x0015481e01007387 */ /* 0x0003e80000100a00 */
[----:B------:R-:W2:Y:S04]  /*e1c0*/  LDL.LU.64 R40, [R1+0x2d0] ;  /* 0x0002d00001287983 */ /* 0x000ea80000300a00 */
[----:B------:R-:W2:Y:S04]  /*e1d0*/  LDL.LU.64 R38, [R1+0x2d8] ;  /* 0x0002d80001267983 */ /* 0x000ea80000300a00 */
[----:B------:R-:W2:Y:S04]  /*e1e0*/  LDL.LU.64 R36, [R1+0x2e0] ;  /* 0x0002e00001247983 */ /* 0x000ea80000300a00 */
[----:B------:R-:W2:Y:S04]  /*e1f0*/  LDL.LU.64 R34, [R1+0x2e8] ;  /* 0x0002e80001227983 */ /* 0x000ea80000300a00 */
[----:B------:R-:W2:Y:S04]  /*e200*/  LDL.LU.64 R32, [R1+0x2f0] ;  /* 0x0002f00001207983 */ /* 0x000ea80000300a00 */
[----:B-1----:R-:W2:Y:S01]  /*e210*/  LDL.LU.64 R30, [R1+0x2f8] ;  /* 0x0002f800011e7983 */ /* 0x002ea20000300a00 */
[----:B------:R-:W-:-:S05]  /*e220*/  IMAD.WIDE R52, R249, 0x4, R242 ;  /* 0x00000004f9347825 */ /* 0x000fca00078e02f2 */
[----:B------:R-:W-:Y:S01]  /*e230*/  STL.64 [R1+0x1550], R52 ;  /* 0x0015503401007387 */ /* 0x000fe20000100a00 */
[----:B---3--:R-:W-:-:S05]  /*e240*/  IMAD.WIDE R50, R249, 0x4, R48 ;  /* 0x00000004f9327825 */ /* 0x008fca00078e0230 */
[----:B------:R-:W-:Y:S01]  /*e250*/  STL.64 [R1+0x80], R50 ;  /* 0x0000803201007387 */ /* 0x000fe20000100a00 */
[----:B----4-:R-:W-:-:S04]  /*e260*/  IMAD.WIDE R48, R249, 0x4, R46 ;  /* 0x00000004f9307825 */ /* 0x010fc800078e022e */
[C---:B--2---:R-:W-:Y:S01]  /*e270*/  IMAD.WIDE R46, R249.reuse, 0x4, R28 ;  /* 0x00000004f92e7825 */ /* 0x044fe200078e021c */
[----:B------:R-:W-:Y:S03]  /*e280*/  STL.64 [R1+0x88], R48 ;  /* 0x0000883001007387 */ /* 0x000fe60000100a00 */
[C---:B------:R-:W-:Y:S01]  /*e290*/  IMAD.WIDE R28, R249.reuse, 0x4, R26 ;  /* 0x00000004f91c7825 */ /* 0x040fe200078e021a */
[----:B------:R-:W-:Y:S03]  /*e2a0*/  STL.64 [R1+0x90], R46 ;  /* 0x0000902e01007387 */ /* 0x000fe60000100a00 */
[C---:B------:R-:W-:Y:S01]  /*e2b0*/  IMAD.WIDE R26, R249.reuse, 0x4, R24 ;  /* 0x00000004f91a7825 */ /* 0x040fe200078e0218 */
[----:B------:R1:W-:Y:S03]  /*e2c0*/  STL.64 [R1+0x98], R28 ;  /* 0x0000981c01007387 */ /* 0x0003e60000100a00 */
        /* <DEDUP_REMOVED lines=9> */
[----:B------:R-:W4:Y:S04]  /*e360*/  LDL.LU.64 R58, [R1+0x300] ;  /* 0x00030000013a7983 */ /* 0x000f280000300a00 */
[----:B------:R4:W-:Y:S04]  /*e370*/  STL.64 [R1+0xd0], R14 ;  /* 0x0000d00e01007387 */ /* 0x0009e80000100a00 */
[----:B------:R-:W4:Y:S04]  /*e380*/  LDL.LU.64 R56, [R1+0x308] ;  /* 0x0003080001387983 */ /* 0x000f280000300a00 */
[----:B------:R4:W-:Y:S04]  /*e390*/  STL.64 [R1+0xd8], R12 ;  /* 0x0000d80c01007387 */ /* 0x0009e80000100a00 */
[----:B------:R-:W4:Y:S04]  /*e3a0*/  LDL.LU.64 R54, [R1+0x310] ;  /* 0x0003100001367983 */ /* 0x000f280000300a00 */
[----:B-1----:R-:W4:Y:S04]  /*e3b0*/  LDL.LU.64 R28, [R1+0x318] ;  /* 0x00031800011c7983 */ /* 0x002f280000300a00 */
[----:B--2---:R-:W2:Y:S04]  /*e3c0*/  LDL.LU.64 R26, [R1+0x320] ;  /* 0x00032000011a7983 */ /* 0x004ea80000300a00 */
[----:B---3--:R-:W3:Y:S04]  /*e3d0*/  LDL.LU.64 R24, [R1+0x328] ;  /* 0x0003280001187983 */ /* 0x008ee80000300a00 */
[----:B----4-:R-:W4:Y:S04]  /*e3e0*/  LDL.LU.64 R22, [R1+0x330] ;  /* 0x0003300001167983 */ /* 0x010f280000300a00 */
[----:B------:R-:W4:Y:S04]  /*e3f0*/  LDL.LU.64 R20, [R1+0x338] ;  /* 0x0003380001147983 */ /* 0x000f280000300a00 */
[----:B------:R-:W4:Y:S04]  /*e400*/  LDL.LU.64 R14, [R1+0x340] ;  /* 0x00034000010e7983 */ /* 0x000f280000300a00 */
[----:B------:R-:W4:Y:S04]  /*e410*/  LDL.LU.64 R12, [R1+0x348] ;  /* 0x00034800010c7983 */ /* 0x000f280000300a00 */
[----:B------:R-:W4:Y:S01]  /*e420*/  LDL.LU.64 R128, [R1+0x350] ;  /* 0x0003500001807983 */ /* 0x000f220000300a00 */
[----:B------:R-:W-:-:S04]  /*e430*/  IMAD.WIDE R44, R249, 0x4, R44 ;  /* 0x00000004f92c7825 */ /* 0x000fc800078e022c */
        /* <DEDUP_REMOVED lines=26> */
[----:B------:R-:W4:Y:S01]  /*e5e0*/  LDL.LU.64 R30, [R1+0x3c0] ;  /* 0x0003c000011e7983 */ /* 0x000f220000300a00 */
[----:B------:R-:W-:-:S04]  /*e5f0*/  IMAD.WIDE R60, R249, 0x4, R58 ;  /* 0x00000004f93c7825 */ /* 0x000fc800078e023a */
[C---:B------:R-:W-:Y:S01]  /*e600*/  IMAD.WIDE R58, R249.reuse, 0x4, R56 ;  /* 0x00000004f93a7825 */ /* 0x040fe200078e0238 */
[----:B------:R-:W-:Y:S03]  /*e610*/  STL.64 [R1+0x138], R60 ;  /* 0x0001383c01007387 */ /* 0x000fe60000100a00 */
[C---:B------:R-:W-:Y:S01]  /*e620*/  IMAD.WIDE R56, R249.reuse, 0x4, R54 ;  /* 0x00000004f9387825 */ /* 0x040fe200078e0236 */
[----:B------:R-:W-:Y:S03]  /*e630*/  STL.64 [R1+0x140], R58 ;  /* 0x0001403a01007387 */ /* 0x000fe60000100a00 */
[C---:B------:R-:W-:Y:S01]  /*e640*/  IMAD.WIDE R54, R249.reuse, 0x4, R28 ;  /* 0x00000004f9367825 */ /* 0x040fe200078e021c */
[----:B------:R-:W-:Y:S03]  /*e650*/  STL.64 [R1+0x150], R56 ;  /* 0x0001503801007387 */ /* 0x000fe60000100a00 */
[C---:B--2---:R-:W-:Y:S01]  /*e660*/  IMAD.WIDE R28, R249.reuse, 0x4, R26 ;  /* 0x00000004f91c7825 */ /* 0x044fe200078e021a */
[----:B------:R-:W-:Y:S03]  /*e670*/  STL.64 [R1+0x158], R54 ;  /* 0x0001583601007387 */ /* 0x000fe60000100a00 */
[C---:B---3--:R-:W-:Y:S01]  /*e680*/  IMAD.WIDE R26, R249.reuse, 0x4, R24 ;  /* 0x00000004f91a7825 */ /* 0x048fe200078e0218 */
[----:B------:R1:W-:Y:S03]  /*e690*/  STL.64 [R1+0x160], R28 ;  /* 0x0001601c01007387 */ /* 0x0003e60000100a00 */
[C---:B----4-:R-:W-:Y:S01]  /*e6a0*/  IMAD.WIDE R24, R249.reuse, 0x4, R22 ;  /* 0x00000004f9187825 */ /* 0x050fe200078e0216 */
        /* <DEDUP_REMOVED lines=8> */
[----:B-1----:R-:W4:Y:S04]  /*e730*/  LDL.LU.64 R28, [R1+0x3c8] ;  /* 0x0003c800011c7983 */ /* 0x002f280000300a00 */
[----:B------:R1:W-:Y:S04]  /*e740*/  STL.64 [R1+0x198], R14 ;  /* 0x0001980e01007387 */ /* 0x0003e80000100a00 */
[----:B--2---:R-:W2:Y:S04]  /*e750*/  LDL.LU.64 R26, [R1+0x3d0] ;  /* 0x0003d000011a7983 */ /* 0x004ea80000300a00 */
[----:B------:R1:W-:Y:S04]  /*e760*/  STL.64 [R1+0x1a0], R12 ;  /* 0x0001a00c01007387 */ /* 0x0003e80000100a00 */
[----:B---3--:R-:W3:Y:S04]  /*e770*/  LDL.LU.64 R24, [R1+0x3d8] ;  /* 0x0003d80001187983 */ /* 0x008ee80000300a00 */
[----:B----4-:R-:W4:Y:S04]  /*e780*/  LDL.LU.64 R22, [R1+0x3e8] ;  /* 0x0003e80001167983 */ /* 0x010f280000300a00 */
[----:B------:R-:W4:Y:S04]  /*e790*/  LDL.LU.64 R20, [R1+0x3f0] ;  /* 0x0003f00001147983 */ /* 0x000f280000300a00 */
[----:B-1----:R-:W4:Y:S04]  /*e7a0*/  LDL.LU.64 R14, [R1+0x3f8] ;  /* 0x0003f800010e7983 */ /* 0x002f280000300a00 */
[----:B------:R-:W4:Y:S04]  /*e7b0*/  LDL.LU.64 R12, [R1+0x400] ;  /* 0x00040000010c7983 */ /* 0x000f280000300a00 */
[----:B------:R-:W4:Y:S01]  /*e7c0*/  LDL.LU.64 R128, [R1+0x410] ;  /* 0x0004100001807983 */ /* 0x000f220000300a00 */
[----:B------:R-:W-:-:S04]  /*e7d0*/  IMAD.WIDE R52, R249, 0x4, R52 ;  /* 0x00000004f9347825 */ /* 0x000fc800078e0234 */
        /* <DEDUP_REMOVED lines=19> */
[----:B------:R-:W-:Y:S03]  /*e910*/  STL.64 [R1+0x210], R34 ;  /* 0x0002102201007387 */ /* 0x000fe60000100a00 */
[C---:B------:R-:W-:Y:S01]  /*e920*/  IMAD.WIDE R30, R249.reuse, 0x4, R30 ;  /* 0x00000004f91e7825 */ /* 0x040fe200078e021e */
[----:B------:R-:W4:Y:S04]  /*e930*/  LDL.LU.64 R58, [R1+0x418] ;  /* 0x00041800013a7983 */ /* 0x000f280000300a00 */
        /* <DEDUP_REMOVED lines=13> */
[C---:B--2---:R-:W-:Y:S01]  /*ea10*/  IMAD.WIDE R28, R249.reuse, 0x4, R26 ;  /* 0x00000004f91c7825 */ /* 0x044fe200078e021a */
[----:B------:R1:W-:Y:S03]  /*ea20*/  STL.64 [R1+0x230], R30 ;  /* 0x0002301e01007387 */ /* 0x0003e60000100a00 */
        /* <DEDUP_REMOVED lines=47> */
[----:B------:R-:W4:Y:S04]  /*ed20*/  LDL.LU.64 R48, [R1+0x578] ;  /* 0x0005780001307983 */ /* 0x000f280000300a00 */
[----:B------:R1:W-:Y:S04]  /*ed30*/  STL.64 [R1+0x2f0], R36 ;  /* 0x0002f02401007387 */ /* 0x0003e80000100a00 */
[----:B------:R-:W4:Y:S04]  /*ed40*/  LDL.LU.64 R46, [R1+0x5b0] ;  /* 0x0005b000012e7983 */ /* 0x000f280000300a00 */
[----:B------:R-:W4:Y:S04]  /*ed50*/  LDL.LU.64 R44, [R1+0x5c0] ;  /* 0x0005c000012c7983 */ /* 0x000f280000300a00 */
[----:B------:R-:W4:Y:S04]  /*ed60*/  LDL.LU.64 R42, [R1+0x5d8] ;  /* 0x0005d800012a7983 */ /* 0x000f280000300a00 */
[----:B------:R-:W4:Y:S04]  /*ed70*/  LDL.LU.64 R40, [R1+0x610] ;  /* 0x0006100001287983 */ /* 0x000f280000300a00 */
[----:B-1----:R-:W4:Y:S04]  /*ed80*/  LDL.LU.64 R38, [R1+0x628] ;  /* 0x0006280001267983 */ /* 0x002f280000300a00 */
[----:B------:R-:W4:Y:S01]  /*ed90*/  LDL.LU.64 R36, [R1+0x620] ;  /* 0x0006200001247983 */ /* 0x000f220000300a00 */
[----:B------:R-:W-:-:S04]  /*eda0*/  IMAD.WIDE R54, R249, 0x4, R52 ;  /* 0x00000004f9367825 */ /* 0x000fc800078e0234 */
[C---:B------:R-:W-:Y:S01]  /*edb0*/  IMAD.WIDE R52, R249.reuse, 0x4, R34 ;  /* 0x00000004f9347825 */ /* 0x040fe200078e0222 */
[----:B------:R-:W-:Y:S03]  /*edc0*/  STL.64 [R1+0x2f8], R54 ;  /* 0x0002f83601007387 */ /* 0x000fe60000100a00 */
[C---:B------:R-:W-:Y:S01]  /*edd0*/  IMAD.WIDE R34, R249.reuse, 0x4, R32 ;  /* 0x00000004f9227825 */ /* 0x040fe200078e0220 */
[----:B------:R-:W-:Y:S03]  /*ede0*/  STL.64 [R1+0x300], R52 ;  /* 0x0003003401007387 */ /* 0x000fe60000100a00 */
[C---:B------:R-:W-:Y:S01]  /*edf0*/  IMAD.WIDE R32, R249.reuse, 0x4, R30 ;  /* 0x00000004f9207825 */ /* 0x040fe200078e021e */
[----:B------:R1:W-:Y:S03]  /*ee00*/  STL.64 [R1+0x310], R34 ;  /* 0x0003102201007387 */ /* 0x0003e60000100a00 */
        /* <DEDUP_REMOVED lines=22> */
[----:B------:R-:W4:Y:S04]  /*ef70*/  LDL.LU.64 R24, [R1+0x868] ;  /* 0x0008680001187983 */ /* 0x000f280000300a00 */
[----:B------:R-:W4:Y:S04]  /*ef80*/  LDL.LU.64 R22, [R1+0x8b0] ;  /* 0x0008b00001167983 */ /* 0x000f280000300a00 */
        /* <DEDUP_REMOVED lines=19> */
[----:B------:R-:W-:-:S02]  /*f0c0*/  IMAD.WIDE R36, R249, 0x4, R216 ;  /* 0x00000004f9247825 */ /* 0x000fc400078e02d8 */
[----:B------:R-:W4:Y:S04]  /*f0d0*/  LDL.LU.64 R216, [R1+0x1ba0] ;  /* 0x001ba00001d87983 */ /* 0x000f280000300a00 */
[----:B------:R1:W-:Y:S02]  /*f0e0*/  STL.64 [R1+0x3c8], R38 ;  /* 0x0003c82601007387 */ /* 0x0003e40000100a00 */
[C---:B-1----:R-:W-:Y:S02]  /*f0f0*/  IMAD.WIDE R38, R249.reuse, 0x4, R190 ;  /* 0x00000004f9267825 */ /* 0x042fe400078e02be */
[----:B------:R-:W4:Y:S04]  /*f100*/  LDL.LU.64 R190, [R1+0x1b98] ;  /* 0x001b980001be7983 */ /* 0x000f280000300a00 */
[----:B------:R1:W-:Y:S02]  /*f110*/  STL.64 [R1+0x3d0], R36 ;  /* 0x0003d02401007387 */ /* 0x0003e40000100a00 */
[----:B-1----:R-:W-:-:S02]  /*f120*/  IMAD.WIDE R36, R249, 0x4, R188 ;  /* 0x00000004f9247825 */ /* 0x002fc400078e02bc */
        /* <DEDUP_REMOVED lines=28> */
[----:B------:R1:W-:Y:S04]  /*f2f0*/  STL.64 [R1+0x440], R36 ;  /* 0x0004402401007387 */ /* 0x0003e80000100a00 */
[----:B------:R4:W-:Y:S01]  /*f300*/  STL.64 [R1+0x448], R38 ;  /* 0x0004482601007387 */ /* 0x0009e20000100a00 */
[----:B-1----:R-:W-:-:S04]  /*f310*/  IMAD.WIDE R36, R249, 0x4, R34 ;  /* 0x00000004f9247825 */ /* 0x002fc800078e0222 */
        /* <DEDUP_REMOVED lines=183> */
[----:B------:R-:W-:Y:S03]  /*fe90*/  STL.64 [R1+0xaa0], R40 ;  /* 0x000aa02801007387 */ /* 0x000fe60000100a00 */
[C---:B----4-:R-:W-:Y:S01]  /*fea0*/  IMAD.WIDE R36, R249.reuse, 0x4, R34 ;  /* 0x00000004f9247825 */ /* 0x050fe200078e0222 */
        /* <DEDUP_REMOVED lines=20> */
[----:B------:R-:W-:Y:S03]  /*fff0*/  STL.64 [R1+0xc10], R20 ;  /* 0x000c101401007387 */ /* 0x000fe60000100a00 */
[----:B-1----:R-:W-:-:S02]  /*10000*/  IMAD.WIDE R14, R249, 0x4, R170 ;  /* 0x00000004f90e7825 */ /* 0x002fc400078e02aa */
[----:B------:R-:W2:Y:S04]  /*10010*/  LDL.LU.64 R170, [R1+0x1b40] ;  /* 0x001b400001aa7983 */ /* 0x000ea80000300a00 */
[----:B------:R1:W-:Y:S02]  /*10020*/  STL.64 [R1+0xc18], R12 ;  /* 0x000c180c01007387 */ /* 0x0003e40000100a00 */
[C---:B-1----:R-:W-:Y:S02]  /*10030*/  IMAD.WIDE R12, R249.reuse, 0x4, R172 ;  /* 0x00000004f90c7825 */ /* 0x042fe400078e02ac */
[----:B------:R-:W3:Y:S04]  /*10040*/  LDL.LU.64 R172, [R1+0x1b38] ;  /* 0x001b380001ac7983 */ /* 0x000ee80000300a00 */
[----:B------:R1:W-:Y:S02]  /*10050*/  STL.64 [R1+0xc58], R14 ;  /* 0x000c580e01007387 */ /* 0x0003e40000100a00 */
[----:B-1----:R-:W-:-:S02]  /*10060*/  IMAD.WIDE R14, R249, 0x4, R174 ;  /* 0x00000004f90e7825 */ /* 0x002fc400078e02ae */
[----:B------:R-:W4:Y:S04]  /*10070*/  LDL.LU.64 R174, [R1+0x1b30] ;  /* 0x001b300001ae7983 */ /* 0x000f280000300a00 */
[----:B------:R1:W-:Y:S02]  /*10080*/  STL.64 [R1+0xc60], R12 ;  /* 0x000c600c01007387 */ /* 0x0003e40000100a00 */
[C---:B-1----:R-:W-:Y:S02]  /*10090*/  IMAD.WIDE R12, R249.reuse, 0x4, R176 ;  /* 0x00000004f90c7825 */ /* 0x042fe400078e02b0 */
[----:B------:R-:W2:Y:S04]  /*100a0*/  LDL.LU.64 R176, [R1+0x1b28] ;  /* 0x001b280001b07983 */ /* 0x000ea80000300a00 */
[----:B------:R1:W-:Y:S02]  /*100b0*/  STL.64 [R1+0xc80], R14 ;  /* 0x000c800e01007387 */ /* 0x0003e40000100a00 */
[----:B-1----:R-:W-:-:S02]  /*100c0*/  IMAD.WIDE R14, R249, 0x4, R178 ;  /* 0x00000004f90e7825 */ /* 0x002fc400078e02b2 */
[----:B------:R-:W3:Y:S04]  /*100d0*/  LDL.LU.64 R178, [R1+0x1b20] ;  /* 0x001b200001b27983 */ /* 0x000ee80000300a00 */
[----:B------:R1:W-:Y:S02]  /*100e0*/  STL.64 [R1+0xcb8], R12 ;  /* 0x000cb80c01007387 */ /* 0x0003e40000100a00 */
[C---:B-1----:R-:W-:Y:S02]  /*100f0*/  IMAD.WIDE R12, R249.reuse, 0x4, R180 ;  /* 0x00000004f90c7825 */ /* 0x042fe400078e02b4 */
[----:B------:R-:W4:Y:S04]  /*10100*/  LDL.LU.64 R180, [R1+0x1b18] ;  /* 0x001b180001b47983 */ /* 0x000f280000300a00 */
[----:B------:R1:W-:Y:S02]  /*10110*/  STL.64 [R1+0xcc0], R14 ;  /* 0x000cc00e01007387 */ /* 0x0003e40000100a00 */
        /* <DEDUP_REMOVED lines=47> */
[----:B------:R1:W-:Y:S04]  /*10410*/  STL.64 [R1+0xc08], R14 ;  /* 0x000c080e01007387 */ /* 0x0003e80000100a00 */
[----:B------:R-:W3:Y:S04]  /*10420*/  LDL.LU.64 R72, [R1+0xeb0] ;  /* 0x000eb00001487983 */ /* 0x000ee80000300a00 */
[----:B------:R-:W4:Y:S04]  /*10430*/  LDL.LU.64 R70, [R1+0xea8] ;  /* 0x000ea80001467983 */ /* 0x000f280000300a00 */
[----:B------:R1:W-:Y:S04]  /*10440*/  STL.64 [R1+0xc00], R12 ;  /* 0x000c000c01007387 */ /* 0x0003e80000100a00 */
[----:B------:R-:W2:Y:S04]  /*10450*/  LDL.LU.64 R68, [R1+0xea0] ;  /* 0x000ea00001447983 */ /* 0x000ea80000300a00 */
        /* <DEDUP_REMOVED lines=24> */
[----:B-1----:R-:W2:Y:S04]  /*105e0*/  LDL.LU.64 R14, [R1+0xb38] ;  /* 0x000b3800010e7983 */ /* 0x002ea80000300a00 */
[----:B------:R-:W2:Y:S04]  /*105f0*/  LDL.LU.64 R12, [R1+0xb30] ;  /* 0x000b3000010c7983 */ /* 0x000ea80000300a00 */
[----:B------:R-:W2:Y:S01]  /*10600*/  LDL.LU.64 R128, [R1+0xb28] ;  /* 0x000b280001807983 */ /* 0x000ea20000300a00 */
[----:B------:R-:W-:-:S03]  /*10610*/  IMAD.WIDE R76, R249, 0x4, R194 ;  /* 0x00000004f94c7825 */ /* 0x000fc600078e02c2 */
[----:B------:R-:W2:Y:S04]  /*10620*/  LDL.LU.64 R194, [R1+0x1a90] ;  /* 0x001a900001c27983 */ /* 0x000ea80000300a00 */
[----:B------:R-:W-:Y:S01]  /*10630*/  STL.64 [R1+0xbe8], R76 ;  /* 0x000be84c01007387 */ /* 0x000fe20000100a00 */
[----:B---3--:R-:W-:-:S04]  /*10640*/  IMAD.WIDE R74, R249, 0x4, R72 ;  /* 0x00000004f94a7825 */ /* 0x008fc800078e0248 */
[C---:B----4-:R-:W-:Y:S01]  /*10650*/  IMAD.WIDE R72, R249.reuse, 0x4, R70 ;  /* 0x00000004f9487825 */ /* 0x050fe200078e0246 */
[----:B------:R1:W-:Y:S03]  /*10660*/  STL.64 [R1+0xcc8], R74 ;  /* 0x000cc84a01007387 */ /* 0x0003e60000100a00 */
[C---:B--2---:R-:W-:Y:S01]  /*10670*/  IMAD.WIDE R70, R249.reuse, 0x4, R68 ;  /* 0x00000004f9467825 */ /* 0x044fe200078e0244 */
        /* <DEDUP_REMOVED lines=200> */
[----:B------:R-:W2:Y:S04]  /*11300*/  LDL.LU.64 R228, [R1+0x1a00] ;  /* 0x001a000001e47983 */ /* 0x000ea80000300a00 */
[----:B------:R1:W-:Y:S02]  /*11310*/  STL.64 [R1+0xe68], R14 ;  /* 0x000e680e01007387 */ /* 0x0003e40000100a00 */
[----:B-1----:R-:W-:-:S02]  /*11320*/  IMAD.WIDE R14, R249, 0x4, R230 ;  /* 0x00000004f90e7825 */ /* 0x002fc400078e02e6 */
[----:B------:R-:W4:Y:S04]  /*11330*/  LDL.LU.64 R230, [R1+0x19f8] ;  /* 0x0019f80001e67983 */ /* 0x000f280000300a00 */
[----:B------:R1:W-:Y:S02]  /*11340*/  STL.64 [R1+0xe70], R12 ;  /* 0x000e700c01007387 */ /* 0x0003e40000100a00 */
[C---:B-1----:R-:W-:Y:S02]  /*11350*/  IMAD.WIDE R12, R249.reuse, 0x4, R232 ;  /* 0x00000004f90c7825 */ /* 0x042fe400078e02e8 */
[----:B------:R-:W3:Y:S04]  /*11360*/  LDL.LU.64 R232, [R1+0x19f0] ;  /* 0x0019f00001e87983 */ /* 0x000ee80000300a00 */
[----:B------:R1:W-:Y:S02]  /*11370*/  STL.64 [R1+0xe78], R14 ;  /* 0x000e780e01007387 */ /* 0x0003e40000100a00 */
[----:B-1----:R-:W-:-:S02]  /*11380*/  IMAD.WIDE R14, R249, 0x4, R234 ;  /* 0x00000004f90e7825 */ /* 0x002fc400078e02ea */
        /* <DEDUP_REMOVED lines=28> */
[----:B------:R-:W-:Y:S04]  /*11550*/  STL.64 [R1+0xfe0], R14 ;  /* 0x000fe00e01007387 */ /* 0x000fe80000100a00 */
[----:B------:R-:W4:Y:S04]  /*11560*/  LDL.LU.64 R62, [R1+0xe40] ;  /* 0x000e4000013e7983 */ /* 0x000f280000300a00 */
[----:B------:R1:W-:Y:S04]  /*11570*/  STL.64 [R1+0xfe8], R12 ;  /* 0x000fe80c01007387 */ /* 0x0003e80000100a00 */
[----:B------:R-:W3:Y:S04]  /*11580*/  LDL.LU.64 R60, [R1+0xe38] ;  /* 0x000e3800013c7983 */ /* 0x000ee80000300a00 */
[----:B------:R1:W-:Y:S04]  /*11590*/  STL.64 [R1+0xff0], R2 ;  /* 0x000ff00201007387 */ /* 0x0003e80000100a00 */
[----:B------:R-:W2:Y:S04]  /*115a0*/  LDL.LU.64 R58, [R1+0xe30] ;  /* 0x000e3000013a7983 */ /* 0x000ea80000300a00 */
[----:B------:R-:W2:Y:S04]  /*115b0*/  LDL.LU.64 R56, [R1+0xe28] ;  /* 0x000e280001387983 */ /* 0x000ea80000300a00 */
[----:B------:R-:W2:Y:S04]  /*115c0*/  LDL.LU.64 R54, [R1+0xe20] ;  /* 0x000e200001367983 */ /* 0x000ea80000300a00 */
[----:B------:R-:W2:Y:S04]  /*115d0*/  LDL.LU.64 R52, [R1+0xe18] ;  /* 0x000e180001347983 */ /* 0x000ea80000300a00 */
[----:B------:R-:W2:Y:S04]  /*115e0*/  LDL.LU.64 R50, [R1+0xe10] ;  /* 0x000e100001327983 */ /* 0x000ea80000300a00 */
[----:B------:R-:W2:Y:S04]  /*115f0*/  LDL.LU.64 R48, [R1+0xe08] ;  /* 0x000e080001307983 */ /* 0x000ea80000300a00 */
[----:B------:R-:W2:Y:S01]  /*11600*/  LDL.LU.64 R46, [R1+0x878] ;  /* 0x00087800012e7983 */ /* 0x000ea20000300a00 */
[----:B-1----:R-:W-:-:S03]  /*11610*/  IMAD.WIDE R12, R249, 0x4, R244 ;  /* 0x00000004f90c7825 */ /* 0x002fc600078e02f4 */
        /* <DEDUP_REMOVED lines=8> */
[----:B------:R1:W-:Y:S04]  /*116a0*/  STL.64 [R1+0xff8], R12 ;  /* 0x000ff80c01007387 */ /* 0x0003e80000100a00 */
[----:B------:R-:W2:Y:S04]  /*116b0*/  LDL.LU.64 R30, [R1+0x808] ;  /* 0x00080800011e7983 */ /* 0x000ea80000300a00 */
[----:B------:R-:W2:Y:S04]  /*116c0*/  LDL.LU.64 R28, [R1+0x800] ;  /* 0x00080000011c7983 */ /* 0x000ea80000300a00 */
[----:B------:R-:W2:Y:S04]  /*116d0*/  LDL.LU.64 R26, [R1+0x7e8] ;  /* 0x0007e800011a7983 */ /* 0x000ea80000300a00 */
[----:B------:R-:W2:Y:S04]  /*116e0*/  LDL.LU.64 R24, [R1+0x7e0] ;  /* 0x0007e00001187983 */ /* 0x000ea80000300a00 */
[----:B------:R-:W2:Y:S04]  /*116f0*/  LDL.LU.64 R22, [R1+0x7d8] ;  /* 0x0007d80001167983 */ /* 0x000ea80000300a00 */
[----:B------:R-:W2:Y:S01]  /*11700*/  LDL.LU.64 R20, [R1+0x7d0] ;  /* 0x0007d00001147983 */ /* 0x000ea20000300a00 */
[----:B------:R-:W-:-:S03]  /*11710*/  IMAD.WIDE R66, R249, 0x4, R126 ;  /* 0x00000004f9427825 */ /* 0x000fc600078e027e */
[----:B------:R-:W2:Y:S01]  /*11720*/  LDL.LU.64 R14, [R1+0x7c0] ;  /* 0x0007c000010e7983 */ /* 0x000ea20000300a00 */
[----:B------:R-:W-:-:S03]  /*11730*/  IMAD.WIDE R64, R249, 0x4, R114 ;  /* 0x00000004f9407825 */ /* 0x000fc600078e0272 */
[----:B-1----:R-:W2:Y:S04]  /*11740*/  LDL.LU.64 R12, [R1+0x7b8] ;  /* 0x0007b800010c7983 */ /* 0x002ea80000300a00 */
[----:B------:R-:W2:Y:S04]  /*11750*/  LDL.LU.64 R128, [R1+0x7b0] ;  /* 0x0007b00001807983 */ /* 0x000ea80000300a00 */
[----:B------:R-:W2:Y:S04]  /*11760*/  LDL.LU.64 R244, [R1+0x798] ;  /* 0x0007980001f47983 */ /* 0x000ea80000300a00 */
[----:B------:R-:W2:Y:S04]  /*11770*/  LDL.LU.64 R126, [R1+0x1998] ;  /* 0x00199800017e7983 */ /* 0x000ea80000300a00 */
[----:B------:R-:W2:Y:S04]  /*11780*/  LDL.LU.64 R114, [R1+0x1990] ;  /* 0x0019900001727983 */ /* 0x000ea80000300a00 */
[----:B------:R1:W-:Y:S02]  /*11790*/  STL.64 [R1+0x1008], R66 ;  /* 0x0010084201007387 */ /* 0x0003e40000100a00 */
[----:B-1----:R-:W-:-:S02]  /*117a0*/  IMAD.WIDE R66, R249, 0x4, R130 ;  /* 0x00000004f9427825 */ /* 0x002fc400078e0282 */
[----:B------:R-:W2:Y:S04]  /*117b0*/  LDL.LU.64 R130, [R1+0x1988] ;  /* 0x0019880001827983 */ /* 0x000ea80000300a00 */
[----:B------:R4:W-:Y:S04]  /*117c0*/  STL.64 [R1+0x1010], R64 ;  /* 0x0010104001007387 */ /* 0x0009e80000100a00 */
[----:B------:R-:W-:Y:S01]  /*117d0*/  STL.64 [R1+0x1018], R66 ;  /* 0x0010184201007387 */ /* 0x000fe20000100a00 */
[----:B----4-:R-:W-:-:S04]  /*117e0*/  IMAD.WIDE R64, R249, 0x4, R62 ;  /* 0x00000004f9407825 */ /* 0x010fc800078e023e */
[C---:B---3--:R-:W-:Y:S01]  /*117f0*/  IMAD.WIDE R62, R249.reuse, 0x4, R60 ;  /* 0x00000004f93e7825 */ /* 0x048fe200078e023c */
[----:B------:R-:W-:Y:S03]  /*11800*/  STL.64 [R1+0xe40], R64 ;  /* 0x000e404001007387 */ /* 0x000fe60000100a00 */
[C---:B--2---:R-:W-:Y:S01]  /*11810*/  IMAD.WIDE R60, R249.reuse, 0x4, R58 ;  /* 0x00000004f93c7825 */ /* 0x044fe200078e023a */
        /* <DEDUP_REMOVED lines=27> */
[----:B------:R-:W-:Y:S04]  /*119d0*/  STL.64 [R1+0x1070], R38 ;  /* 0x0010702601007387 */ /* 0x000fe80000100a00 */
[----:B------:R-:W-:Y:S01]  /*119e0*/  STL.64 [R1+0x1078], R36 ;  /* 0x0010782401007387 */ /* 0x000fe20000100a00 */
[----:B------:R-:W-:-:S03]  /*119f0*/  IMAD.WIDE R32, R249, 0x4, R30 ;  /* 0x00000004f9207825 */ /* 0x000fc600078e021e */
[----:B------:R-:W-:Y:S01]  /*11a00*/  STL.64 [R1+0x1080], R34 ;  /* 0x0010802201007387 */ /* 0x000fe20000100a00 */
[----:B------:R-:W-:-:S03]  /*11a10*/  IMAD.WIDE R30, R249, 0x4, R28 ;  /* 0x00000004f91e7825 */ /* 0x000fc600078e021c */
[----:B------:R1:W-:Y:S01]  /*11a20*/  STL.64 [R1+0x1088], R32 ;  /* 0x0010882001007387 */ /* 0x0003e20000100a00 */
[----:B------:R-:W-:-:S03]  /*11a30*/  IMAD.WIDE R28, R249, 0x4, R26 ;  /* 0x00000004f91c7825 */ /* 0x000fc600078e021a */
[----:B------:R-:W-:Y:S01]  /*11a40*/  STL.64 [R1+0x1098], R30 ;  /* 0x0010981e01007387 */ /* 0x000fe20000100a00 */
[----:B------:R-:W-:-:S03]  /*11a50*/  IMAD.WIDE R26, R249, 0x4, R24 ;  /* 0x00000004f91a7825 */ /* 0x000fc600078e0218 */
[----:B------:R2:W-:Y:S01]  /*11a60*/  STL.64 [R1+0x10a0], R28 ;  /* 0x0010a01c01007387 */ /* 0x0005e20000100a00 */
[----:B------:R-:W-:-:S03]  /*11a70*/  IMAD.WIDE R24, R249, 0x4, R22 ;  /* 0x00000004f9187825 */ /* 0x000fc600078e0216 */
[----:B------:R3:W-:Y:S01]  /*11a80*/  STL.64 [R1+0x10a8], R26 ;  /* 0x0010a81a01007387 */ /* 0x0007e20000100a00 */
[----:B-1----:R-:W1:Y:S01]  /*11a90*/  LDC R32, c[0x0][0x230] ;  /* 0x00008c00ff207b82 */ /* 0x002e620000000800 */
[C---:B------:R-:W-:Y:S02]  /*11aa0*/  IMAD.WIDE R20, R249.reuse, 0x4, R20 ;  /* 0x00000004f9147825 */ /* 0x040fe400078e0214 */
[----:B------:R-:W-:Y:S02]  /*11ab0*/  STL.64 [R1+0x10b0], R24 ;  /* 0x0010b01801007387 */ /* 0x000fe40000100a00 */
[C---:B------:R-:W-:Y:S02]  /*11ac0*/  IMAD.WIDE R22, R249.reuse, 0x4, R14 ;  /* 0x00000004f9167825 */ /* 0x040fe400078e020e */
[----:B------:R4:W-:Y:S01]  /*11ad0*/  STL.64 [R1+0x10c0], R20 ;  /* 0x0010c01401007387 */ /* 0x0009e20000100a00 */
[----:B--2---:R-:W2:Y:S01]  /*11ae0*/  LDC R28, c[0x0][0x230] ;  /* 0x00008c00ff1c7b82 */ /* 0x004ea20000000800 */
[----:B------:R-:W-:-:S02]  /*11af0*/  IMAD.WIDE R14, R249, 0x4, R12 ;  /* 0x00000004f90e7825 */ /* 0x000fc400078e020c */
[----:B------:R-:W-:Y:S04]  /*11b00*/  STL.64 [R1+0x10c8], R22 ;  /* 0x0010c81601007387 */ /* 0x000fe80000100a00 */
[----:B------:R1:W-:Y:S01]  /*11b10*/  STL.64 [R1+0x10d0], R14 ;  /* 0x0010d00e01007387 */ /* 0x0003e20000100a00 */
[C---:B------:R-:W-:Y:S01]  /*11b20*/  IMAD.WIDE R6, R249.reuse, 0x4, R6 ;  /* 0x00000004f9067825 */ /* 0x040fe200078e0206 */
[----:B---3--:R-:W3:Y:S03]  /*11b30*/  LDC R27, c[0x0][0x230] ;  /* 0x00008c00ff1b7b82 */ /* 0x008ee60000000800 */
[----:B----4-:R-:W-:-:S04]  /*11b40*/  IMAD.WIDE R20, R249, 0x4, R128 ;  /* 0x00000004f9147825 */ /* 0x010fc800078e0280 */
[C---:B------:R-:W-:Y:S01]  /*11b50*/  IMAD.WIDE R12, R249.reuse, 0x4, R244 ;  /* 0x00000004f90c7825 */ /* 0x040fe200078e02f4 */
[----:B------:R-:W-:Y:S01]  /*11b60*/  STL.64 [R1+0x10d8], R20 ;  /* 0x0010d81401007387 */ /* 0x000fe20000100a00 */
[----:B------:R-:W4:Y:S02]  /*11b70*/  LDC R29, c[0x0][0x230] ;  /* 0x00008c00ff1d7b82 */ /* 0x000f240000000800 */
[----:B------:R-:W-:-:S04]  /*11b80*/  IMAD.WIDE R16, R249, 0x4, R16 ;  /* 0x00000004f9107825 */ /* 0x000fc800078e0210 */
[C---:B------:R-:W-:Y:S02]  /*11b90*/  IMAD.WIDE R250, R249.reuse, 0x4, R250 ;  /* 0x00000004f9fa7825 */ /* 0x040fe400078e02fa */
[----:B------:R-:W3:Y:S08]  /*11ba0*/  LDC R30, c[0x0][0x230] ;  /* 0x00008c00ff1e7b82 */ /* 0x000ef00000000800 */
[----:B------:R-:W3:Y:S01]  /*11bb0*/  LDC R31, c[0x0][0x230] ;  /* 0x00008c00ff1f7b82 */ /* 0x000ee20000000800 */
        /* <DEDUP_REMOVED lines=28> */
[----:B------:R-:W3:Y:S04]  /*11d80*/  LDL.LU.64 R240, [R1+0x1938] ;  /* 0x0019380001f07983 */ /* 0x000ee80000300a00 */
        /* <DEDUP_REMOVED lines=14> */
[----:B------:R-:W2:Y:S04]  /*11e70*/  LDL.LU.64 R230, [R1+0x1910] ;  /* 0x0019100001e67983 */ /* 0x000ea80000300a00 */
[----:B------:R1:W-:Y:S01]  /*11e80*/  STL.64 [R1+0x1170], R12 ;  /* 0x0011700c01007387 */ /* 0x0003e20000100a00 */
[----:B------:R-:W-:-:S04]  /*11e90*/  IMAD.WIDE R244, R249, 0x4, R222 ;  /* 0x00000004f9f47825 */ /* 0x000fc800078e02de */
[C---:B-1----:R-:W-:Y:S02]  /*11ea0*/  IMAD.WIDE R12, R249.reuse, 0x4, R228 ;  /* 0x00000004f90c7825 */ /* 0x042fe400078e02e4 */
[----:B------:R-:W4:Y:S04]  /*11eb0*/  LDL.LU.64 R228, [R1+0x1908] ;  /* 0x0019080001e47983 */ /* 0x000f280000300a00 */
[----:B------:R1:W-:Y:S02]  /*11ec0*/  STL.64 [R1+0x1178], R14 ;  /* 0x0011780e01007387 */ /* 0x0003e40000100a00 */
[C---:B-1----:R-:W-:Y:S02]  /*11ed0*/  IMAD.WIDE R14, R249.reuse, 0x4, R226 ;  /* 0x00000004f90e7825 */ /* 0x042fe400078e02e2 */
[----:B------:R-:W3:Y:S04]  /*11ee0*/  LDL.LU.64 R226, [R1+0x1900] ;  /* 0x0019000001e27983 */ /* 0x000ee80000300a00 */
[----:B------:R1:W-:Y:S02]  /*11ef0*/  STL.64 [R1+0x1180], R12 ;  /* 0x0011800c01007387 */ /* 0x0003e40000100a00 */
[----:B-1----:R-:W-:-:S02]  /*11f00*/  IMAD.WIDE R12, R249, 0x4, R224 ;  /* 0x00000004f90c7825 */ /* 0x002fc400078e02e0 */
[----:B------:R-:W3:Y:S04]  /*11f10*/  LDL.LU.64 R224, [R1+0x18f8] ;  /* 0x0018f80001e07983 */ /* 0x000ee80000300a00 */
[----:B------:R1:W-:Y:S04]  /*11f20*/  STL.64 [R1+0x1190], R14 ;  /* 0x0011900e01007387 */ /* 0x0003e80000100a00 */
[----:B------:R-:W3:Y:S04]  /*11f30*/  LDL.LU.64 R222, [R1+0x18f0] ;  /* 0x0018f00001de7983 */ /* 0x000ee80000300a00 */
[----:B------:R1:W-:Y:S02]  /*11f40*/  STL.64 [R1+0x1198], R12 ;  /* 0x0011980c01007387 */ /* 0x0003e40000100a00 */
[----:B-1----:R-:W-:-:S02]  /*11f50*/  IMAD.WIDE R14, R249, 0x4, R220 ;  /* 0x00000004f90e7825 */ /* 0x002fc400078e02dc */
[----:B------:R-:W3:Y:S02]  /*11f60*/  LDL.LU.64 R220, [R1+0x18e8] ;  /* 0x0018e80001dc7983 */ /* 0x000ee40000300a00 */
[C---:B------:R-:W-:Y:S02]  /*11f70*/  IMAD.WIDE R12, R249.reuse, 0x4, R218 ;  /* 0x00000004f90c7825 */ /* 0x040fe400078e02da */
[----:B------:R-:W3:Y:S04]  /*11f80*/  LDL.LU.64 R218, [R1+0x18e0] ;  /* 0x0018e00001da7983 */ /* 0x000ee80000300a00 */
[----:B------:R1:W-:Y:S02]  /*11f90*/  STL.64 [R1+0x11a8], R14 ;  /* 0x0011a80e01007387 */ /* 0x0003e40000100a00 */
[----:B-1----:R-:W-:-:S02]  /*11fa0*/  IMAD.WIDE R14, R249, 0x4, R216 ;  /* 0x00000004f90e7825 */ /* 0x002fc400078e02d8 */
[----:B------:R-:W3:Y:S04]  /*11fb0*/  LDL.LU.64 R216, [R1+0x18d8] ;  /* 0x0018d80001d87983 */ /* 0x000ee80000300a00 */
[----:B------:R1:W-:Y:S04]  /*11fc0*/  STL.64 [R1+0x11b0], R12 ;  /* 0x0011b00c01007387 */ /* 0x0003e80000100a00 */
[----:B------:R-:W-:Y:S04]  /*11fd0*/  STL.64 [R1+0x11a0], R244 ;  /* 0x0011a0f401007387 */ /* 0x000fe80000100a00 */
[----:B------:R1:W-:Y:S02]  /*11fe0*/  STL.64 [R1+0x11c0], R14 ;  /* 0x0011c00e01007387 */ /* 0x0003e40000100a00 */
[----:B-1----:R-:W-:-:S02]  /*11ff0*/  IMAD.WIDE R12, R249, 0x4, R214 ;  /* 0x00000004f90c7825 */ /* 0x002fc400078e02d6 */
[----:B------:R-:W2:Y:S02]  /*12000*/  LDL.LU.64 R214, [R1+0x18d0] ;  /* 0x0018d00001d67983 */ /* 0x000ea40000300a00 */
[C---:B------:R-:W-:Y:S02]  /*12010*/  IMAD.WIDE R14, R249.reuse, 0x4, R212 ;  /* 0x00000004f90e7825 */ /* 0x040fe400078e02d4 */
        /* <DEDUP_REMOVED lines=58> */
[----:B------:R1:W-:Y:S04]  /*123c0*/  STL.64 [R1+0x1290], R14 ;  /* 0x0012900e01007387 */ /* 0x0003e80000100a00 */
[----:B------:R-:W2:Y:S04]  /*123d0*/  LDL.LU R252, [R1+0x1558] ;  /* 0x0015580001fc7983 */ /* 0x000ea80000300800 */
[----:B------:R1:W-:Y:S02]  /*123e0*/  STL.64 [R1+0x12a0], R12 ;  /* 0x0012a00c01007387 */ /* 0x0003e40000100a00 */
[----:B-1----:R-:W-:-:S02]  /*123f0*/  IMAD.WIDE R14, R249, 0x4, R172 ;  /* 0x00000004f90e7825 */ /* 0x002fc400078e02ac */
[----:B------:R-:W4:Y:S02]  /*12400*/  LDL.LU.64 R172, [R1+0x1828] ;  /* 0x0018280001ac7983 */ /* 0x000f240000300a00 */
[C---:B------:R-:W-:Y:S02]  /*12410*/  IMAD.WIDE R12, R249.reuse, 0x4, R170 ;  /* 0x00000004f90c7825 */ /* 0x040fe400078e02aa */
[----:B------:R-:W3:Y:S04]  /*12420*/  LDL.LU.64 R170, [R1+0x1820] ;  /* 0x0018200001aa7983 */ /* 0x000ee80000300a00 */
        /* <DEDUP_REMOVED lines=45> */
[----:B------:R1:W-:Y:S01]  /*12700*/  STL.64 [R1+0x1340], R12 ;  /* 0x0013400c01007387 */ /* 0x0003e20000100a00 */
[----:B------:R-:W-:-:S04]  /*12710*/  IMAD.WIDE R20, R249, 0x4, R132 ;  /* 0x00000004f9147825 */ /* 0x000fc800078e0284 */
[C---:B-1----:R-:W-:Y:S02]  /*12720*/  IMAD.WIDE R12, R249.reuse, 0x4, R138 ;  /* 0x00000004f90c7825 */ /* 0x042fe400078e028a */
[----:B------:R-:W4:Y:S04]  /*12730*/  LDL.LU.64 R138, [R1+0x17a0] ;  /* 0x0017a000018a7983 */ /* 0x000f280000300a00 */
[----:B------:R1:W-:Y:S02]  /*12740*/  STL.64 [R1+0x1348], R14 ;  /* 0x0013480e01007387 */ /* 0x0003e40000100a00 */
[C---:B-1----:R-:W-:Y:S02]  /*12750*/  IMAD.WIDE R14, R249.reuse, 0x4, R136 ;  /* 0x00000004f90e7825 */ /* 0x042fe400078e0288 */
[----:B------:R-:W4:Y:S04]  /*12760*/  LDL.LU.64 R136, [R1+0x1798] ;  /* 0x0017980001887983 */ /* 0x000f280000300a00 */
[----:B------:R1:W-:Y:S02]  /*12770*/  STL.64 [R1+0x1350], R12 ;  /* 0x0013500c01007387 */ /* 0x0003e40000100a00 */
[----:B-1----:R-:W-:-:S02]  /*12780*/  IMAD.WIDE R12, R249, 0x4, R134 ;  /* 0x00000004f90c7825 */ /* 0x002fc400078e0286 */
[----:B------:R-:W4:Y:S04]  /*12790*/  LDL.LU.64 R134, [R1+0x1790] ;  /* 0x0017900001867983 */ /* 0x000f280000300a00 */
[----:B------:R1:W-:Y:S04]  /*127a0*/  STL.64 [R1+0x1358], R14 ;  /* 0x0013580e01007387 */ /* 0x0003e80000100a00 */
[----:B------:R-:W4:Y:S04]  /*127b0*/  LDL.LU.64 R132, [R1+0x1788] ;  /* 0x0017880001847983 */ /* 0x000f280000300a00 */
[----:B------:R2:W-:Y:S01]  /*127c0*/  STL.64 [R1+0x1360], R12 ;  /* 0x0013600c01007387 */ /* 0x0005e20000100a00 */
[----:B-1----:R-:W-:-:S03]  /*127d0*/  IMAD.WIDE R14, R249, 0x4, R18 ;  /* 0x00000004f90e7825 */ /* 0x002fc600078e0212 */
[----:B------:R-:W-:Y:S01]  /*127e0*/  STL.64 [R1+0x1370], R20 ;  /* 0x0013701401007387 */ /* 0x000fe20000100a00 */
[----:B--2---:R-:W-:-:S03]  /*127f0*/  IMAD.WIDE R12, R249, 0x4, R124 ;  /* 0x00000004f90c7825 */ /* 0x004fc600078e027c */
[----:B------:R-:W-:Y:S04]  /*12800*/  STL.64 [R1+0x1378], R14 ;  /* 0x0013780e01007387 */ /* 0x000fe80000100a00 */
[----:B------:R1:W-:Y:S04]  /*12810*/  STL.64 [R1+0x1380], R12 ;  /* 0x0013800c01007387 */ /* 0x0003e80000100a00 */
[----:B------:R-:W-:Y:S04]  /*12820*/  STL.64 [R1+0x1390], R6 ;  /* 0x0013900601007387 */ /* 0x000fe80000100a00 */
[----:B------:R-:W-:Y:S04]  /*12830*/  STL.64 [R1+0x1398], R16 ;  /* 0x0013981001007387 */ /* 0x000fe80000100a00 */
[----:B------:R-:W2:Y:S01]  /*12840*/  LDL.LU R8, [R1+0x1780] ;  /* 0x0017800001087983 */ /* 0x000ea20000300800 */
[----:B------:R-:W-:Y:S01]  /*12850*/  ISETP.NE.U32.AND P1, PT, R252, RZ, PT ;  /* 0x000000fffc00720c */ /* 0x000fe20003f25070 */
[----:B-1----:R-:W-:Y:S01]  /*12860*/  IMAD.U32 R12, RZ, RZ, UR10 ;  /* 0x0000000aff0c7e24 */ /* 0x002fe2000f8e00ff */
[----:B------:R-:W1:Y:S01]  /*12870*/  LDC R252, c[0x0][0x230] ;  /* 0x00008c00fffc7b82 */ /* 0x000e620000000800 */
[----:B------:R-:W-:-:S02]  /*12880*/  IMAD.U32 R25, RZ, RZ, UR7 ;  /* 0x00000007ff197e24 */ /* 0x000fc4000f8e00ff */
[----:B------:R-:W-:-:S04]  /*12890*/  IMAD.WIDE R18, R249, 0x4, R122 ;  /* 0x00000004f9127825 */ /* 0x000fc800078e027a */
[----:B------:R-:W-:Y:S01]  /*128a0*/  VIADD R26, R248, 0xffffff7f ;  /* 0xffffff7ff81a7836 */ /* 0x000fe20000000000 */
[----:B------:R-:W-:Y:S04]  /*128b0*/  STL.64 [R1+0x13a0], R18 ;  /* 0x0013a01201007387 */ /* 0x000fe80000100a00 */
[----:B------:R-:W2:Y:S01]  /*128c0*/  LDL.64 R248, [R1+0x268] ;  /* 0x0002680001f87983 */ /* 0x000ea20000100a00 */
[----:B---3--:R-:W-:-:S04]  /*128d0*/  IMAD.WIDE R42, R25, 0x4, R162 ;  /* 0x00000004192a7825 */ /* 0x008fc800078e02a2 */
[----:B------:R-:W-:-:S04]  /*128e0*/  IMAD.WIDE R104, R25, 0x4, R170 ;  /* 0x0000000419687825 */ /* 0x000fc800078e02aa */
[----:B----4-:R-:W-:-:S04]  /*128f0*/  IMAD.WIDE R58, R25, 0x4, R160 ;  /* 0x00000004193a7825 */ /* 0x010fc800078e02a0 */
[----:B------:R-:W-:-:S04]  /*12900*/  IMAD.WIDE R88, R25, 0x4, R172 ;  /* 0x0000000419587825 */ /* 0x000fc800078e02ac */
        /* <DEDUP_REMOVED lines=21> */
[----:B------:R-:W-:-:S05]  /*12a60*/  IMAD.WIDE R34, R25, 0x4, R132 ;  /* 0x0000000419227825 */ /* 0x000fca00078e0284 */
[----:B------:R3:W-:Y:S01]  /*12a70*/  STL.64 [R1+0x1558], R34 ;  /* 0x0015582201007387 */ /* 0x0007e20000100a00 */
[----:B--2---:R-:W-:Y:S02]  /*12a80*/  IADD3 R23, R12, 0x100000, R8 ;  /* 0x001000000c177810 */ /* 0x004fe40007ffe008 */
[----:B------:R-:W-:-:S03]  /*12a90*/  LOP3.LUT R22, R8, 0x10, RZ, 0x3c, !PT ;  /* 0x0000001008167812 */ /* 0x000fc600078e3cff */
[----:B------:R-:W-:Y:S01]  /*12aa0*/  LDGSTS.E [R23+-0x40000], desc[UR8][R132.64], P1 ;  /* 0xc000000084177fae */ /* 0x000fe20008921848 */
[----:B------:R-:W-:-:S03]  /*12ab0*/  IADD3 R22, R12, 0x100000, R22 ;  /* 0x001000000c167810 */ /* 0x000fc60007ffe016 */
[----:B------:R2:W-:Y:S04]  /*12ac0*/  LDGSTS.E [R23+-0x3fc00], desc[UR8][R148.64], P1 ;  /* 0xc040000094177fae */ /* 0x0005e80008921848 */
[----:B------:R-:W-:Y:S04]  /*12ad0*/  LDGSTS.E [R23+-0x3f800], desc[UR8][R164.64], P1 ;  /* 0xc0800000a4177fae */ /* 0x000fe80008921848 */
[----:B------:R-:W-:Y:S01]  /*12ae0*/  LDGSTS.E [R23+-0x3f400], desc[UR8][R180.64], P1 ;  /* 0xc0c00000b4177fae */ /* 0x000fe20008921848 */
[----:B------:R-:W-:-:S03]  /*12af0*/  LOP3.LUT R21, R8, 0x20, RZ, 0x3c, !PT ;  /* 0x0000002008157812 */ /* 0x000fc600078e3cff */
[----:B------:R-:W-:Y:S04]  /*12b00*/  LDGSTS.E [R23+-0x3f000], desc[UR8][R196.64], P1 ;  /* 0xc1000000c4177fae */ /* 0x000fe80008921848 */
[----:B------:R-:W-:Y:S04]  /*12b10*/  LDGSTS.E [R23+-0x3ec00], desc[UR8][R212.64], P1 ;  /* 0xc1400000d4177fae */ /* 0x000fe80008921848 */
[----:B------:R-:W-:Y:S04]  /*12b20*/  LDGSTS.E [R23+-0x3e800], desc[UR8][R228.64], P1 ;  /* 0xc1800000e4177fae */ /* 0x000fe80008921848 */
[----:B------:R-:W-:Y:S01]  /*12b30*/  LDGSTS.E [R23+-0x3e400], desc[UR8][R10.64], P1 ;  /* 0xc1c000000a177fae */ /* 0x000fe20008921848 */
[----:B------:R-:W-:-:S03]  /*12b40*/  IADD3 R21, R12, 0x100000, R21 ;  /* 0x001000000c157810 */ /* 0x000fc60007ffe015 */
[----:B------:R-:W-:Y:S04]  /*12b50*/  LDGSTS.E [R22+-0x3ff80], desc[UR8][R134.64], P1 ;  /* 0xc008000086167fae */ /* 0x000fe80008921848 */
[----:B------:R4:W-:Y:S04]  /*12b60*/  LDGSTS.E [R22+-0x3fb80], desc[UR8][R150.64], P1 ;  /* 0xc048000096167fae */ /* 0x0009e80008921848 */
[----:B------:R-:W-:Y:S04]  /*12b70*/  LDGSTS.E [R22+-0x3f780], desc[UR8][R166.64], P1 ;  /* 0xc0880000a6167fae */ /* 0x000fe80008921848 */
[----:B------:R-:W-:Y:S04]  /*12b80*/  LDGSTS.E [R22+-0x3f380], desc[UR8][R182.64], P1 ;  /* 0xc0c80000b6167fae */ /* 0x000fe80008921848 */
[----:B------:R-:W-:Y:S01]  /*12b90*/  LDGSTS.E [R22+-0x3ef80], desc[UR8][R198.64], P1 ;  /* 0xc1080000c6167fae */ /* 0x000fe20008921848 */
[----:B---3--:R-:W-:-:S03]  /*12ba0*/  IMAD.WIDE R34, R25, 0x4, R134 ;  /* 0x0000000419227825 */ /* 0x008fc600078e0286 */
[----:B------:R-:W-:Y:S04]  /*12bb0*/  LDGSTS.E [R22+-0x3eb80], desc[UR8][R214.64], P1 ;  /* 0xc1480000d6167fae */ /* 0x000fe80008921848 */
[----:B------:R-:W-:Y:S04]  /*12bc0*/  LDGSTS.E [R22+-0x3e780], desc[UR8][R230.64], P1 ;  /* 0xc1880000e6167fae */ /* 0x000fe80008921848 */
[----:B------:R-:W-:Y:S04]  /*12bd0*/  LDGSTS.E [R22+-0x3e380], desc[UR8][R112.64], P1 ;  /* 0xc1c8000070167fae */ /* 0x000fe80008921848 */
[----:B------:R3:W-:Y:S01]  /*12be0*/  LDGSTS.E [R21+-0x3ff00], desc[UR8][R136.64], P1 ;  /* 0xc010000088157fae */ /* 0x0007e20008921848 */
[----:B--2---:R-:W-:-:S03]  /*12bf0*/  IMAD.WIDE R148, R25, 0x4, R148 ;  /* 0x0000000419947825 */ /* 0x004fc600078e0294 */
[----:B------:R2:W-:Y:S01]  /*12c00*/  STL.64 [R1+0x1560], R34 ;  /* 0x0015602201007387 */ /* 0x0005e20000100a00 */
[C---:B----4-:R-:W-:Y:S01]  /*12c10*/  IMAD.WIDE R150, R25.reuse, 0x4, R150 ;  /* 0x0000000419967825 */ /* 0x050fe200078e0296 */
[----:B------:R-:W-:Y:S02]  /*12c20*/  LOP3.LUT R20, R8, 0x30, RZ, 0x3c, !PT ;  /* 0x0000003008147812 */ /* 0x000fe400078e3cff */
[----:B------:R-:W-:Y:S01]  /*12c30*/  LDGSTS.E [R21+-0x3fb00], desc[UR8][R152.64], P1 ;  /* 0xc050000098157fae */ /* 0x000fe20008921848 */
[----:B---3--:R-:W-:-:S03]  /*12c40*/  IMAD.WIDE R136, R25, 0x4, R136 ;  /* 0x0000000419887825 */ /* 0x008fc600078e0288 */
[----:B------:R-:W-:Y:S04]  /*12c50*/  LDGSTS.E [R21+-0x3f700], desc[UR8][R168.64], P1 ;  /* 0xc0900000a8157fae */ /* 0x000fe80008921848 */
[----:B------:R-:W-:Y:S01]  /*12c60*/  STL.64 [R1+0x1568], R136 ;  /* 0x0015688801007387 */ /* 0x000fe20000100a00 */
[----:B------:R-:W-:-:S03]  /*12c70*/  IMAD.WIDE R134, R25, 0x4, R152 ;  /* 0x0000000419867825 */ /* 0x000fc600078e0298 */
[----:B------:R-:W-:Y:S04]  /*12c80*/  STL.64 [R1+0x1570], R108 ;  /* 0x0015706c01007387 */ /* 0x000fe80000100a00 */
[----:B------:R-:W-:Y:S04]  /*12c90*/  STL.64 [R1+0x1578], R92 ;  /* 0x0015785c01007387 */ /* 0x000fe80000100a00 */
[----:B------:R-:W-:Y:S04]  /*12ca0*/  STL.64 [R1+0x1580], R76 ;  /* 0x0015804c01007387 */ /* 0x000fe80000100a00 */
[----:B------:R-:W-:Y:S01]  /*12cb0*/  STL.64 [R1+0x1588], R60 ;  /* 0x0015883c01007387 */ /* 0x000fe20000100a00 */
[----:B------:R-:W-:-:S03]  /*12cc0*/  IMAD.WIDE R164, R25, 0x4, R164 ;  /* 0x0000000419a47825 */ /* 0x000fc600078e02a4 */
[----:B------:R-:W-:Y:S04]  /*12cd0*/  STL.64 [R1+0x1590], R44 ;  /* 0x0015902c01007387 */ /* 0x000fe80000100a00 */
[----:B------:R-:W-:Y:S01]  /*12ce0*/  STL.64 [R1+0x1598], R148 ;  /* 0x0015989401007387 */ /* 0x000fe20000100a00 */
[----:B------:R-:W-:-:S03]  /*12cf0*/  IMAD.WIDE R166, R25, 0x4, R166 ;  /* 0x0000000419a67825 */ /* 0x000fc600078e02a6 */
[----:B------:R-:W-:Y:S01]  /*12d00*/  STL.64 [R1+0x15a0], R150 ;  /* 0x0015a09601007387 */ /* 0x000fe20000100a00 */
[----:B------:R-:W-:-:S03]  /*12d10*/  IMAD.WIDE R132, R25, 0x4, R168 ;  /* 0x0000000419847825 */ /* 0x000fc600078e02a8 */
[----:B------:R-:W-:Y:S04]  /*12d20*/  STL.64 [R1+0x15a8], R134 ;  /* 0x0015a88601007387 */ /* 0x000fe80000100a00 */
        /* <DEDUP_REMOVED lines=8> */
[----:B------:R-:W-:Y:S04]  /*12db0*/  STL.64 [R1+0x15e0], R166 ;  /* 0x0015e0a601007387 */ /* 0x000fe80000100a00 */
[----:B------:R-:W-:Y:S04]  /*12dc0*/  STL.64 [R1+0x15e8], R132 ;  /* 0x0015e88401007387 */ /* 0x000fe80000100a00 */
[----:B------:R-:W-:Y:S01]  /*12dd0*/  STL.64 [R1+0x15f0], R104 ;  /* 0x0015f06801007387 */ /* 0x000fe20000100a00 */
[----:B------:R-:W-:-:S03]  /*12de0*/  IADD3 R20, R12, 0x100000, R20 ;  /* 0x001000000c147810 */ /* 0x000fc60007ffe014 */
[----:B------:R-:W-:Y:S04]  /*12df0*/  STL.64 [R1+0x15f8], R88 ;  /* 0x0015f85801007387 */ /* 0x000fe80000100a00 */
[----:B------:R-:W-:Y:S04]  /*12e00*/  STL.64 [R1+0x1600], R72 ;  /* 0x0016004801007387 */ /* 0x000fe80000100a00 */
[----:B------:R-:W-:Y:S01]  /*12e10*/  STL.64 [R1+0x1608], R56 ;  /* 0x0016083801007387 */ /* 0x000fe20000100a00 */
[----:B------:R-:W-:-:S03]  /*12e20*/  IMAD.WIDE R196, R25, 0x4, R196 ;  /* 0x0000000419c47825 */ /* 0x000fc600078e02c4 */
[----:B------:R-:W-:Y:S04]  /*12e30*/  LDGSTS.E [R21+-0x3f300], desc[UR8][R184.64], P1 ;  /* 0xc0d00000b8157fae */ /* 0x000fe80008921848 */
[----:B------:R-:W-:Y:S01]  /*12e40*/  STL.64 [R1+0x1618], R180 ;  /* 0x001618b401007387 */ /* 0x000fe20000100a00 */
[----:B------:R-:W-:-:S03]  /*12e50*/  LOP3.LUT R15, R8, 0x40, RZ, 0x3c, !PT ;  /* 0x00000040080f7812 */ /* 0x000fc600078e3cff */
[----:B------:R-:W-:Y:S04]  /*12e60*/  LDGSTS.E [R21+-0x3ef00], desc[UR8][R200.64], P1 ;  /* 0xc1100000c8157fae */ /* 0x000fe80008921848 */
[----:B------:R-:W-:Y:S01]  /*12e70*/  STL.64 [R1+0x1610], R40 ;  /* 0x0016102801007387 */ /* 0x000fe20000100a00 */
[----:B------:R-:W-:-:S03]  /*12e80*/  IMAD.WIDE R198, R25, 0x4, R198 ;  /* 0x0000000419c67825 */ /* 0x000fc600078e02c6 */
[----:B------:R-:W-:Y:S04]  /*12e90*/  LDGSTS.E [R21+-0x3eb00], desc[UR8][R216.64], P1 ;  /* 0xc1500000d8157fae */ /* 0x000fe80008921848 */
[----:B------:R-:W-:Y:S04]  /*12ea0*/  STL.64 [R1+0x1620], R182 ;  /* 0x001620b601007387 */ /* 0x000fe80000100a00 */
[----:B------:R-:W-:Y:S04]  /*12eb0*/  LDGSTS.E [R21+-0x3e700], desc[UR8][R232.64], P1 ;  /* 0xc1900000e8157fae */ /* 0x000fe80008921848 */
[----:B------:R-:W-:Y:S04]  /*12ec0*/  STL.64 [R1+0x1628], R242 ;  /* 0x001628f201007387 */ /* 0x000fe80000100a00 */
[----:B------:R-:W-:Y:S04]  /*12ed0*/  LDGSTS.E [R21+-0x3e300], desc[UR8][R116.64], P1 ;  /* 0xc1d0000074157fae */ /* 0x000fe80008921848 */
[----:B------:R-:W-:Y:S01]  /*12ee0*/  STL.64 [R1+0x1630], R102 ;  /* 0x0016306601007387 */ /* 0x000fe20000100a00 */
[----:B------:R-:W-:-:S03]  /*12ef0*/  IADD3 R15, R12, 0x100000, R15 ;  /* 0x001000000c0f7810 */ /* 0x000fc60007ffe00f */
[----:B------:R-:W-:Y:S04]  /*12f00*/  LDGSTS.E [R20+-0x3fe80], desc[UR8][R138.64], P1 ;  /* 0xc01800008a147fae */ /* 0x000fe80008921848 */
[----:B------:R-:W-:Y:S04]  /*12f10*/  STL.64 [R1+0x1638], R86 ;  /* 0x0016385601007387 */ /* 0x000fe80000100a00 */
[----:B------:R-:W-:Y:S04]  /*12f20*/  LDGSTS.E [R20+-0x3fa80], desc[UR8][R154.64], P1 ;  /* 0xc05800009a147fae */ /* 0x000fe80008921848 */
[----:B------:R-:W-:Y:S01]  /*12f30*/  STL.64 [R1+0x1640], R70 ;  /* 0x0016404601007387 */ /* 0x000fe20000100a00 */
[----:B------:R-:W-:-:S03]  /*12f40*/  IMAD.WIDE R52, R25, 0x4, R208 ;  /* 0x0000000419347825 */ /* 0x000fc600078e02d0 */
[----:B------:R-:W-:Y:S04]  /*12f50*/  LDGSTS.E [R20+-0x3f680], desc[UR8][R170.64], P1 ;  /* 0xc0980000aa147fae */ /* 0x000fe80008921848 */
[----:B------:R-:W-:Y:S01]  /*12f60*/  STL.64 [R1+0x1648], R54 ;  /* 0x0016483601007387 */ /* 0x000fe20000100a00 */
[----:B------:R-:W-:-:S03]  /*12f70*/  IMAD.WIDE R212, R25, 0x4, R212 ;  /* 0x0000000419d47825 */ /* 0x000fc600078e02d4 */
[----:B------:R-:W-:Y:S04]  /*12f80*/  LDGSTS.E [R20+-0x3f280], desc[UR8][R186.64], P1 ;  /* 0xc0d80000ba147fae */ /* 0x000fe80008921848 */
[----:B------:R-:W-:Y:S01]  /*12f90*/  STL.64 [R1+0x1658], R196 ;  /* 0x001658c401007387 */ /* 0x000fe20000100a00 */
[----:B------:R-:W-:-:S03]  /*12fa0*/  LOP3.LUT R14, R8, 0x50, RZ, 0x3c, !PT ;  /* 0x00000050080e7812 */ /* 0x000fc600078e3cff */
[----:B------:R-:W-:Y:S01]  /*12fb0*/  LDGSTS.E [R20+-0x3ee80], desc[UR8][R202.64], P1 ;  /* 0xc1180000ca147fae */ /* 0x000fe20008921848 */
[----:B------:R-:W-:-:S03]  /*12fc0*/  IMAD.WIDE R36, R25, 0x4, R210 ;  /* 0x0000000419247825 */ /* 0x000fc600078e02d2 */
[----:B------:R-:W-:Y:S01]  /*12fd0*/  STL.64 [R1+0x1650], R38 ;  /* 0x0016502601007387 */ /* 0x000fe20000100a00 */
[----:B------:R-:W-:-:S03]  /*12fe0*/  IMAD.WIDE R214, R25, 0x4, R214 ;  /* 0x0000000419d67825 */ /* 0x000fc600078e02d6 */
        /* <DEDUP_REMOVED lines=8> */
[----:B------:R-:W-:-:S03]  /*13070*/  IADD3 R14, R12, 0x100000, R14 ;  /* 0x001000000c0e7810 */ /* 0x000fc60007ffe00e */
[----:B------:R3:W-:Y:S01]  /*13080*/  LDGSTS.E [R15+-0x3fe00], desc[UR8][R140.64], P1 ;  /* 0xc02000008c0f7fae */ /* 0x0007e20008921848 */
        /* <DEDUP_REMOVED lines=13> */
[----:B--2---:R-:W-:-:S03]  /*13160*/  IMAD.WIDE R34, R25, 0x4, R226 ;  /* 0x0000000419227825 */ /* 0x004fc600078e02e2 */
        /* <DEDUP_REMOVED lines=20> */
[----:B---3--:R-:W-:-:S03]  /*132b0*/  IMAD.WIDE R140, R25, 0x4, R10 ;  /* 0x00000004198c7825 */ /* 0x008fc600078e020a */
        /* <DEDUP_REMOVED lines=11> */
[----:B------:R-:W-:Y:S04]  /*13370*/  STL.64 [R1+0x16e8], R122 ;  /* 0x0016e87a01007387 */ /* 0x000fe80000100a00 */
[----:B------:R-:W-:Y:S04]  /*13380*/  LDGSTS.E [R14+-0x3e180], desc[UR8][R126.64], P1 ;  /* 0xc1e800007e0e7fae */ /* 0x000fe80008921848 */
[----:B------:R-:W-:Y:S01]  /*13390*/  STL.64 [R1+0x16f0], R96 ;  /* 0x0016f06001007387 */ /* 0x000fe20000100a00 */
[----:B------:R-:W-:-:S03]  /*133a0*/  IADD3 R12, R12, 0x100000, R33 ;  /* 0x001000000c0c7810 */ /* 0x000fc60007ffe021 */
[----:B------:R-:W-:Y:S01]  /*133b0*/  LDGSTS.E [R13+-0x3fd00], desc[UR8][R144.64], P1 ;  /* 0xc0300000900d7fae */ /* 0x000fe20008921848 */
[----:B------:R-:W-:-:S03]  /*133c0*/  IMAD.WIDE R10, R25, 0x4, R130 ;  /* 0x00000004190a7825 */ /* 0x000fc600078e0282 */
[----:B------:R-:W-:Y:S04]  /*133d0*/  STL.64 [R1+0x16f8], R80 ;  /* 0x0016f85001007387 */ /* 0x000fe80000100a00 */
[----:B------:R-:W-:Y:S04]  /*133e0*/  LDGSTS.E [R13+-0x3f900], desc[UR8][R160.64], P1 ;  /* 0xc0700000a00d7fae */ /* 0x000fe80008921848 */
        /* <DEDUP_REMOVED lines=12> */
[----:B------:R-:W2:Y:S04]  /*134b0*/  LDL.64 R172, [R1+0xf50] ;  /* 0x000f500001ac7983 */ /* 0x000ea80000100a00 */
[----:B------:R-:W3:Y:S04]  /*134c0*/  LDL.64 R152, [R1+0xf58] ;  /* 0x000f580001987983 */ /* 0x000ee80000100a00 */
[----:B------:R-:W-:Y:S04]  /*134d0*/  LDGSTS.E [R12+-0x3fc80], desc[UR8][R146.64], P1 ;  /* 0xc0380000920c7fae */ /* 0x000fe80008921848 */
[----:B------:R4:W-:Y:S04]  /*134e0*/  STL.64 [R1+0x1748], R10 ;  /* 0x0017480a01007387 */ /* 0x0009e80000100a00 */
[----:B------:R-:W4:Y:S04]  /*134f0*/  LDL.64 R144, [R1+0xf40] ;  /* 0x000f400001907983 */ /* 0x000f280000100a00 */
[----:B------:R-:W4:Y:S04]  /*13500*/  LDL.64 R146, [R1+0xf68] ;  /* 0x000f680001927983 */ /* 0x000f280000100a00 */
[----:B------:R-:W4:Y:S04]  /*13510*/  LDL.64 R142, [R1+0x80] ;  /* 0x00008000018e7983 */ /* 0x000f280000100a00 */
[----:B------:R-:W4:Y:S04]  /*13520*/  LDL.64 R138, [R1+0x88] ;  /* 0x00008800018a7983 */ /* 0x000f280000100a00 */
[----:B------:R-:W-:Y:S04]  /*13530*/  LDGSTS.E [R12+-0x3f880], desc[UR8][R162.64], P1 ;  /* 0xc0780000a20c7fae */ /* 0x000fe80008921848 */
[----:B------:R-:W-:Y:S04]  /*13540*/  LDGSTS.E [R12+-0x3f480], desc[UR8][R178.64], P1 ;  /* 0xc0b80000b20c7fae */ /* 0x000fe80008921848 */
[----:B------:R-:W-:Y:S04]  /*13550*/  LDGSTS.E [R12+-0x3f080], desc[UR8][R194.64], P1 ;  /* 0xc0f80000c20c7fae */ /* 0x000fe80008921848 */
[----:B------:R-:W-:Y:S04]  /*13560*/  LDGSTS.E [R12+-0x3ec80], desc[UR8][R210.64], P1 ;  /* 0xc1380000d20c7fae */ /* 0x000fe80008921848 */
[----:B------:R-:W-:Y:S04]  /*13570*/  LDGSTS.E [R12+-0x3e880], desc[UR8][R226.64], P1 ;  /* 0xc1780000e20c7fae */ /* 0x000fe80008921848 */
[----:B------:R3:W-:Y:S04]  /*13580*/  LDGSTS.E [R12+-0x3e480], desc[UR8][R4.64], P1 ;  /* 0xc1b80000040c7fae */ /* 0x0007e80008921848 */
[----:B------:R-:W-:Y:S04]  /*13590*/  LDGSTS.E [R12+-0x3e080], desc[UR8][R130.64], P1 ;  /* 0xc1f80000820c7fae */ /* 0x000fe80008921848 */
[----:B------:R-:W0:Y:S01]  /*135a0*/  LDGDEPBAR ;  /* 0x00000000000079af */ /* 0x000e220000000000 */
[----:B-1----:R-:W-:-:S02]  /*135b0*/  IADD3 R24, R252, -0x82, RZ ;  /* 0xffffff7efc187810 */ /* 0x002fc40007ffe0ff */
[----:B------:R-:W-:Y:S01]  /*135c0*/  ISETP.GE.U32.AND P2, PT, R26, 0x7fffff00, PT ;  /* 0x7fffff001a00780c */ /* 0x000fe20003f46070 */
[----:B------:R-:W-:Y:S01]  /*135d0*/  BAR.SYNC.DEFER_BLOCKING 0x0 ;  /* 0x0000000000007b1d */ /* 0x000fe20000010000 */
[----:B------:R-:W-:Y:S01]  /*135e0*/  ISETP.GE.U32.AND P3, PT, R24, 0x7ffffeff, PT ;  /* 0x7ffffeff1800780c */ /* 0x000fe20003f66070 */
[----:B------:R-:W-:-:S04]  /*135f0*/  IMAD.WIDE R78, R25, 0x4, R120 ;  /* 0x00000004194e7825 */ /* 0x000fc800078e0278 */
[C---:B------:R-:W-:Y:S02]  /*13600*/  IMAD.WIDE R62, R25.reuse, 0x4, R126 ;  /* 0x00000004193e7825 */ /* 0x040fe400078e027e */
[----:B------:R-:W1:Y:S01]  /*13610*/  LDC R26, c[0x0][0x230] ;  /* 0x00008c00ff1a7b82 */ /* 0x000e620000000800 */
[----:B------:R-:W4:Y:S01]  /*13620*/  LDL.64 R170, [R1+0x630] ;  /* 0x0006300001aa7983 */ /* 0x000f220000100a00 */
[----:B------:R-:W-:-:S03]  /*13630*/  IMAD.WIDE R46, R25, 0x4, R114 ;  /* 0x00000004192e7825 */ /* 0x000fc600078e0272 */
[----:B------:R-:W4:Y:S04]  /*13640*/  LDL.64 R168, [R1+0x90] ;  /* 0x0000900001a87983 */ /* 0x000f280000100a00 */
[----:B------:R-:W4:Y:S04]  /*13650*/  LDL.64 R162, [R1+0x98] ;  /* 0x0000980001a27983 */ /* 0x000f280000100a00 */
[----:B------:R-:W4:Y:S04]  /*13660*/  LDL.64 R160, [R1+0xa0] ;  /* 0x0000a00001a07983 */ /* 0x000f280000100a00 */
[----:B------:R-:W4:Y:S04]  /*13670*/  LDL.64 R158, [R1+0x6c8] ;  /* 0x0006c800019e7983 */ /* 0x000f280000100a00 */
[----:B------:R-:W4:Y:S04]  /*13680*/  LDL.64 R156, [R1+0xb0] ;  /* 0x0000b000019c7983 */ /* 0x000f280000100a00 */
[----:B------:R-:W4:Y:S04]  /*13690*/  LDL.64 R154, [R1+0xb8] ;  /* 0x0000b800019a7983 */ /* 0x000f280000100a00 */
[----:B------:R1:W-:Y:S04]  /*136a0*/  STL.64 [R1+0x1730], R78 ;  /* 0x0017304e01007387 */ /* 0x0003e80000100a00 */
[----:B------:R1:W-:Y:S04]  /*136b0*/  STL.64 [R1+0x1738], R62 ;  /* 0x0017383e01007387 */ /* 0x0003e80000100a00 */
[----:B------:R1:W-:Y:S04]  /*136c0*/  STL.64 [R1+0x1740], R46 ;  /* 0x0017402e01007387 */ /* 0x0003e80000100a00 */
[----:B------:R-:W-:Y:S01]  /*136d0*/  @!PT LDS RZ, [RZ] ;  /* 0x00000000fffff984 */ /* 0x000fe20000000800 */
[----:B------:R-:W-:Y:S01]  /*136e0*/  @!PT LDS RZ, [RZ] ;  /* 0x00000000fffff984 */ /* 0x000fe20000000800 */
[----:B------:R-:W-:Y:S01]  /*136f0*/  @!PT LDS RZ, [RZ] ;  /* 0x00000000fffff984 */ /* 0x000fe20000000800 */
[----:B--2---:R-:W-:Y:S04]  /*13700*/  LDGSTS.E [R9+0x40000], desc[UR8][R172.64], !P2 ;  /* 0x40000000ac097fae */ /* 0x004fe8000d121848 */
[----:B---3--:R-:W-:Y:S01]  /*13710*/  LDGSTS.E [R9+0x44000], desc[UR8][R152.64], !P2 ;  /* 0x4400000098097fae */ /* 0x008fe2000d121848 */
[----:B------:R-:W-:-:S03]  /*13720*/  IMAD.WIDE R4, R25, 0x4, R4 ;  /* 0x0000000419047825 */ /* 0x000fc600078e0204 */
[----:B------:R-:W2:Y:S01]  /*13730*/  LDL.64 R190, [R1+0xf20] ;  /* 0x000f200001be7983 */ /* 0x000ea20000100a00 */
[----:B------:R-:W-:Y:S02]  /*13740*/  VIADD R24, R28, 0xffffff7c ;  /* 0xffffff7c1c187836 */ /* 0x000fe40000000000 */
[----:B----4-:R-:W-:Y:S01]  /*13750*/  VIADD R11, R29, 0xffffff5f ;  /* 0xffffff5f1d0b7836 */ /* 0x010fe20000000000 */
[----:B------:R-:W3:Y:S04]  /*13760*/  LDL.64 R188, [R1+0x498] ;  /* 0x0004980001bc7983 */ /* 0x000ee80000100a00 */
[----:B------:R-:W4:Y:S04]  /*13770*/  LDL.64 R152, [R1+0xc0] ;  /* 0x0000c00001987983 */ /* 0x000f280000100a00 */
[----:B------:R-:W-:Y:S01]  /*13780*/  LDGSTS.E [R9+0x48000], desc[UR8][R146.64], !P2 ;  /* 0x4800000092097fae */ /* 0x000fe2000d121848 */
[----:B------:R-:W-:Y:S01]  /*13790*/  VIADD R25, R27, 0xffffff7d ;  /* 0xffffff7d1b197836 */ /* 0x000fe20000000000 */
[----:B------:R-:W-:Y:S01]  /*137a0*/  ISETP.GE.U32.AND P5, PT, R24, 0x7ffffefd, PT ;  /* 0x7ffffefd1800780c */ /* 0x000fe20003fa6070 */
[----:B------:R-:W1:Y:S01]  /*137b0*/  LDC R28, c[0x0][0x230] ;  /* 0x00008c00ff1c7b82 */ /* 0x000e620000000800 */
[----:B------:R-:W-:Y:S04]  /*137c0*/  LDGSTS.E [R9+0x4c000], desc[UR8][R144.64], !P2 ;  /* 0x4c00000090097fae */ /* 0x000fe8000d121848 */
[----:B------:R-:W-:Y:S01]  /*137d0*/  LDGSTS.E [R9+0x40004], desc[UR8][R248.64], !P3 ;  /* 0x40004000f8097fae */ /* 0x000fe2000d921848 */
[----:B------:R-:W-:-:S02]  /*137e0*/  IADD3 R10, R30, -0xa2, RZ ;  /* 0xffffff5e1e0a7810 */ /* 0x000fc40007ffe0ff */
[----:B------:R-:W1:Y:S01]  /*137f0*/  LDC R29, c[0x0][0x230] ;  /* 0x00008c00ff1d7b82 */ /* 0x000e620000000800 */
[----:B------:R-:W2:Y:S04]  /*13800*/  LDL.64 R146, [R1+0xf18] ;  /* 0x000f180001927983 */ /* 0x000ea80000100a00 */
[----:B------:R-:W-:Y:S01]  /*13810*/  LDGSTS.E [R9+0x44004], desc[UR8][R250.64], !P3 ;  /* 0x44004000fa097fae */ /* 0x000fe2000d921848 */
[----:B------:R-:W-:Y:S02]  /*13820*/  ISETP.GE.U32.AND P4, PT, R25, 0x7ffffefe, PT ;  /* 0x7ffffefe1900780c */ /* 0x000fe40003f86070 */
[----:B------:R-:W-:Y:S01]  /*13830*/  ISETP.GE.U32.AND P6, PT, R11, 0x7ffffee0, PT ;  /* 0x7ffffee00b00780c */ /* 0x000fe20003fc6070 */
[----:B------:R-:W3:Y:S01]  /*13840*/  LDL.64 R144, [R1+0x450] ;  /* 0x0004500001907983 */ /* 0x000ee20000100a00 */
[----:B------:R-:W1:Y:S03]  /*13850*/  LDC R11, c[0x0][0x230] ;  /* 0x00008c00ff0b7b82 */ /* 0x000e660000000800 */
[----:B------:R-:W-:Y:S04]  /*13860*/  LDGSTS.E [R9+0x48004], desc[UR8][R142.64], !P3 ;  /* 0x480040008e097fae */ /* 0x000fe8000d921848 */
[----:B------:R-:W-:Y:S04]  /*13870*/  LDGSTS.E [R9+0x4c004], desc[UR8][R138.64], !P3 ;  /* 0x4c0040008a097fae */ /* 0x000fe8000d921848 */
[----:B------:R-:W3:Y:S04]  /*13880*/  LDL.64 R186, [R1+0x4a0] ;  /* 0x0004a00001ba7983 */ /* 0x000ee80000100a00 */
[----:B------:R-:W3:Y:S04]  /*13890*/  LDL.64 R184, [R1+0x4b8] ;  /* 0x0004b80001b87983 */ /* 0x000ee80000100a00 */
[----:B------:R-:W3:Y:S04]  /*138a0*/  LDL.64 R178, [R1+0xf28] ;  /* 0x000f280001b27983 */ /* 0x000ee80000100a00 */
[----:B------:R-:W3:Y:S04]  /*138b0*/  LDL.64 R176, [R1+0x4c0] ;  /* 0x0004c00001b07983 */ /* 0x000ee80000100a00 */
[----:B------:R-:W3:Y:S04]  /*138c0*/  LDL.64 R174, [R1+0x4d8] ;  /* 0x0004d80001ae7983 */ /* 0x000ee80000100a00 */
[----:B------:R-:W3:Y:S01]  /*138d0*/  LDL.64 R172, [R1+0x4e8] ;  /* 0x0004e80001ac7983 */ /* 0x000ee20000100a00 */
[----:B------:R-:W-:Y:S01]  /*138e0*/  ISETP.GE.U32.AND P1, PT, R10, 0x7ffffedf, PT ;  /* 0x7ffffedf0a00780c */ /* 0x000fe20003f26070 */
[----:B------:R-:W1:Y:S02]  /*138f0*/  LDC R25, c[0x0][0x230] ;  /* 0x00008c00ff197b82 */ /* 0x000e640000000800 */
[----:B------:R-:W3:Y:S04]  /*13900*/  LDL.64 R142, [R1+0x488] ;  /* 0x00048800018e7983 */ /* 0x000ee80000100a00 */
[----:B------:R-:W3:Y:S02]  /*13910*/  LDL.64 R138, [R1+0x490] ;  /* 0x00049000018a7983 */ /* 0x000ee40000100a00 */
[----:B------:R-:W1:Y:S02]  /*13920*/  LDC R27, c[0x0][0x230] ;  /* 0x00008c00ff1b7b82 */ /* 0x000e640000000800 */
[----:B------:R-:W-:Y:S04]  /*13930*/  LDGSTS.E [R9+0x40008], desc[UR8][R170.64], !P4 ;  /* 0x40008000aa097fae */ /* 0x000fe8000e121848 */
[----:B------:R-:W-:Y:S02]  /*13940*/  LDGSTS.E [R9+0x44008], desc[UR8][R168.64], !P4 ;  /* 0x44008000a8097fae */ /* 0x000fe4000e121848 */
[----:B------:R-:W1:Y:S02]  /*13950*/  LDC R24, c[0x0][0x230] ;  /* 0x00008c00ff187b82 */ /* 0x000e640000000800 */
[----:B------:R-:W-:Y:S04]  /*13960*/  LDGSTS.E [R9+0x48008], desc[UR8][R162.64], !P4 ;  /* 0x48008000a2097fae */ /* 0x000fe8000e121848 */
[----:B------:R-:W3:Y:S02]  /*13970*/  LDL.64 R170, [R1+0xf30] ;  /* 0x000f300001aa7983 */ /* 0x000ee40000100a00 */
[----:B------:R-:W1:Y:S02]  /*13980*/  LDC R30, c[0x0][0x230] ;  /* 0x00008c00ff1e7b82 */ /* 0x000e640000000800 */
[----:B------:R-:W3:Y:S04]  /*13990*/  LDL.64 R168, [R1+0x4f0] ;  /* 0x0004f00001a87983 */ /* 0x000ee80000100a00 */
[----:B------:R-:W-:Y:S04]  /*139a0*/  LDGSTS.E [R9+0x4c008], desc[UR8][R160.64], !P4 ;  /* 0x4c008000a0097fae */ /* 0x000fe8000e121848 */
[----:B------:R-:W3:Y:S04]  /*139b0*/  LDL.64 R162, [R1+0x4f8] ;  /* 0x0004f80001a27983 */ /* 0x000ee80000100a00 */
[----:B------:R-:W-:Y:S04]  /*139c0*/  LDGSTS.E [R9+0x4000c], desc[UR8][R158.64], !P5 ;  /* 0x4000c0009e097fae */ /* 0x000fe8000e921848 */
[----:B------:R-:W3:Y:S04]  /*139d0*/  LDL.64 R160, [R1+0x500] ;  /* 0x0005000001a07983 */ /* 0x000ee80000100a00 */
[----:B------:R-:W-:Y:S04]  /*139e0*/  LDGSTS.E [R9+0x4400c], desc[UR8][R156.64], !P5 ;  /* 0x4400c0009c097fae */ /* 0x000fe8000e921848 */
[----:B------:R-:W3:Y:S04]  /*139f0*/  LDL.64 R158, [R1+0x1208] ;  /* 0x00120800019e7983 */ /* 0x000ee80000100a00 */
[----:B------:R-:W-:Y:S04]  /*13a00*/  LDGSTS.E [R9+0x4800c], desc[UR8][R154.64], !P5 ;  /* 0x4800c0009a097fae */ /* 0x000fe8000e921848 */
[----:B------:R-:W3:Y:S04]  /*13a10*/  LDL.64 R156, [R1+0xcc8] ;  /* 0x000cc800019c7983 */ /* 0x000ee80000100a00 */
[----:B------:R-:W3:Y:S04]  /*13a20*/  LDL.64 R200, [R1+0x1268] ;  /* 0x0012680001c87983 */ /* 0x000ee80000100a00 */
[----:B------:R-:W3:Y:S04]  /*13a30*/  LDL.64 R154, [R1+0xcd0] ;  /* 0x000cd000019a7983 */ /* 0x000ee80000100a00 */
[----:B------:R-:W3:Y:S04]  /*13a40*/  LDL.64 R194, [R1+0xd00] ;  /* 0x000d000001c27983 */ /* 0x000ee80000100a00 */
[----:B------:R-:W3:Y:S04]  /*13a50*/  LDL.64 R192, [R1+0xd08] ;  /* 0x000d080001c07983 */ /* 0x000ee80000100a00 */
[----:B----4-:R-:W-:Y:S04]  /*13a60*/  LDGSTS.E [R9+0x4c00c], desc[UR8][R152.64], !P5 ;  /* 0x4c00c00098097fae */ /* 0x010fe8000e921848 */
[----:B------:R-:W4:Y:S04]  /*13a70*/  LDL.64 R152, [R1+0xcd8] ;  /* 0x000cd80001987983 */ /* 0x000f280000100a00 */
[----:B--2---:R-:W-:Y:S04]  /*13a80*/  LDGSTS.E [R9+0x50000], desc[UR8][R146.64], !P6 ;  /* 0x5000000092097fae */ /* 0x004fe8000f121848 */
[----:B---3--:R-:W-:Y:S04]  /*13a90*/  LDGSTS.E [R9+0x54000], desc[UR8][R144.64], !P6 ;  /* 0x5400000090097fae */ /* 0x008fe8000f121848 */
[----:B------:R-:W2:Y:S04]  /*13aa0*/  LDL.64 R146, [R1+0x1230] ;  /* 0x0012300001927983 */ /* 0x000ea80000100a00 */
[----:B------:R-:W3:Y:S04]  /*13ab0*/  LDL.64 R144, [R1+0xce0] ;  /* 0x000ce00001907983 */ /* 0x000ee80000100a00 */
[----:B------:R-:W-:Y:S04]  /*13ac0*/  LDGSTS.E [R9+0x58000], desc[UR8][R142.64], !P6 ;  /* 0x580000008e097fae */ /* 0x000fe8000f121848 */
[----:B------:R-:W-:Y:S01]  /*13ad0*/  LDGSTS.E [R9+0x5c000], desc[UR8][R138.64], !P6 ;  /* 0x5c0000008a097fae */ /* 0x000fe2000f121848 */
[----:B------:R-:W-:-:S02]  /*13ae0*/  VIADD R10, R31, 0xffffff5d ;  /* 0xffffff5d1f0a7836 */ /* 0x000fc40000000000 */
[----:B------:R-:W3:Y:S01]  /*13af0*/  LDC R31, c[0x0][0x230] ;  /* 0x00008c00ff1f7b82 */ /* 0x000ee20000000800 */
[----:B------:R-:W-:Y:S04]  /*13b00*/  LDGSTS.E [R9+0x50004], desc[UR8][R190.64], !P1 ;  /* 0x50004000be097fae */ /* 0x000fe8000c921848 */
[----:B------:R-:W3:Y:S04]  /*13b10*/  LDL.64 R142, [R1+0xce8] ;  /* 0x000ce800018e7983 */ /* 0x000ee80000100a00 */
[----:B------:R-:W3:Y:S01]  /*13b20*/  LDL.64 R138, [R1+0xcf0] ;  /* 0x000cf000018a7983 */ /* 0x000ee20000100a00 */
[----:B------:R-:W-:Y:S01]  /*13b30*/  ISETP.GE.U32.AND P2, PT, R10, 0x7ffffede, PT ;  /* 0x7ffffede0a00780c */ /* 0x000fe20003f46070 */
[----:B------:R-:W-:-:S02]  /*13b40*/  VIADD R10, R32, 0xffffff5c ;  /* 0xffffff5c200a7836 */ /* 0x000fc40000000000 */
[----:B------:R-:W-:Y:S03]  /*13b50*/  LDGSTS.E [R9+0x54004], desc[UR8][R188.64], !P1 ;  /* 0x54004000bc097fae */ /* 0x000fe6000c921848 */
[----:B------:R-:W-:Y:S01]  /*13b60*/  ISETP.GE.U32.AND P3, PT, R10, 0x7ffffedd, PT ;  /* 0x7ffffedd0a00780c */ /* 0x000fe20003f66070 */
[----:B-1----:R-:W-:Y:S01]  /*13b70*/  VIADD R10, R26, 0xffffff3f ;  /* 0xffffff3f1a0a7836 */ /* 0x002fe20000000000 */
[----:B------:R-:W3:Y:S01]  /*13b80*/  LDL.64 R190, [R1+0xd10] ;  /* 0x000d100001be7983 */ /* 0x000ee20000100a00 */
[----:B------:R-:W1:Y:S03]  /*13b90*/  LDC R26, c[0x0][0x230] ;  /* 0x00008c00ff1a7b82 */ /* 0x000e660000000800 */
[----:B------:R-:W-:Y:S01]  /*13ba0*/  ISETP.GE.U32.AND P4, PT, R10, 0x7ffffec0, PT ;  /* 0x7ffffec00a00780c */ /* 0x000fe20003f86070 */
[----:B------:R-:W-:Y:S01]  /*13bb0*/  VIADD R10, R11, 0xffffff3e ;  /* 0xffffff3e0b0a7836 */ /* 0x000fe20000000000 */
[----:B------:R-:W-:Y:S03]  /*13bc0*/  LDGSTS.E [R9+0x58004], desc[UR8][R186.64], !P1 ;  /* 0x58004000ba097fae */ /* 0x000fe6000c921848 */
[----:B------:R-:W1:Y:S01]  /*13bd0*/  LDC R11, c[0x0][0x230] ;  /* 0x00008c00ff0b7b82 */ /* 0x000e620000000800 */
[----:B------:R-:W3:Y:S01]  /*13be0*/  LDL.64 R188, [R1+0x1298] ;  /* 0x0012980001bc7983 */ /* 0x000ee20000100a00 */
[----:B------:R-:W-:-:S03]  /*13bf0*/  ISETP.GE.U32.AND P5, PT, R10, 0x7ffffebf, PT ;  /* 0x7ffffebf0a00780c */ /* 0x000fc60003fa6070 */
        /* <DEDUP_REMOVED lines=32> */
[----:B------:R-:W-:Y:S04]  /*13e00*/  LDGSTS.E [R9+0x6c004], desc[UR8][R138.64], !P5 ;  /* 0x6c0040008a097fae */ /* 0x000fe8000e921848 */
[----:B------:R-:W3:Y:S04]  /*13e10*/  LDL.64 R142, [R1+0x1040] ;  /* 0x00104000018e7983 */ /* 0x000ee80000100a00 */
[----:B------:R-:W3:Y:S01]  /*13e20*/  LDL.64 R138, [R1+0x1048] ;  /* 0x00104800018a7983 */ /* 0x000ee20000100a00 */
[----:B------:R-:W-:-:S02]  /*13e30*/  IADD3 R10, R25, -0xc3, RZ ;  /* 0xffffff3d190a7810 */ /* 0x000fc40007ffe0ff */
[----:B------:R-:W3:Y:S02]  /*13e40*/  LDC R25, c[0x0][0x230] ;  /* 0x00008c00ff197b82 */ /* 0x000ee40000000800 */
[----:B------:R-:W-:Y:S01]  /*13e50*/  ISETP.GE.U32.AND P6, PT, R10, 0x7ffffebe, PT ;  /* 0x7ffffebe0a00780c */ /* 0x000fe20003fc6070 */
[----:B------:R-:W-:-:S05]  /*13e60*/  VIADD R10, R28, 0xffffff3c ;  /* 0xffffff3c1c0a7836 */ /* 0x000fca0000000000 */
[----:B------:R-:W-:Y:S01]  /*13e70*/  ISETP.GE.U32.AND P1, PT, R10, 0x7ffffebd, PT ;  /* 0x7ffffebd0a00780c */ /* 0x000fe20003f26070 */
[----:B------:R-:W-:Y:S01]  /*13e80*/  VIADD R10, R27, 0xffffff1f ;  /* 0xffffff1f1b0a7836 */ /* 0x000fe20000000000 */
[----:B------:R-:W3:Y:S04]  /*13e90*/  LDC R28, c[0x0][0x230] ;  /* 0x00008c00ff1c7b82 */ /* 0x000ee80000000800 */
[----:B------:R-:W-:Y:S01]  /*13ea0*/  ISETP.GE.U32.AND P2, PT, R10, 0x7ffffea0, PT ;  /* 0x7ffffea00a00780c */ /* 0x000fe20003f46070 */
[----:B-1----:R-:W-:Y:S01]  /*13eb0*/  VIADD R10, R26, 0xffffff1e ;  /* 0xffffff1e1a0a7836 */ /* 0x002fe20000000000 */
[----:B------:R-:W-:Y:S02]  /*13ec0*/  LDGSTS.E [R9+0x60008], desc[UR8][R200.64], !P6 ;  /* 0x60008000c8097fae */ /* 0x000fe4000f121848 */
[----:B------:R-:W1:Y:S02]  /*13ed0*/  LDC R26, c[0x0][0x230] ;  /* 0x00008c00ff1a7b82 */ /* 0x000e640000000800 */
[----:B------:R-:W-:Y:S01]  /*13ee0*/  ISETP.GE.U32.AND P3, PT, R10, 0x7ffffe9f, PT ;  /* 0x7ffffe9f0a00780c */ /* 0x000fe20003f66070 */
[----:B------:R-:W-:Y:S01]  /*13ef0*/  VIADD R10, R24, 0xffffff1d ;  /* 0xffffff1d180a7836 */ /* 0x000fe20000000000 */
[----:B------:R-:W-:Y:S04]  /*13f00*/  LDGSTS.E [R9+0x64008], desc[UR8][R194.64], !P6 ;  /* 0x64008000c2097fae */ /* 0x000fe8000f121848 */
[----:B------:R-:W-:Y:S01]  /*13f10*/  ISETP.GE.U32.AND P4, PT, R10, 0x7ffffe9e, PT ;  /* 0x7ffffe9e0a00780c */ /* 0x000fe20003f86070 */
[----:B------:R-:W-:Y:S01]  /*13f20*/  LDGSTS.E [R9+0x68008], desc[UR8][R192.64], !P6 ;  /* 0x68008000c0097fae */ /* 0x000fe2000f121848 */
[----:B------:R-:W-:Y:S01]  /*13f30*/  IADD3 R10, R11, -0xe4, RZ ;  /* 0xffffff1c0b0a7810 */ /* 0x000fe20007ffe0ff */
[----:B------:R-:W1:Y:S02]  /*13f40*/  LDC R24, c[0x0][0x230] ;  /* 0x00008c00ff187b82 */ /* 0x000e640000000800 */
[----:B------:R-:W-:Y:S01]  /*13f50*/  LDGSTS.E [R9+0x6c008], desc[UR8][R190.64], !P6 ;  /* 0x6c008000be097fae */ /* 0x000fe2000f121848 */
[----:B------:R-:W-:-:S03]  /*13f60*/  ISETP.GE.U32.AND P5, PT, R10, 0x7ffffe9d, PT ;  /* 0x7ffffe9d0a00780c */ /* 0x000fc60003fa6070 */
[----:B------:R-:W-:Y:S02]  /*13f70*/  LDGSTS.E [R9+0x6000c], desc[UR8][R188.64], !P1 ;  /* 0x6000c000bc097fae */ /* 0x000fe4000c921848 */
[----:B------:R-:W1:Y:S02]  /*13f80*/  LDC R27, c[0x0][0x230] ;  /* 0x00008c00ff1b7b82 */ /* 0x000e640000000800 */
[----:B------:R-:W-:Y:S04]  /*13f90*/  LDGSTS.E [R9+0x6400c], desc[UR8][R186.64], !P1 ;  /* 0x6400c000ba097fae */ /* 0x000fe8000c921848 */
[----:B------:R-:W-:Y:S04]  /*13fa0*/  LDGSTS.E [R9+0x6800c], desc[UR8][R184.64], !P1 ;  /* 0x6800c000b8097fae */ /* 0x000fe8000c921848 */
[----:B------:R-:W-:Y:S04]  /*13fb0*/  LDGSTS.E [R9+0x6c00c], desc[UR8][R178.64], !P1 ;  /* 0x6c00c000b2097fae */ /* 0x000fe8000c921848 */
[----:B------:R-:W-:Y:S04]  /*13fc0*/  LDGSTS.E [R9+0x70000], desc[UR8][R176.64], !P2 ;  /* 0x70000000b0097fae */ /* 0x000fe8000d121848 */
[----:B------:R-:W-:Y:S04]  /*13fd0*/  LDGSTS.E [R9+0x74000], desc[UR8][R174.64], !P2 ;  /* 0x74000000ae097fae */ /* 0x000fe8000d121848 */
[----:B------:R-:W-:Y:S04]  /*13fe0*/  LDGSTS.E [R9+0x78000], desc[UR8][R172.64], !P2 ;  /* 0x78000000ac097fae */ /* 0x000fe8000d121848 */
[----:B------:R-:W-:Y:S04]  /*13ff0*/  LDGSTS.E [R9+0x7c000], desc[UR8][R170.64], !P2 ;  /* 0x7c000000aa097fae */ /* 0x000fe8000d121848 */
[----:B------:R-:W-:Y:S04]  /*14000*/  LDGSTS.E [R9+0x70004], desc[UR8][R168.64], !P3 ;  /* 0x70004000a8097fae */ /* 0x000fe8000d921848 */
[----:B------:R-:W3:Y:S04]  /*14010*/  LDL.64 R170, [R1+0xd8] ;  /* 0x0000d80001aa7983 */ /* 0x000ee80000100a00 */
[----:B------:R-:W-:Y:S04]  /*14020*/  LDGSTS.E [R9+0x74004], desc[UR8][R162.64], !P3 ;  /* 0x74004000a2097fae */ /* 0x000fe8000d921848 */
[----:B------:R-:W3:Y:S04]  /*14030*/  LDL.64 R168, [R1+0x248] ;  /* 0x0002480001a87983 */ /* 0x000ee80000100a00 */
[----:B------:R-:W-:Y:S04]  /*14040*/  LDGSTS.E [R9+0x78004], desc[UR8][R160.64], !P3 ;  /* 0x78004000a0097fae */ /* 0x000fe8000d921848 */
[----:B------:R-:W-:Y:S04]  /*14050*/  LDGSTS.E [R9+0x7c004], desc[UR8][R158.64], !P3 ;  /* 0x7c0040009e097fae */ /* 0x000fe8000d921848 */
[----:B------:R-:W-:Y:S04]  /*14060*/  LDGSTS.E [R9+0x70008], desc[UR8][R156.64], !P4 ;  /* 0x700080009c097fae */ /* 0x000fe8000e121848 */
[----:B------:R-:W-:Y:S04]  /*14070*/  LDGSTS.E [R9+0x74008], desc[UR8][R154.64], !P4 ;  /* 0x740080009a097fae */ /* 0x000fe8000e121848 */
[----:B----4-:R-:W-:Y:S04]  /*14080*/  LDGSTS.E [R9+0x78008], desc[UR8][R152.64], !P4 ;  /* 0x7800800098097fae */ /* 0x010fe8000e121848 */
[----:B------:R-:W4:Y:S04]  /*14090*/  LDL.64 R152, [R1+0xd0] ;  /* 0x0000d00001987983 */ /* 0x000f280000100a00 */
[----:B--2---:R-:W-:Y:S04]  /*140a0*/  LDGSTS.E [R9+0x7c008], desc[UR8][R146.64], !P4 ;  /* 0x7c00800092097fae */ /* 0x004fe8000e121848 */
[----:B---3--:R-:W-:Y:S04]  /*140b0*/  LDGSTS.E [R9+0x7000c], desc[UR8][R144.64], !P5 ;  /* 0x7000c00090097fae */ /* 0x008fe8000e921848 */
[----:B------:R-:W2:Y:S04]  /*140c0*/  LDL.64 R146, [R1+0xe0] ;  /* 0x0000e00001927983 */ /* 0x000ea80000100a00 */
[----:B------:R-:W-:Y:S04]  /*140d0*/  LDGSTS.E [R9+0x7400c], desc[UR8][R142.64], !P5 ;  /* 0x7400c0008e097fae */ /* 0x000fe8000e921848 */
[----:B------:R-:W-:Y:S04]  /*140e0*/  LDGSTS.E [R9+0x7800c], desc[UR8][R138.64], !P5 ;  /* 0x7800c0008a097fae */ /* 0x000fe8000e921848 */
[----:B------:R1:W-:Y:S04]  /*140f0*/  LDGSTS.E [R9+0x7c00c], desc[UR8][R2.64], !P5 ;  /* 0x7c00c00002097fae */ /* 0x0003e8000e921848 */
[----:B------:R-:W3:Y:S04]  /*14100*/  LDL.LU.64 R2, [R1+0x1778] ;  /* 0x0017780001027983 */ /* 0x000ee80000300a00 */
[----:B------:R-:W2:Y:S04]  /*14110*/  LDL.64 R162, [R1+0x7c8] ;  /* 0x0007c80001a27983 */ /* 0x000ea80000100a00 */
[----:B------:R-:W2:Y:S04]  /*14120*/  LDL.64 R138, [R1+0xf0] ;  /* 0x0000f000018a7983 */ /* 0x000ea80000100a00 */
[----:B------:R-:W2:Y:S04]  /*14130*/  LDL.64 R160, [R1+0xf8] ;  /* 0x0000f80001a07983 */ /* 0x000ea80000100a00 */
[----:B------:R-:W2:Y:S01]  /*14140*/  LDL.64 R154, [R1+0x100] ;  /* 0x00010000019a7983 */ /* 0x000ea20000100a00 */
[----:B------:R-:W-:-:S02]  /*14150*/  VIADD R11, R28, 0xffffff7b ;  /* 0xffffff7b1c0b7836 */ /* 0x000fc40000000000 */
[----:B------:R-:W-:Y:S01]  /*14160*/  VIADD R10, R29, 0xffffff7a ;  /* 0xffffff7a1d0a7836 */ /* 0x000fe20000000000 */
[----:B------:R-:W2:Y:S01]  /*14170*/  LDL.64 R158, [R1+0x848] ;  /* 0x00084800019e7983 */ /* 0x000ea20000100a00 */
[----:B-1----:R-:W-:Y:S01]  /*14180*/  VIADD R9, R24, 0xffffff79 ;  /* 0xffffff7918097836 */ /* 0x002fe20000000000 */
[----:B------:R-:W-:Y:S01]  /*14190*/  ISETP.GE.U32.AND P2, PT, R11, 0x7ffffefc, PT ;  /* 0x7ffffefc0b00780c */ /* 0x000fe20003f46070 */
[----:B------:R-:W1:Y:S01]  /*141a0*/  LDC R28, c[0x0][0x230] ;  /* 0x00008c00ff1c7b82 */ /* 0x000e620000000800 */
[----:B------:R-:W-:Y:S01]  /*141b0*/  ISETP.GE.U32.AND P1, PT, R10, 0x7ffffefb, PT ;  /* 0x7ffffefb0a00780c */ /* 0x000fe20003f26070 */
[----:B------:R-:W2:Y:S04]  /*141c0*/  LDL.64 R144, [R1+0x110] ;  /* 0x0001100001907983 */ /* 0x000ea80000100a00 */
[----:B------:R-:W2:Y:S02]  /*141d0*/  LDL.64 R156, [R1+0x118] ;  /* 0x00011800019c7983 */ /* 0x000ea40000100a00 */
[----:B------:R-:W1:Y:S02]  /*141e0*/  LDC R24, c[0x0][0x230] ;  /* 0x00008c00ff187b82 */ /* 0x000e640000000800 */
[----:B------:R-:W2:Y:S04]  /*141f0*/  LDL.64 R142, [R1+0x120] ;  /* 0x00012000018e7983 */ /* 0x000ea80000100a00 */
[----:B------:R-:W2:Y:S04]  /*14200*/  LDL.64 R172, [R1+0x5c0] ;  /* 0x0005c00001ac7983 */ /* 0x000ea80000100a00 */
[----:B------:R-:W2:Y:S04]  /*14210*/  LDL.64 R174, [R1+0x1058] ;  /* 0x0010580001ae7983 */ /* 0x000ea80000100a00 */
[----:B---3--:R-:W-:Y:S04]  /*14220*/  LDGSTS.E [R2+0x40000], desc[UR8][R168.64], !P2 ;  /* 0x40000000a8027fae */ /* 0x008fe8000d121848 */
[----:B----4-:R-:W-:Y:S04]  /*14230*/  LDGSTS.E [R2+0x44000], desc[UR8][R152.64], !P2 ;  /* 0x4400000098027fae */ /* 0x010fe8000d121848 */
[----:B------:R-:W-:Y:S04]  /*14240*/  LDGSTS.E [R2+0x48000], desc[UR8][R170.64], !P2 ;  /* 0x48000000aa027fae */ /* 0x000fe8000d121848 */
[----:B------:R-:W3:Y:S04]  /*14250*/  LDL.64 R168, [R1+0x8d0] ;  /* 0x0008d00001a87983 */ /* 0x000ee80000100a00 */
[----:B------:R-:W4:Y:S04]  /*14260*/  LDL.64 R152, [R1+0x130] ;  /* 0x0001300001987983 */ /* 0x000f280000100a00 */
[----:B--2---:R-:W-:Y:S04]  /*14270*/  LDGSTS.E [R2+0x4c000], desc[UR8][R146.64], !P2 ;  /* 0x4c00000092027fae */ /* 0x004fe8000d121848 */
[----:B------:R-:W2:Y:S04]  /*14280*/  LDL.64 R170, [R1+0x138] ;  /* 0x0001380001aa7983 */ /* 0x000ea80000100a00 */
[----:B------:R-:W-:Y:S04]  /*14290*/  LDGSTS.E [R2+0x40004], desc[UR8][R162.64], !P1 ;  /* 0x40004000a2027fae */ /* 0x000fe8000c921848 */
[----:B------:R-:W2:Y:S04]  /*142a0*/  LDL.64 R146, [R1+0x140] ;  /* 0x0001400001927983 */ /* 0x000ea80000100a00 */
[----:B------:R-:W-:Y:S04]  /*142b0*/  LDGSTS.E [R2+0x44004], desc[UR8][R138.64], !P1 ;  /* 0x440040008a027fae */ /* 0x000fe8000c921848 */
[----:B------:R-:W2:Y:S04]  /*142c0*/  LDL.64 R162, [R1+0xf38] ;  /* 0x000f380001a27983 */ /* 0x000ea80000100a00 */
[----:B------:R-:W-:Y:S04]  /*142d0*/  LDGSTS.E [R2+0x48004], desc[UR8][R160.64], !P1 ;  /* 0x48004000a0027fae */ /* 0x000fe8000c921848 */
[----:B------:R-:W2:Y:S04]  /*142e0*/  LDL.64 R138, [R1+0x508] ;  /* 0x00050800018a7983 */ /* 0x000ea80000100a00 */
[----:B------:R-:W-:Y:S04]  /*142f0*/  LDGSTS.E [R2+0x4c004], desc[UR8][R154.64], !P1 ;  /* 0x4c0040009a027fae */ /* 0x000fe8000c921848 */
[----:B------:R-:W2:Y:S04]  /*14300*/  LDL.64 R160, [R1+0x510] ;  /* 0x0005100001a07983 */ /* 0x000ea80000100a00 */
[----:B------:R-:W2:Y:S01]  /*14310*/  LDL.64 R154, [R1+0x518] ;  /* 0x00051800019a7983 */ /* 0x000ea20000100a00 */
[----:B------:R-:W-:Y:S01]  /*14320*/  ISETP.GE.U32.AND P4, PT, R9, 0x7ffffefa, PT ;  /* 0x7ffffefa0900780c */ /* 0x000fe20003f86070 */
[----:B------:R-:W-:Y:S01]  /*14330*/  VIADD R11, R25, 0xffffff78 ;  /* 0xffffff78190b7836 */ /* 0x000fe20000000000 */
[----:B------:R-:W-:Y:S01]  /*14340*/  IADD3 R10, R26, -0xa5, RZ ;  /* 0xffffff5b1a0a7810 */ /* 0x000fe20007ffe0ff */
[----:B------:R-:W-:Y:S01]  /*14350*/  VIADD R9, R27, 0xffffff77 ;  /* 0xffffff771b097836 */ /* 0x000fe20000000000 */
[----:B------:R-:W1:Y:S02]  /*14360*/  LDC R26, c[0x0][0x230] ;  /* 0x00008c00ff1a7b82 */ /* 0x000e640000000800 */
[----:B------:R-:W-:-:S02]  /*14370*/  ISETP.GE.U32.AND P5, PT, R11, 0x7ffffef9, PT ;  /* 0x7ffffef90b00780c */ /* 0x000fc40003fa6070 */
[----:B------:R-:W-:-:S05]  /*14380*/  ISETP.GE.U32.AND P6, PT, R10, 0x7ffffedc, PT ;  /* 0x7ffffedc0a00780c */ /* 0x000fca0003fc6070 */
[----:B------:R-:W-:Y:S01]  /*14390*/  LDGSTS.E [R2+0x40008], desc[UR8][R158.64], !P4 ;  /* 0x400080009e027fae */ /* 0x000fe2000e121848 */
[----:B------:R-:W-:Y:S01]  /*143a0*/  ISETP.GE.U32.AND P3, PT, R9, 0x7ffffef8, PT ;  /* 0x7ffffef80900780c */ /* 0x000fe20003f66070 */
[----:B------:R-:W1:Y:S02]  /*143b0*/  LDC R11, c[0x0][0x230] ;  /* 0x00008c00ff0b7b82 */ /* 0x000e640000000800 */
[----:B------:R-:W-:Y:S04]  /*143c0*/  LDGSTS.E [R2+0x44008], desc[UR8][R144.64], !P4 ;  /* 0x4400800090027fae */ /* 0x000fe8000e121848 */
[----:B------:R-:W-:Y:S02]  /*143d0*/  LDGSTS.E [R2+0x48008], desc[UR8][R156.64], !P4 ;  /* 0x480080009c027fae */ /* 0x000fe4000e121848 */
[----:B------:R-:W1:Y:S02]  /*143e0*/  LDC R10, c[0x0][0x230] ;  /* 0x00008c00ff0a7b82 */ /* 0x000e640000000800 */
[----:B------:R-:W2:Y:S04]  /*143f0*/  LDL.64 R158, [R1+0xf48] ;  /* 0x000f4800019e7983 */ /* 0x000ea80000100a00 */
[----:B------:R-:W2:Y:S02]  /*14400*/  LDL.64 R144, [R1+0x528] ;  /* 0x0005280001907983 */ /* 0x000ea40000100a00 */
[----:B------:R-:W1:Y:S02]  /*14410*/  LDC R27, c[0x0][0x230] ;  /* 0x00008c00ff1b7b82 */ /* 0x000e640000000800 */
[----:B------:R-:W-:Y:S04]  /*14420*/  LDGSTS.E [R2+0x4c008], desc[UR8][R142.64], !P4 ;  /* 0x4c0080008e027fae */ /* 0x000fe8000e121848 */
[----:B------:R-:W2:Y:S02]  /*14430*/  LDL.64 R156, [R1+0x558] ;  /* 0x00055800019c7983 */ /* 0x000ea40000100a00 */
[----:B------:R-:W1:Y:S02]  /*14440*/  LDC R25, c[0x0][0x230] ;  /* 0x00008c00ff197b82 */ /* 0x000e640000000800 */
[----:B------:R-:W2:Y:S04]  /*14450*/  LDL.64 R142, [R1+0x570] ;  /* 0x00057000018e7983 */ /* 0x000ea80000100a00 */
[----:B---3--:R-:W-:Y:S04]  /*14460*/  LDGSTS.E [R2+0x4000c], desc[UR8][R168.64], !P5 ;  /* 0x4000c000a8027fae */ /* 0x008fe8000e921848 */
[----:B----4-:R-:W-:Y:S04]  /*14470*/  LDGSTS.E [R2+0x4400c], desc[UR8][R152.64], !P5 ;  /* 0x4400c00098027fae */ /* 0x010fe8000e921848 */
[----:B------:R-:W3:Y:S04]  /*14480*/  LDL.64 R168, [R1+0xf60] ;  /* 0x000f600001a87983 */ /* 0x000ee80000100a00 */
[----:B------:R-:W4:Y:S04]  /*14490*/  LDL.64 R152, [R1+0x578] ;  /* 0x0005780001987983 */ /* 0x000f280000100a00 */
[----:B--2---:R-:W-:Y:S04]  /*144a0*/  LDGSTS.E [R2+0x4800c], desc[UR8][R170.64], !P5 ;  /* 0x4800c000aa027fae */ /* 0x004fe8000e921848 */
[----:B------:R-:W-:Y:S04]  /*144b0*/  LDGSTS.E [R2+0x4c00c], desc[UR8][R146.64], !P5 ;  /* 0x4c00c00092027fae */ /* 0x000fe8000e921848 */
[----:B------:R-:W-:Y:S01]  /*144c0*/  LDGSTS.E [R2+0x50000], desc[UR8][R162.64], !P6 ;  /* 0x50000000a2027fae */ /* 0x000fe2000f121848 */
[----:B------:R-:W-:-:S03]  /*144d0*/  VIADD R9, R30, 0xffffff76 ;  /* 0xffffff761e097836 */ /* 0x000fc60000000000 */
[----:B------:R-:W2:Y:S04]  /*144e0*/  LDL.64 R170, [R1+0x12e8] ;  /* 0x0012e80001aa7983 */ /* 0x000ea80000100a00 */
        /* <DEDUP_REMOVED lines=9> */
[----:B------:R-:W-:-:S05]  /*14580*/  VIADD R9, R31, 0xffffff75 ;  /* 0xffffff751f097836 */ /* 0x000fca0000000000 */
[----:B------:R-:W-:Y:S01]  /*14590*/  ISETP.GE.U32.AND P1, PT, R9, 0x7ffffef6, PT ;  /* 0x7ffffef60900780c */ /* 0x000fe20003f26070 */
[----:B-1----:R-:W-:Y:S02]  /*145a0*/  VIADD R9, R28, 0xffffff5a ;  /* 0xffffff5a1c097836 */ /* 0x002fe40000000000 */
[----:B------:R-:W1:Y:S03]  /*145b0*/  LDC R28, c[0x0][0x230] ;  /* 0x00008c00ff1c7b82 */ /* 0x000e660000000800 */
[----:B------:R-:W-:Y:S02]  /*145c0*/  ISETP.GE.U32.AND P4, PT, R9, 0x7ffffedb, PT ;  /* 0x7ffffedb0900780c */ /* 0x000fe40003f86070 */
[----:B------:R-:W-:-:S03]  /*145d0*/  IADD3 R9, R24, -0xa7, RZ ;  /* 0xffffff5918097810 */ /* 0x000fc60007ffe0ff */
[----:B------:R-:W1:Y:S01]  /*145e0*/  LDC R24, c[0x0][0x230] ;  /* 0x00008c00ff187b82 */ /* 0x000e620000000800 */
[----:B------:R-:W-:Y:S01]  /*145f0*/  ISETP.GE.U32.AND P5, PT, R9, 0x7ffffeda, PT ;  /* 0x7ffffeda0900780c */ /* 0x000fe20003fa6070 */
[----:B------:R-:W-:-:S05]  /*14600*/  VIADD R9, R11, 0xffffff58 ;  /* 0xffffff580b097836 */ /* 0x000fca0000000000 */
[----:B------:R-:W-:Y:S01]  /*14610*/  ISETP.GE.U32.AND P6, PT, R9, 0x7ffffed9, PT ;  /* 0x7ffffed90900780c */ /* 0x000fe20003fc6070 */
[----:B------:R-:W-:Y:S01]  /*14620*/  LDGSTS.E [R2+0x50004], desc[UR8][R158.64], !P4 ;  /* 0x500040009e027fae */ /* 0x000fe2000e121848 */
[----:B------:R-:W1:Y:S03]  /*14630*/  LDC R11, c[0x0][0x230] ;  /* 0x00008c00ff0b7b82 */ /* 0x000e660000000800 */
[----:B------:R-:W-:Y:S04]  /*14640*/  LDGSTS.E [R2+0x54004], desc[UR8][R144.64], !P4 ;  /* 0x5400400090027fae */ /* 0x000fe8000e121848 */
[----:B------:R-:W-:Y:S04]  /*14650*/  LDGSTS.E [R2+0x58004], desc[UR8][R156.64], !P4 ;  /* 0x580040009c027fae */ /* 0x000fe8000e121848 */
[----:B------:R-:W2:Y:S04]  /*14660*/  LDL.64 R158, [R1+0x12b8] ;  /* 0x0012b800019e7983 */ /* 0x000ea80000100a00 */
[----:B------:R-:W2:Y:S04]  /*14670*/  LDL.64 R144, [R1+0xbe0] ;  /* 0x000be00001907983 */ /* 0x000ea80000100a00 */
[----:B------:R-:W-:Y:S04]  /*14680*/  LDGSTS.E [R2+0x5c004], desc[UR8][R142.64], !P4 ;  /* 0x5c0040008e027fae */ /* 0x000fe8000e121848 */
[----:B------:R-:W2:Y:S04]  /*14690*/  LDL.64 R156, [R1+0xbd8] ;  /* 0x000bd800019c7983 */ /* 0x000ea80000100a00 */
[----:B------:R-:W2:Y:S04]  /*146a0*/  LDL.64 R142, [R1+0xbd0] ;  /* 0x000bd000018e7983 */ /* 0x000ea80000100a00 */
[----:B---3--:R-:W-:Y:S04]  /*146b0*/  LDGSTS.E [R2+0x50008], desc[UR8][R168.64], !P5 ;  /* 0x50008000a8027fae */ /* 0x008fe8000e921848 */
[----:B----4-:R-:W-:Y:S04]  /*146c0*/  LDGSTS.E [R2+0x54008], desc[UR8][R152.64], !P5 ;  /* 0x5400800098027fae */ /* 0x010fe8000e921848 */
[----:B------:R-:W3:Y:S04]  /*146d0*/  LDL.64 R168, [R1+0xbb8] ;  /* 0x000bb80001a87983 */ /* 0x000ee80000100a00 */
[----:B------:R-:W4:Y:S04]  /*146e0*/  LDL.64 R152, [R1+0xbc8] ;  /* 0x000bc80001987983 */ /* 0x000f280000100a00 */
[----:B--2---:R-:W-:Y:S04]  /*146f0*/  LDGSTS.E [R2+0x58008], desc[UR8][R146.64], !P5 ;  /* 0x5800800092027fae */ /* 0x004fe8000e921848 */
[----:B------:R-:W-:Y:S04]  /*14700*/  LDGSTS.E [R2+0x5c008], desc[UR8][R172.64], !P5 ;  /* 0x5c008000ac027fae */ /* 0x000fe8000e921848 */
[----:B------:R-:W-:Y:S04]  /*14710*/  LDGSTS.E [R2+0x5000c], desc[UR8][R162.64], !P6 ;  /* 0x5000c000a2027fae */ /* 0x000fe8000f121848 */
[----:B------:R-:W2:Y:S04]  /*14720*/  LDL.64 R146, [R1+0xbb0] ;  /* 0x000bb00001927983 */ /* 0x000ea80000100a00 */
[----:B------:R-:W-:Y:S04]  /*14730*/  LDGSTS.E [R2+0x5400c], desc[UR8][R138.64], !P6 ;  /* 0x5400c0008a027fae */ /* 0x000fe8000f121848 */
[----:B------:R-:W2:Y:S04]  /*14740*/  LDL.64 R162, [R1+0x1310] ;  /* 0x0013100001a27983 */ /* 0x000ea80000100a00 */
[----:B------:R-:W-:Y:S04]  /*14750*/  LDGSTS.E [R2+0x5800c], desc[UR8][R160.64], !P6 ;  /* 0x5800c000a0027fae */ /* 0x000fe8000f121848 */
[----:B------:R-:W2:Y:S04]  /*14760*/  LDL.64 R138, [R1+0xb98] ;  /* 0x000b9800018a7983 */ /* 0x000ea80000100a00 */
[----:B------:R-:W-:Y:S04]  /*14770*/  LDGSTS.E [R2+0x5c00c], desc[UR8][R154.64], !P6 ;  /* 0x5c00c0009a027fae */ /* 0x000fe8000f121848 */
[----:B------:R-:W2:Y:S01]  /*14780*/  LDL.64 R160, [R1+0xb90] ;  /* 0x000b900001a07983 */ /* 0x000ea20000100a00 */
[----:B------:R-:W-:-:S02]  /*14790*/  VIADD R9, R10, 0xffffff3b ;  /* 0xffffff3b0a097836 */ /* 0x000fc40000000000 */
[----:B------:R-:W2:Y:S01]  /*147a0*/  LDC R10, c[0x0][0x230] ;  /* 0x00008c00ff0a7b82 */ /* 0x000ea20000000800 */
[----:B------:R-:W2:Y:S04]  /*147b0*/  LDL.64 R172, [R1+0x1070] ;  /* 0x0010700001ac7983 */ /* 0x000ea80000100a00 */
[----:B------:R-:W2:Y:S01]  /*147c0*/  LDL.64 R154, [R1+0xb88] ;  /* 0x000b8800019a7983 */ /* 0x000ea20000100a00 */
[----:B------:R-:W-:Y:S01]  /*147d0*/  ISETP.GE.U32.AND P4, PT, R9, 0x7ffffebc, PT ;  /* 0x7ffffebc0900780c */ /* 0x000fe20003f86070 */
[----:B------:R-:W-:Y:S02]  /*147e0*/  VIADD R9, R26, 0xffffff3a ;  /* 0xffffff3a1a097836 */ /* 0x000fe40000000000 */
[----:B------:R-:W2:Y:S03]  /*147f0*/  LDC R26, c[0x0][0x230] ;  /* 0x00008c00ff1a7b82 */ /* 0x000ea60000000800 */
[----:B------:R-:W-:Y:S01]  /*14800*/  ISETP.GE.U32.AND P5, PT, R9, 0x7ffffebb, PT ;  /* 0x7ffffebb0900780c */ /* 0x000fe20003fa6070 */
[----:B-1----:R-:W-:-:S05]  /*14810*/  VIADD R9, R28, 0xffffff39 ;  /* 0xffffff391c097836 */ /* 0x002fca0000000000 */
[----:B------:R-:W-:Y:S01]  /*14820*/  ISETP.GE.U32.AND P6, PT, R9, 0x7ffffeba, PT ;  /* 0x7ffffeba0900780c */ /* 0x000fe20003fc6070 */
[----:B------:R-:W-:Y:S04]  /*14830*/  LDGSTS.E [R2+0x60000], desc[UR8][R158.64], !P4 ;  /* 0x600000009e027fae */ /* 0x000fe8000e121848 */
[----:B------:R-:W-:Y:S04]  /*14840*/  LDGSTS.E [R2+0x64000], desc[UR8][R144.64], !P4 ;  /* 0x6400000090027fae */ /* 0x000fe8000e121848 */
[----:B------:R-:W2:Y:S04]  /*14850*/  LDL.64 R158, [R1+0x1338] ;  /* 0x00133800019e7983 */ /* 0x000ea80000100a00 */
[----:B------:R-:W2:Y:S04]  /*14860*/  LDL.64 R144, [R1+0xb80] ;  /* 0x000b800001907983 */ /* 0x000ea80000100a00 */
[----:B------:R-:W-:Y:S04]  /*14870*/  LDGSTS.E [R2+0x68000], desc[UR8][R156.64], !P4 ;  /* 0x680000009c027fae */ /* 0x000fe8000e121848 */
[----:B------:R-:W-:Y:S04]  /*14880*/  LDGSTS.E [R2+0x6c000], desc[UR8][R142.64], !P4 ;  /* 0x6c0000008e027fae */ /* 0x000fe8000e121848 */
[----:B------:R-:W-:Y:S04]  /*14890*/  LDGSTS.E [R2+0x60004], desc[UR8][R170.64], !P5 ;  /* 0x60004000aa027fae */ /* 0x000fe8000e921848 */
[----:B------:R-:W2:Y:S04]  /*148a0*/  LDL.64 R156, [R1+0xb78] ;  /* 0x000b7800019c7983 */ /* 0x000ea80000100a00 */
[----:B------:R-:W2:Y:S04]  /*148b0*/  LDL.64 R142, [R1+0xb70] ;  /* 0x000b7000018e7983 */ /* 0x000ea80000100a00 */
[----:B------:R-:W2:Y:S04]  /*148c0*/  LDL.64 R170, [R1+0x1080] ;  /* 0x0010800001aa7983 */ /* 0x000ea80000100a00 */
[----:B----4-:R-:W-:Y:S04]  /*148d0*/  LDGSTS.E [R2+0x64004], desc[UR8][R152.64], !P5 ;  /* 0x6400400098027fae */ /* 0x010fe8000e921848 */
[----:B---3--:R-:W-:Y:S04]  /*148e0*/  LDGSTS.E [R2+0x68004], desc[UR8][R168.64], !P5 ;  /* 0x68004000a8027fae */ /* 0x008fe8000e921848 */
[----:B------:R-:W3:Y:S04]  /*148f0*/  LDL.64 R152, [R1+0x1478] ;  /* 0x0014780001987983 */ /* 0x000ee80000100a00 */
[----:B------:R-:W4:Y:S04]  /*14900*/  LDL.64 R168, [R1+0x1480] ;  /* 0x0014800001a87983 */ /* 0x000f280000100a00 */
[----:B--2---:R-:W-:Y:S04]  /*14910*/  LDGSTS.E [R2+0x6c004], desc[UR8][R146.64], !P5 ;  /* 0x6c00400092027fae */ /* 0x004fe8000e921848 */
[----:B------:R-:W-:Y:S04]  /*14920*/  LDGSTS.E [R2+0x60008], desc[UR8][R162.64], !P6 ;  /* 0x60008000a2027fae */ /* 0x000fe8000f121848 */
[----:B------:R-:W2:Y:S04]  /*14930*/  LDL.64 R146, [R1+0x1060] ;  /* 0x0010600001927983 */ /* 0x000ea80000100a00 */
[----:B------:R-:W-:Y:S01]  /*14940*/  LDGSTS.E [R2+0x64008], desc[UR8][R138.64], !P6 ;  /* 0x640080008a027fae */ /* 0x000fe2000f121848 */
[----:B------:R-:W-:-:S02]  /*14950*/  IADD3 R9, R27, -0xc8, RZ ;  /* 0xffffff381b097810 */ /* 0x000fc40007ffe0ff */
[----:B------:R-:W1:Y:S01]  /*14960*/  LDC R27, c[0x0][0x230] ;  /* 0x00008c00ff1b7b82 */ /* 0x000e620000000800 */
[----:B------:R-:W4:Y:S04]  /*14970*/  LDL.64 R162, [R1+0x1488] ;  /* 0x0014880001a27983 */ /* 0x000f280000100a00 */
[----:B------:R-:W-:Y:S04]  /*14980*/  LDGSTS.E [R2+0x68008], desc[UR8][R160.64], !P6 ;  /* 0x68008000a0027fae */ /* 0x000fe8000f121848 */
[----:B------:R-:W4:Y:S04]  /*14990*/  LDL.64 R138, [R1+0x1078] ;  /* 0x00107800018a7983 */ /* 0x000f280000100a00 */
[----:B------:R-:W-:Y:S01]  /*149a0*/  LDGSTS.E [R2+0x6c008], desc[UR8][R154.64], !P6 ;  /* 0x6c0080009a027fae */ /* 0x000fe2000f121848 */
[----:B------:R-:W-:-:S03]  /*149b0*/  ISETP.GE.U32.AND P4, PT, R9, 0x7ffffeb9, PT ;  /* 0x7ffffeb90900780c */ /* 0x000fc60003f86070 */
[----:B------:R-:W4:Y:S04]  /*149c0*/  LDL.64 R160, [R1+0x10a0] ;  /* 0x0010a00001a07983 */ /* 0x000f280000100a00 */
[----:B------:R-:W4:Y:S01]  /*149d0*/  LDL.64 R154, [R1+0x1088] ;  /* 0x00108800019a7983 */ /* 0x000f220000100a00 */
[----:B------:R-:W-:Y:S02]  /*149e0*/  VIADD R9, R25, 0xffffff1b ;  /* 0xffffff1b19097836 */ /* 0x000fe40000000000 */
[----:B------:R-:W1:Y:S03]  /*149f0*/  LDC R25, c[0x0][0x230] ;  /* 0x00008c00ff197b82 */ /* 0x000e660000000800 */
[----:B------:R-:W-:Y:S01]  /*14a00*/  ISETP.GE.U32.AND P5, PT, R9, 0x7ffffe9c, PT ;  /* 0x7ffffe9c0900780c */ /* 0x000fe20003fa6070 */
[----:B------:R-:W-:-:S04]  /*14a10*/  VIADD R9, R10, 0xffffff1a ;  /* 0xffffff1a0a097836 */ /* 0x000fc80000000000 */
[----:B------:R-:W1:Y:S01]  /*14a20*/  LDC R10, c[0x0][0x230] ;  /* 0x00008c00ff0a7b82 */ /* 0x000e620000000800 */
[----:B------:R-:W-:Y:S01]  /*14a30*/  ISETP.GE.U32.AND P6, PT, R9, 0x7ffffe9b, PT ;  /* 0x7ffffe9b0900780c */ /* 0x000fe20003fc6070 */
[----:B------:R-:W-:Y:S04]  /*14a40*/  LDGSTS.E [R2+0x6000c], desc[UR8][R158.64], !P4 ;  /* 0x6000c0009e027fae */ /* 0x000fe8000e121848 */
[----:B------:R-:W-:Y:S04]  /*14a50*/  LDGSTS.E [R2+0x6400c], desc[UR8][R144.64], !P4 ;  /* 0x6400c00090027fae */ /* 0x000fe8000e121848 */
[----:B------:R-:W4:Y:S04]  /*14a60*/  LDL.64 R158, [R1+0x1490] ;  /* 0x00149000019e7983 */ /* 0x000f280000100a00 */
[----:B------:R-:W4:Y:S04]  /*14a70*/  LDL.64 R144, [R1+0x1098] ;  /* 0x0010980001907983 */ /* 0x000f280000100a00 */
[----:B------:R-:W-:Y:S04]  /*14a80*/  LDGSTS.E [R2+0x6800c], desc[UR8][R156.64], !P4 ;  /* 0x6800c0009c027fae */ /* 0x000fe8000e121848 */
[----:B------:R-:W-:Y:S04]  /*14a90*/  LDGSTS.E [R2+0x6c00c], desc[UR8][R142.64], !P4 ;  /* 0x6c00c0008e027fae */ /* 0x000fe8000e121848 */
[----:B------:R-:W4:Y:S04]  /*14aa0*/  LDL.64 R156, [R1+0x10b0] ;  /* 0x0010b000019c7983 */ /* 0x000f280000100a00 */
[----:B------:R-:W4:Y:S04]  /*14ab0*/  LDL.64 R142, [R1+0x10a8] ;  /* 0x0010a800018e7983 */ /* 0x000f280000100a00 */
[----:B---3--:R-:W-:Y:S04]  /*14ac0*/  LDGSTS.E [R2+0x70000], desc[UR8][R152.64], !P5 ;  /* 0x7000000098027fae */ /* 0x008fe8000e921848 */
[----:B------:R-:W-:Y:S04]  /*14ad0*/  LDGSTS.E [R2+0x74000], desc[UR8][R174.64], !P5 ;  /* 0x74000000ae027fae */ /* 0x000fe8000e921848 */
[----:B------:R-:W3:Y:S01]  /*14ae0*/  LDL.64 R152, [R1+0x10c0] ;  /* 0x0010c00001987983 */ /* 0x000ee20000100a00 */
[----:B------:R-:W-:-:S02]  /*14af0*/  VIADD R9, R24, 0xffffff19 ;  /* 0xffffff1918097836 */ /* 0x000fc40000000000 */
[----:B------:R-:W1:Y:S01]  /*14b00*/  LDC R24, c[0x0][0x230] ;  /* 0x00008c00ff187b82 */ /* 0x000e620000000800 */
[----:B------:R-:W3:Y:S04]  /*14b10*/  LDL.64 R174, [R1+0x10d0] ;  /* 0x0010d00001ae7983 */ /* 0x000ee80000100a00 */
[----:B--2---:R-:W-:Y:S04]  /*14b20*/  LDGSTS.E [R2+0x78000], desc[UR8][R146.64], !P5 ;  /* 0x7800000092027fae */ /* 0x004fe8000e921848 */
[----:B------:R-:W-:Y:S04]  /*14b30*/  LDGSTS.E [R2+0x7c000], desc[UR8][R172.64], !P5 ;  /* 0x7c000000ac027fae */ /* 0x000fe8000e921848 */
[----:B----4-:R-:W-:Y:S04]  /*14b40*/  LDGSTS.E [R2+0x70004], desc[UR8][R168.64], !P6 ;  /* 0x70004000a8027fae */ /* 0x010fe8000f121848 */
[----:B------:R-:W2:Y:S04]  /*14b50*/  LDL.64 R146, [R1+0x10c8] ;  /* 0x0010c80001927983 */ /* 0x000ea80000100a00 */
[----:B------:R-:W-:Y:S04]  /*14b60*/  LDGSTS.E [R2+0x74004], desc[UR8][R138.64], !P6 ;  /* 0x740040008a027fae */ /* 0x000fe8000f121848 */
[----:B------:R-:W4:Y:S04]  /*14b70*/  LDL.64 R168, [R1+0x228] ;  /* 0x0002280001a87983 */ /* 0x000f280000100a00 */
[----:B------:R-:W-:Y:S04]  /*14b80*/  LDGSTS.E [R2+0x78004], desc[UR8][R170.64], !P6 ;  /* 0x78004000aa027fae */ /* 0x000fe8000f121848 */
[----:B------:R-:W4:Y:S04]  /*14b90*/  LDL.64 R138, [R1+0x150] ;  /* 0x00015000018a7983 */ /* 0x000f280000100a00 */
[----:B------:R-:W-:Y:S04]  /*14ba0*/  LDGSTS.E [R2+0x7c004], desc[UR8][R154.64], !P6 ;  /* 0x7c0040009a027fae */ /* 0x000fe8000f121848 */
[----:B------:R-:W4:Y:S01]  /*14bb0*/  LDL.64 R170, [R1+0x158] ;  /* 0x0001580001aa7983 */ /* 0x000f220000100a00 */
[----:B------:R-:W-:-:S03]  /*14bc0*/  ISETP.GE.U32.AND P4, PT, R9, 0x7ffffe9a, PT ;  /* 0x7ffffe9a0900780c */ /* 0x000fc60003f86070 */
[----:B------:R-:W4:Y:S04]  /*14bd0*/  LDL.64 R172, [R1+0x738] ;  /* 0x0007380001ac7983 */ /* 0x000f280000100a00 */
[----:B------:R-:W4:Y:S01]  /*14be0*/  LDL.64 R154, [R1+0x160] ;  /* 0x00016000019a7983 */ /* 0x000f220000100a00 */
[----:B------:R-:W-:Y:S02]  /*14bf0*/  VIADD R9, R11, 0xffffff18 ;  /* 0xffffff180b097836 */ /* 0x000fe40000000000 */
[----:B------:R-:W1:Y:S03]  /*14c00*/  LDC R11, c[0x0][0x230] ;  /* 0x00008c00ff0b7b82 */ /* 0x000e660000000800 */
[----:B------:R-:W-:Y:S01]  /*14c10*/  ISETP.GE.U32.AND P5, PT, R9, 0x7ffffe99, PT ;  /* 0x7ffffe990900780c */ /* 0x000fe20003fa6070 */
[----:B------:R-:W-:Y:S04]  /*14c20*/  LDGSTS.E [R2+0x70008], desc[UR8][R162.64], !P4 ;  /* 0x70008000a2027fae */ /* 0x000fe8000e121848 */
[----:B------:R-:W4:Y:S04]  /*14c30*/  LDL.64 R162, [R1+0x9d8] ;  /* 0x0009d80001a27983 */ /* 0x000f280000100a00 */
[----:B------:R-:W-:Y:S04]  /*14c40*/  LDGSTS.E [R2+0x74008], desc[UR8][R144.64], !P4 ;  /* 0x7400800090027fae */ /* 0x000fe8000e121848 */
[----:B------:R-:W-:Y:S04]  /*14c50*/  LDGSTS.E [R2+0x78008], desc[UR8][R160.64], !P4 ;  /* 0x78008000a0027fae */ /* 0x000fe8000e121848 */
[----:B------:R-:W4:Y:S04]  /*14c60*/  LDL.64 R144, [R1+0x170] ;  /* 0x0001700001907983 */ /* 0x000f280000100a00 */
[----:B------:R-:W4:Y:S04]  /*14c70*/  LDL.64 R160, [R1+0x178] ;  /* 0x0001780001a07983 */ /* 0x000f280000100a00 */
[----:B------:R-:W-:Y:S04]  /*14c80*/  LDGSTS.E [R2+0x7c008], desc[UR8][R142.64], !P4 ;  /* 0x7c0080008e027fae */ /* 0x000fe8000e121848 */
[----:B------:R-:W-:Y:S04]  /*14c90*/  LDGSTS.E [R2+0x7000c], desc[UR8][R158.64], !P5 ;  /* 0x7000c0009e027fae */ /* 0x000fe8000e921848 */
[----:B------:R-:W-:Y:S04]  /*14ca0*/  LDGSTS.E [R2+0x7400c], desc[UR8][R156.64], !P5 ;  /* 0x7400c0009c027fae */ /* 0x000fe8000e921848 */
[----:B------:R-:W4:Y:S04]  /*14cb0*/  LDL.64 R142, [R1+0x180] ;  /* 0x00018000018e7983 */ /* 0x000f280000100a00 */
[----:B------:R-:W4:Y:S04]  /*14cc0*/  LDL.64 R158, [R1+0xa58] ;  /* 0x000a5800019e7983 */ /* 0x000f280000100a00 */
[----:B------:R-:W4:Y:S04]  /*14cd0*/  LDL.64 R156, [R1+0x198] ;  /* 0x00019800019c7983 */ /* 0x000f280000100a00 */
[----:B---3--:R-:W-:Y:S04]  /*14ce0*/  LDGSTS.E [R2+0x7800c], desc[UR8][R152.64], !P5 ;  /* 0x7800c00098027fae */ /* 0x008fe8000e921848 */
[----:B------:R-:W3:Y:S04]  /*14cf0*/  LDL.64 R152, [R1+0x190] ;  /* 0x0001900001987983 */ /* 0x000ee80000100a00 */
[----:B--2---:R2:W-:Y:S04]  /*14d00*/  LDGSTS.E [R2+0x7c00c], desc[UR8][R146.64], !P5 ;  /* 0x7c00c00092027fae */ /* 0x0045e8000e921848 */
[----:B----4-:R-:W-:Y:S04]  /*14d10*/  LDGSTS.E [R3+0x40000], desc[UR8][R168.64], !P3 ;  /* 0x40000000a8037fae */ /* 0x010fe8000d921848 */
[----:B------:R-:W4:Y:S04]  /*14d20*/  LDL.64 R146, [R1+0x1a0] ;  /* 0x0001a00001927983 */ /* 0x000f280000100a00 */
[----:B------:R-:W-:Y:S04]  /*14d30*/  LDGSTS.E [R3+0x44000], desc[UR8][R138.64], !P3 ;  /* 0x440000008a037fae */ /* 0x000fe8000d921848 */
[----:B------:R-:W2:Y:S04]  /*14d40*/  LDL.64 R168, [R1+0xae8] ;  /* 0x000ae80001a87983 */ /* 0x000ea80000100a00 */
[----:B------:R-:W-:Y:S04]  /*14d50*/  LDGSTS.E [R3+0x48000], desc[UR8][R170.64], !P3 ;  /* 0x48000000aa037fae */ /* 0x000fe8000d921848 */
[----:B------:R-:W2:Y:S04]  /*14d60*/  LDL.64 R138, [R1+0x1b0] ;  /* 0x0001b000018a7983 */ /* 0x000ea80000100a00 */
[----:B------:R-:W-:Y:S04]  /*14d70*/  LDGSTS.E [R3+0x4c000], desc[UR8][R154.64], !P3 ;  /* 0x4c0000009a037fae */ /* 0x000fe8000d921848 */
[----:B------:R-:W2:Y:S04]  /*14d80*/  LDL.64 R170, [R1+0x1b8] ;  /* 0x0001b80001aa7983 */ /* 0x000ea80000100a00 */
[----:B------:R-:W2:Y:S01]  /*14d90*/  LDL.64 R154, [R1+0x1c0] ;  /* 0x0001c000019a7983 */ /* 0x000ea20000100a00 */
[----:B-1----:R-:W-:-:S02]  /*14da0*/  IADD3 R9, R27, -0x8c, RZ ;  /* 0xffffff741b097810 */ /* 0x002fc40007ffe0ff */
[----:B------:R-:W1:Y:S02]  /*14db0*/  LDC R27, c[0x0][0x230] ;  /* 0x00008c00ff1b7b82 */ /* 0x000e640000000800 */
[----:B------:R-:W-:Y:S01]  /*14dc0*/  ISETP.GE.U32.AND P6, PT, R9, 0x7ffffef5, PT ;  /* 0x7ffffef50900780c */ /* 0x000fe20003fc6070 */
[----:B------:R-:W-:Y:S04]  /*14dd0*/  LDGSTS.E [R3+0x40004], desc[UR8][R162.64], !P2 ;  /* 0x40004000a2037fae */ /* 0x000fe8000d121848 */
[----:B------:R-:W2:Y:S04]  /*14de0*/  LDL.64 R162, [R1+0xf78] ;  /* 0x000f780001a27983 */ /* 0x000ea80000100a00 */
[----:B------:R-:W-:Y:S04]  /*14df0*/  LDGSTS.E [R3+0x44004], desc[UR8][R144.64], !P2 ;  /* 0x4400400090037fae */ /* 0x000fe8000d121848 */
[----:B------:R-:W-:Y:S04]  /*14e00*/  LDGSTS.E [R3+0x48004], desc[UR8][R160.64], !P2 ;  /* 0x48004000a0037fae */ /* 0x000fe8000d121848 */
[----:B------:R-:W2:Y:S04]  /*14e10*/  LDL.64 R144, [R1+0x628] ;  /* 0x0006280001907983 */ /* 0x000ea80000100a00 */
[----:B------:R-:W2:Y:S04]  /*14e20*/  LDL.64 R160, [R1+0x678] ;  /* 0x0006780001a07983 */ /* 0x000ea80000100a00 */
[----:B------:R-:W-:Y:S04]  /*14e30*/  LDGSTS.E [R3+0x4c004], desc[UR8][R142.64], !P2 ;  /* 0x4c0040008e037fae */ /* 0x000fe8000d121848 */
[----:B------:R-:W-:Y:S04]  /*14e40*/  LDGSTS.E [R3+0x40008], desc[UR8][R158.64], !P1 ;  /* 0x400080009e037fae */ /* 0x000fe8000c921848 */
[----:B------:R-:W2:Y:S04]  /*14e50*/  LDL.64 R142, [R1+0x680] ;  /* 0x00068000018e7983 */ /* 0x000ea80000100a00 */
[----:B------:R-:W2:Y:S04]  /*14e60*/  LDL.64 R158, [R1+0xf80] ;  /* 0x000f8000019e7983 */ /* 0x000ea80000100a00 */
[----:B---3--:R-:W-:Y:S04]  /*14e70*/  LDGSTS.E [R3+0x44008], desc[UR8][R152.64], !P1 ;  /* 0x4400800098037fae */ /* 0x008fe8000c921848 */
[----:B------:R-:W-:Y:S04]  /*14e80*/  LDGSTS.E [R3+0x48008], desc[UR8][R156.64], !P1 ;  /* 0x480080009c037fae */ /* 0x000fe8000c921848 */
[----:B------:R-:W3:Y:S04]  /*14e90*/  LDL.64 R152, [R1+0x698] ;  /* 0x0006980001987983 */ /* 0x000ee80000100a00 */
[----:B------:R-:W3:Y:S04]  /*14ea0*/  LDL.64 R156, [R1+0x6d0] ;  /* 0x0006d000019c7983 */ /* 0x000ee80000100a00 */
[----:B----4-:R-:W-:Y:S04]  /*14eb0*/  LDGSTS.E [R3+0x4c008], desc[UR8][R146.64], !P1 ;  /* 0x4c00800092037fae */ /* 0x010fe8000c921848 */
[----:B--2---:R-:W-:Y:S04]  /*14ec0*/  LDGSTS.E [R3+0x4000c], desc[UR8][R168.64], !P6 ;  /* 0x4000c000a8037fae */ /* 0x004fe8000f121848 */
[----:B------:R-:W2:Y:S04]  /*14ed0*/  LDL.64 R146, [R1+0x6e8] ;  /* 0x0006e80001927983 */ /* 0x000ea80000100a00 */
[----:B------:R-:W-:Y:S04]  /*14ee0*/  LDGSTS.E [R3+0x4400c], desc[UR8][R138.64], !P6 ;  /* 0x4400c0008a037fae */ /* 0x000fe8000f121848 */
[----:B------:R-:W4:Y:S04]  /*14ef0*/  LDL.64 R168, [R1+0xf88] ;  /* 0x000f880001a87983 */ /* 0x000f280000100a00 */
[----:B------:R-:W-:Y:S04]  /*14f00*/  LDGSTS.E [R3+0x4800c], desc[UR8][R170.64], !P6 ;  /* 0x4800c000aa037fae */ /* 0x000fe8000f121848 */
[----:B------:R-:W4:Y:S04]  /*14f10*/  LDL.64 R138, [R1+0x6f0] ;  /* 0x0006f000018a7983 */ /* 0x000f280000100a00 */
[----:B------:R-:W-:Y:S01]  /*14f20*/  LDGSTS.E [R3+0x4c00c], desc[UR8][R154.64], !P6 ;  /* 0x4c00c0009a037fae */ /* 0x000fe2000f121848 */
[----:B------:R-:W-:-:S02]  /*14f30*/  VIADD R2, R25, 0xffffff71 ;  /* 0xffffff7119027836 */ /* 0x000fc40000000000 */
[----:B------:R-:W-:Y:S01]  /*14f40*/  VIADD R9, R26, 0xffffff73 ;  /* 0xffffff731a097836 */ /* 0x000fe20000000000 */
[----:B------:R-:W4:Y:S01]  /*14f50*/  LDL.64 R170, [R1+0x1388] ;  /* 0x0013880001aa7983 */ /* 0x000f220000100a00 */
[----:B------:R-:W4:Y:S03]  /*14f60*/  LDC R25, c[0x0][0x230] ;  /* 0x00008c00ff197b82 */ /* 0x000f260000000800 */
[----:B------:R-:W4:Y:S01]  /*14f70*/  LDL.64 R154, [R1+0x730] ;  /* 0x00073000019a7983 */ /* 0x000f220000100a00 */
[----:B------:R-:W-:Y:S01]  /*14f80*/  ISETP.GE.U32.AND P3, PT, R2, 0x7ffffef2, PT ;  /* 0x7ffffef20200780c */ /* 0x000fe20003f66070 */
[----:B------:R-:W-:Y:S01]  /*14f90*/  VIADD R2, R24, 0xffffff57 ;  /* 0xffffff5718027836 */ /* 0x000fe20000000000 */
[----:B------:R-:W-:Y:S02]  /*14fa0*/  ISETP.GE.U32.AND P4, PT, R9, 0x7ffffef4, PT ;  /* 0x7ffffef40900780c */ /* 0x000fe40003f86070 */
[----:B------:R-:W4:Y:S02]  /*14fb0*/  LDC R26, c[0x0][0x230] ;  /* 0x00008c00ff1a7b82 */ /* 0x000f240000000800 */
[----:B------:R-:W-:-:S02]  /*14fc0*/  ISETP.GE.U32.AND P2, PT, R2, 0x7ffffed8, PT ;  /* 0x7ffffed80200780c */ /* 0x000fc40003f46070 */
[----:B-1----:R-:W-:Y:S01]  /*14fd0*/  IADD3 R2, R27, -0xaa, RZ ;  /* 0xffffff561b027810 */ /* 0x002fe20007ffe0ff */
[----:B------:R-:W-:-:S03]  /*14fe0*/  VIADD R9, R10, 0xffffff72 ;  /* 0xffffff720a097836 */ /* 0x000fc60000000000 */
[----:B------:R-:W1:Y:S01]  /*14ff0*/  LDC R10, c[0x0][0x230] ;  /* 0x00008c00ff0a7b82 */ /* 0x000e620000000800 */
[----:B------:R-:W-:Y:S01]  /*15000*/  ISETP.GE.U32.AND P1, PT, R2, 0x7ffffed7, PT ;  /* 0x7ffffed70200780c */ /* 0x000fe20003f26070 */
[----:B------:R-:W-:-:S05]  /*15010*/  VIADD R2, R11, 0xffffff55 ;  /* 0xffffff550b027836 */ /* 0x000fca0000000000 */
[----:B------:R-:W-:Y:S01]  /*15020*/  ISETP.GE.U32.AND P6, PT, R2, 0x7ffffed6, PT ;  /* 0x7ffffed60200780c */ /* 0x000fe20003fc6070 */
[----:B------:R-:W-:Y:S01]  /*15030*/  LDGSTS.E [R3+0x50000], desc[UR8][R162.64], !P2 ;  /* 0x50000000a2037fae */ /* 0x000fe2000d121848 */
[----:B------:R-:W-:Y:S01]  /*15040*/  ISETP.GE.U32.AND P5, PT, R9, 0x7ffffef3, PT ;  /* 0x7ffffef30900780c */ /* 0x000fe20003fa6070 */
[----:B------:R-:W1:Y:S02]  /*15050*/  LDC R27, c[0x0][0x230] ;  /* 0x00008c00ff1b7b82 */ /* 0x000e640000000800 */
[----:B------:R-:W-:Y:S06]  /*15060*/  LDGSTS.E [R3+0x54000], desc[UR8][R144.64], !P2 ;  /* 0x5400000090037fae */ /* 0x000fec000d121848 */
[----:B------:R-:W1:Y:S01]  /*15070*/  LDC R9, c[0x0][0x230] ;  /* 0x00008c00ff097b82 */ /* 0x000e620000000800 */
[----:B------:R-:W4:Y:S04]  /*15080*/  LDL.64 R162, [R1+0xf90] ;  /* 0x000f900001a27983 */ /* 0x000f280000100a00 */
[----:B------:R-:W-:Y:S03]  /*15090*/  LDGSTS.E [R3+0x58000], desc[UR8][R160.64], !P2 ;  /* 0x58000000a0037fae */ /* 0x000fe6000d121848 */
[----:B------:R-:W1:Y:S01]  /*150a0*/  LDC R24, c[0x0][0x230] ;  /* 0x00008c00ff187b82 */ /* 0x000e620000000800 */
[----:B------:R-:W4:Y:S07]  /*150b0*/  LDL.64 R144, [R1+0x750] ;  /* 0x0007500001907983 */ /* 0x000f2e0000100a00 */
[----:B------:R-:W1:Y:S01]  /*150c0*/  LDC R11, c[0x0][0x230] ;  /* 0x00008c00ff0b7b82 */ /* 0x000e620000000800 */
[----:B------:R-:W-:Y:S04]  /*150d0*/  LDGSTS.E [R3+0x5c000], desc[UR8][R142.64], !P2 ;  /* 0x5c0000008e037fae */ /* 0x000fe8000d121848 */
[----:B------:R-:W4:Y:S04]  /*150e0*/  LDL.64 R160, [R1+0x788] ;  /* 0x0007880001a07983 */ /* 0x000f280000100a00 */
[----:B------:R-:W-:Y:S04]  /*150f0*/  LDGSTS.E [R3+0x50004], desc[UR8][R158.64], !P1 ;  /* 0x500040009e037fae */ /* 0x000fe8000c921848 */
[----:B------:R-:W4:Y:S04]  /*15100*/  LDL.64 R142, [R1+0x7a0] ;  /* 0x0007a000018e7983 */ /* 0x000f280000100a00 */
[----:B------:R-:W4:Y:S04]  /*15110*/  LDL.64 R158, [R1+0x1368] ;  /* 0x00136800019e7983 */ /* 0x000f280000100a00 */
[----:B---3--:R-:W-:Y:S04]  /*15120*/  LDGSTS.E [R3+0x54004], desc[UR8][R152.64], !P1 ;  /* 0x5400400098037fae */ /* 0x008fe8000c921848 */
[----:B------:R-:W-:Y:S04]  /*15130*/  LDGSTS.E [R3+0x58004], desc[UR8][R156.64], !P1 ;  /* 0x580040009c037fae */ /* 0x000fe8000c921848 */
[----:B------:R-:W3:Y:S04]  /*15140*/  LDL.64 R152, [R1+0xb68] ;  /* 0x000b680001987983 */ /* 0x000ee80000100a00 */
[----:B------:R-:W3:Y:S04]  /*15150*/  LDL.64 R156, [R1+0xb60] ;  /* 0x000b6000019c7983 */ /* 0x000ee80000100a00 */
[----:B--2---:R-:W-:Y:S04]  /*15160*/  LDGSTS.E [R3+0x5c004], desc[UR8][R146.64], !P1 ;  /* 0x5c00400092037fae */ /* 0x004fe8000c921848 */
[----:B----4-:R-:W-:Y:S04]  /*15170*/  LDGSTS.E [R3+0x50008], desc[UR8][R168.64], !P6 ;  /* 0x50008000a8037fae */ /* 0x010fe8000f121848 */
[----:B------:R-:W2:Y:S04]  /*15180*/  LDL.64 R146, [R1+0xb48] ;  /* 0x000b480001927983 */ /* 0x000ea80000100a00 */
[----:B------:R-:W-:Y:S04]  /*15190*/  LDGSTS.E [R3+0x54008], desc[UR8][R138.64], !P6 ;  /* 0x540080008a037fae */ /* 0x000fe8000f121848 */
[----:B------:R-:W4:Y:S04]  /*151a0*/  LDL.64 R168, [R1+0xb30] ;  /* 0x000b300001a87983 */ /* 0x000f280000100a00 */
[----:B------:R-:W4:Y:S04]  /*151b0*/  LDL.64 R138, [R1+0xb38] ;  /* 0x000b3800018a7983 */ /* 0x000f280000100a00 */
[----:B------:R-:W-:Y:S01]  /*151c0*/  LDGSTS.E [R3+0x58008], desc[UR8][R154.64], !P6 ;  /* 0x580080009a037fae */ /* 0x000fe2000f121848 */
[----:B-1----:R-:W-:-:S02]  /*151d0*/  VIADD R2, R10, 0xffffff54 ;  /* 0xffffff540a027836 */ /* 0x002fc40000000000 */
[----:B------:R-:W1:Y:S01]  /*151e0*/  LDC R10, c[0x0][0x230] ;  /* 0x00008c00ff0a7b82 */ /* 0x000e620000000800 */
[----:B------:R-:W-:Y:S04]  /*151f0*/  LDGSTS.E [R3+0x5c008], desc[UR8][R172.64], !P6 ;  /* 0x5c008000ac037fae */ /* 0x000fe8000f121848 */
[----:B------:R-:W4:Y:S01]  /*15200*/  LDL.64 R154, [R1+0xb28] ;  /* 0x000b2800019a7983 */ /* 0x000f220000100a00 */
[----:B------:R-:W-:Y:S01]  /*15210*/  ISETP.GE.U32.AND P2, PT, R2, 0x7ffffed5, PT ;  /* 0x7ffffed50200780c */ /* 0x000fe20003f46070 */
[----:B------:R-:W-:Y:S02]  /*15220*/  VIADD R2, R9, 0xffffff37 ;  /* 0xffffff3709027836 */ /* 0x000fe40000000000 */
[----:B------:R-:W4:Y:S01]  /*15230*/  LDL.64 R172, [R1+0x10e0] ;  /* 0x0010e00001ac7983 */ /* 0x000f220000100a00 */
[----:B------:R-:W1:Y:S02]  /*15240*/  LDC R9, c[0x0][0x230] ;  /* 0x00008c00ff097b82 */ /* 0x000e640000000800 */
[----:B------:R-:W-:Y:S01]  /*15250*/  ISETP.GE.U32.AND P1, PT, R2, 0x7ffffeb8, PT ;  /* 0x7ffffeb80200780c */ /* 0x000fe20003f26070 */
[----:B------:R-:W-:-:S05]  /*15260*/  VIADD R2, R25, 0xffffff36 ;  /* 0xffffff3619027836 */ /* 0x000fca0000000000 */
[----:B------:R-:W-:Y:S01]  /*15270*/  ISETP.GE.U32.AND P6, PT, R2, 0x7ffffeb7, PT ;  /* 0x7ffffeb70200780c */ /* 0x000fe20003fc6070 */
[----:B------:R-:W1:Y:S01]  /*15280*/  LDC R25, c[0x0][0x230] ;  /* 0x00008c00ff197b82 */ /* 0x000e620000000800 */
        /* <DEDUP_REMOVED lines=8> */
[----:B------:R-:W-:Y:S04]  /*15310*/  LDGSTS.E [R3+0x60000], desc[UR8][R158.64], !P1 ;  /* 0x600000009e037fae */ /* 0x000fe8000c921848 */
[----:B------:R-:W4:Y:S04]  /*15320*/  LDL.64 R158, [R1+0x13b0] ;  /* 0x0013b000019e7983 */ /* 0x000f280000100a00 */
[----:B---3--:R-:W-:Y:S04]  /*15330*/  LDGSTS.E [R3+0x64000], desc[UR8][R152.64], !P1 ;  /* 0x6400000098037fae */ /* 0x008fe8000c921848 */
[----:B------:R-:W-:Y:S04]  /*15340*/  LDGSTS.E [R3+0x68000], desc[UR8][R156.64], !P1 ;  /* 0x680000009c037fae */ /* 0x000fe8000c921848 */
[----:B------:R-:W3:Y:S04]  /*15350*/  LDL.64 R152, [R1+0xb00] ;  /* 0x000b000001987983 */ /* 0x000ee80000100a00 */
[----:B------:R-:W3:Y:S04]  /*15360*/  LDL.64 R156, [R1+0xaf8] ;  /* 0x000af800019c7983 */ /* 0x000ee80000100a00 */
[----:B--2---:R-:W-:Y:S04]  /*15370*/  LDGSTS.E [R3+0x6c000], desc[UR8][R146.64], !P1 ;  /* 0x6c00000092037fae */ /* 0x004fe8000c921848 */
[----:B------:R-:W-:Y:S04]  /*15380*/  LDGSTS.E [R3+0x60004], desc[UR8][R170.64], !P6 ;  /* 0x60004000aa037fae */ /* 0x000fe8000f121848 */
[----:B------:R-:W2:Y:S04]  /*15390*/  LDL.64 R146, [R1+0xae0] ;  /* 0x000ae00001927983 */ /* 0x000ea80000100a00 */
[----:B----4-:R-:W-:Y:S04]  /*153a0*/  LDGSTS.E [R3+0x64004], desc[UR8][R138.64], !P6 ;  /* 0x640040008a037fae */ /* 0x010fe8000f121848 */
[----:B------:R-:W-:Y:S01]  /*153b0*/  LDGSTS.E [R3+0x68004], desc[UR8][R168.64], !P6 ;  /* 0x68004000a8037fae */ /* 0x000fe2000f121848 */
[----:B------:R-:W-:-:S03]  /*153c0*/  IADD3 R2, R27, -0xcb, RZ ;  /* 0xffffff351b027810 */ /* 0x000fc60007ffe0ff */
[----:B------:R-:W4:Y:S04]  /*153d0*/  LDL.64 R170, [R1+0x14b0] ;  /* 0x0014b00001aa7983 */ /* 0x000f280000100a00 */
[----:B------:R-:W4:Y:S04]  /*153e0*/  LDL.64 R138, [R1+0x1498] ;  /* 0x00149800018a7983 */ /* 0x000f280000100a00 */
[----:B------:R-:W-:Y:S04]  /*153f0*/  LDGSTS.E [R3+0x6c004], desc[UR8][R154.64], !P6 ;  /* 0x6c0040009a037fae */ /* 0x000fe8000f121848 */
[----:B------:R-:W4:Y:S04]  /*15400*/  LDL.64 R168, [R1+0x14a0] ;  /* 0x0014a00001a87983 */ /* 0x000f280000100a00 */
[----:B------:R-:W4:Y:S01]  /*15410*/  LDL.64 R154, [R1+0x10d8] ;  /* 0x0010d800019a7983 */ /* 0x000f220000100a00 */
[----:B------:R-:W-:Y:S01]  /*15420*/  ISETP.GE.U32.AND P2, PT, R2, 0x7ffffeb6, PT ;  /* 0x7ffffeb60200780c */ /* 0x000fe20003f46070 */
[----:B------:R-:W-:-:S02]  /*15430*/  VIADD R2, R26, 0xffffff34 ;  /* 0xffffff341a027836 */ /* 0x000fc40000000000 */
        /* <DEDUP_REMOVED lines=20> */
[----:B------:R-:W2:Y:S04]  /*15580*/  LDL.64 R146, [R1+0x1120] ;  /* 0x0011200001927983 */ /* 0x000ea80000100a00 */
[----:B----4-:R-:W-:Y:S04]  /*15590*/  LDGSTS.E [R3+0x70000], desc[UR8][R138.64], !P6 ;  /* 0x700000008a037fae */ /* 0x010fe8000f121848 */
[----:B------:R-:W-:Y:S04]  /*155a0*/  LDGSTS.E [R3+0x74000], desc[UR8][R174.64], !P6 ;  /* 0x74000000ae037fae */ /* 0x000fe8000f121848 */
        /* <DEDUP_REMOVED lines=8> */
[----:B------:R-:W1:Y:S01]  /*15630*/  LDC R11, c[0x0][0x230] ;  /* 0x00008c00ff0b7b82 */ /* 0x000e620000000800 */
[----:B------:R-:W4:Y:S02]  /*15640*/  LDL.64 R172, [R1+0x8b8] ;  /* 0x0008b80001ac7983 */ /* 0x000f240000100a00 */
[----:B------:R-:W-:-:S02]  /*15650*/  ISETP.GE.U32.AND P1, PT, R2, 0x7ffffe96, PT ;  /* 0x7ffffe960200780c */ /* 0x000fc40003f26070 */
[----:B------:R-:W-:-:S03]  /*15660*/  IADD3 R2, R10, -0xec, RZ ;  /* 0xffffff140a027810 */ /* 0x000fc60007ffe0ff */
[----:B------:R-:W1:Y:S01]  /*15670*/  LDC R10, c[0x0][0x230] ;  /* 0x00008c00ff0a7b82 */ /* 0x000e620000000800 */
        /* <DEDUP_REMOVED lines=16> */
[----:B------:R-:W-:Y:S04]  /*15780*/  LDGSTS.E [R3+0x7000c], desc[UR8][R170.64], !P6 ;  /* 0x7000c000aa037fae */ /* 0x000fe8000f121848 */
[----:B------:R-:W-:Y:S04]  /*15790*/  LDGSTS.E [R3+0x7400c], desc[UR8][R156.64], !P6 ;  /* 0x7400c0009c037fae */ /* 0x000fe8000f121848 */
[----:B------:R-:W2:Y:S04]  /*157a0*/  LDL.64 R146, [R1+0x200] ;  /* 0x0002000001927983 */ /* 0x000ea80000100a00 */
[----:B----4-:R-:W-:Y:S04]  /*157b0*/  LDGSTS.E [R3+0x7800c], desc[UR8][R138.64], !P6 ;  /* 0x7800c0008a037fae */ /* 0x010fe8000f121848 */
[----:B------:R-:W4:Y:S04]  /*157c0*/  LDL.64 R156, [R1+0xc68] ;  /* 0x000c6800019c7983 */ /* 0x000f280000100a00 */
[----:B------:R-:W4:Y:S04]  /*157d0*/  LDL.64 R170, [R1+0x218] ;  /* 0x0002180001aa7983 */ /* 0x000f280000100a00 */
[----:B------:R-:W4:Y:S04]  /*157e0*/  LDL.64 R138, [R1+0x210] ;  /* 0x00021000018a7983 */ /* 0x000f280000100a00 */
[----:B------:R1:W-:Y:S04]  /*157f0*/  LDGSTS.E [R3+0x7c00c], desc[UR8][R154.64], !P6 ;  /* 0x7c00c0009a037fae */ /* 0x0003e8000f121848 */
[----:B------:R-:W4:Y:S01]  /*15800*/  LDL.64 R154, [R1+0x220] ;  /* 0x00022000019a7983 */ /* 0x000f220000100a00 */
[----:B------:R-:W-:Y:S01]  /*15810*/  VIADD R2, R26, 0xffffff70 ;  /* 0xffffff701a027836 */ /* 0x000fe20000000000 */
[----:B-1----:R-:W1:Y:S02]  /*15820*/  LDC R3, c[0x0][0x230] ;  /* 0x00008c00ff037b82 */ /* 0x002e640000000800 */
[----:B------:R-:W-:Y:S06]  /*15830*/  LDGSTS.E [R0+0x40000], desc[UR8][R168.64], !P4 ;  /* 0x40000000a8007fae */ /* 0x000fec000e121848 */
[----:B------:R-:W1:Y:S01]  /*15840*/  LDC R26, c[0x0][0x230] ;  /* 0x00008c00ff1a7b82 */ /* 0x000e620000000800 */
        /* <DEDUP_REMOVED lines=25> */
[----:B------:R-:W4:Y:S03]  /*159e0*/  LDC R25, c[0x0][0x230] ;  /* 0x00008c00ff197b82 */ /* 0x000f260000000800 */
[----:B------:R-:W-:Y:S01]  /*159f0*/  ISETP.GE.U32.AND P1, PT, R2, 0x7ffffef0, PT ;  /* 0x7ffffef00200780c */ /* 0x000fe20003f26070 */
[----:B------:R-:W-:-:S04]  /*15a00*/  VIADD R2, R9, 0xffffff6e ;  /* 0xffffff6e09027836 */ /* 0x000fc80000000000 */
[----:B------:R-:W4:Y:S01]  /*15a10*/  LDC R9, c[0x0][0x230] ;  /* 0x00008c00ff097b82 */ /* 0x000f220000000800 */
[----:B------:R-:W-:Y:S01]  /*15a20*/  ISETP.GE.U32.AND P6, PT, R2, 0x7ffffeef, PT ;  /* 0x7ffffeef0200780c */ /* 0x000fe20003fc6070 */
[----:B------:R-:W-:Y:S01]  /*15a30*/  VIADD R2, R24, 0xffffff6d ;  /* 0xffffff6d18027836 */ /* 0x000fe20000000000 */
[----:B------:R-:W-:Y:S04]  /*15a40*/  LDGSTS.E [R0+0x4000c], desc[UR8][R168.64], !P2 ;  /* 0x4000c000a8007fae */ /* 0x000fe8000d121848 */
[----:B------:R-:W-:Y:S01]  /*15a50*/  ISETP.GE.U32.AND P4, PT, R2, 0x7ffffeee, PT ;  /* 0x7ffffeee0200780c */ /* 0x000fe20003f86070 */
[----:B------:R-:W4:Y:S01]  /*15a60*/  LDC R24, c[0x0][0x230] ;  /* 0x00008c00ff187b82 */ /* 0x000f220000000800 */
[----:B------:R-:W-:-:S04]  /*15a70*/  IADD3 R2, R11, -0xad, RZ ;  /* 0xffffff530b027810 */ /* 0x000fc80007ffe0ff */
[----:B------:R-:W-:Y:S01]  /*15a80*/  ISETP.GE.U32.AND P5, PT, R2, 0x7ffffed4, PT ;  /* 0x7ffffed40200780c */ /* 0x000fe20003fa6070 */
[----:B-1----:R-:W-:Y:S01]  /*15a90*/  VIADD R2, R26, 0xffffff52 ;  /* 0xffffff521a027836 */ /* 0x002fe20000000000 */
[----:B------:R-:W4:Y:S01]  /*15aa0*/  LDL.64 R168, [R1+0xfa8] ;  /* 0x000fa80001a87983 */ /* 0x000f220000100a00 */
[----:B------:R-:W1:Y:S03]  /*15ab0*/  LDC R26, c[0x0][0x230] ;  /* 0x00008c00ff1a7b82 */ /* 0x000e660000000800 */
[----:B------:R-:W-:Y:S01]  /*15ac0*/  ISETP.GE.U32.AND P3, PT, R2, 0x7ffffed3, PT ;  /* 0x7ffffed30200780c */ /* 0x000fe20003f66070 */
[----:B------:R-:W-:Y:S04]  /*15ad0*/  LDGSTS.E [R0+0x4400c], desc[UR8][R144.64], !P2 ;  /* 0x4400c00090007fae */ /* 0x000fe8000d121848 */
[----:B------:R-:W-:Y:S01]  /*15ae0*/  LDGSTS.E [R0+0x4800c], desc[UR8][R162.64], !P2 ;  /* 0x4800c000a2007fae */ /* 0x000fe2000d121848 */
[----:B------:R-:W1:Y:S03]  /*15af0*/  LDC R11, c[0x0][0x230] ;  /* 0x00008c00ff0b7b82 */ /* 0x000e660000000800 */
[----:B------:R-:W4:Y:S04]  /*15b00*/  LDL.64 R144, [R1+0x868] ;  /* 0x0008680001907983 */ /* 0x000f280000100a00 */
[----:B------:R-:W4:Y:S04]  /*15b10*/  LDL.64 R162, [R1+0xfb0] ;  /* 0x000fb00001a27983 */ /* 0x000f280000100a00 */
[----:B------:R-:W-:Y:S04]  /*15b20*/  LDGSTS.E [R0+0x4c00c], desc[UR8][R142.64], !P2 ;  /* 0x4c00c0008e007fae */ /* 0x000fe8000d121848 */
[----:B------:R-:W-:Y:S04]  /*15b30*/  LDGSTS.E [R0+0x50000], desc[UR8][R160.64], !P5 ;  /* 0x50000000a0007fae */ /* 0x000fe8000e921848 */
[----:B------:R-:W4:Y:S04]  /*15b40*/  LDL.64 R142, [R1+0x8b0] ;  /* 0x0008b000018e7983 */ /* 0x000f280000100a00 */
[----:B------:R-:W4:Y:S04]  /*15b50*/  LDL.64 R160, [R1+0x908] ;  /* 0x0009080001a07983 */ /* 0x000f280000100a00 */
[----:B---3--:R-:W-:Y:S04]  /*15b60*/  LDGSTS.E [R0+0x54000], desc[UR8][R152.64], !P5 ;  /* 0x5400000098007fae */ /* 0x008fe8000e921848 */
[----:B------:R-:W3:Y:S04]  /*15b70*/  LDL.64 R152, [R1+0x8c0] ;  /* 0x0008c00001987983 */ /* 0x000ee80000100a00 */
[----:B--2---:R-:W-:Y:S04]  /*15b80*/  LDGSTS.E [R0+0x58000], desc[UR8][R146.64], !P5 ;  /* 0x5800000092007fae */ /* 0x004fe8000e921848 */
[----:B------:R-:W-:Y:S04]  /*15b90*/  LDGSTS.E [R0+0x5c000], desc[UR8][R158.64], !P5 ;  /* 0x5c0000009e007fae */ /* 0x000fe8000e921848 */
[----:B----4-:R-:W-:Y:S04]  /*15ba0*/  LDGSTS.E [R0+0x50004], desc[UR8][R156.64], !P3 ;  /* 0x500040009c007fae */ /* 0x010fe8000d921848 */
[----:B------:R-:W2:Y:S04]  /*15bb0*/  LDL.64 R146, [R1+0x920] ;  /* 0x0009200001927983 */ /* 0x000ea80000100a00 */
[----:B------:R-:W-:Y:S04]  /*15bc0*/  LDGSTS.E [R0+0x54004], desc[UR8][R138.64], !P3 ;  /* 0x540040008a007fae */ /* 0x000fe8000d921848 */
[----:B------:R-:W4:Y:S04]  /*15bd0*/  LDL.64 R158, [R1+0x13b8] ;  /* 0x0013b800019e7983 */ /* 0x000f280000100a00 */
[----:B------:R-:W4:Y:S04]  /*15be0*/  LDL.64 R156, [R1+0xac8] ;  /* 0x000ac800019c7983 */ /* 0x000f280000100a00 */
[----:B------:R-:W4:Y:S04]  /*15bf0*/  LDL.64 R138, [R1+0xad0] ;  /* 0x000ad000018a7983 */ /* 0x000f280000100a00 */
[----:B------:R-:W-:Y:S01]  /*15c00*/  LDGSTS.E [R0+0x58004], desc[UR8][R154.64], !P3 ;  /* 0x580040009a007fae */ /* 0x000fe2000d921848 */
[----:B------:R-:W-:-:S02]  /*15c10*/  VIADD R2, R10, 0xffffff51 ;  /* 0xffffff510a027836 */ /* 0x000fc40000000000 */
        /* <DEDUP_REMOVED lines=10> */
[----:B------:R-:W-:Y:S01]  /*15cc0*/  LDGSTS.E [R0+0x50008], desc[UR8][R168.64], !P2 ;  /* 0x50008000a8007fae */ /* 0x000fe2000d121848 */
[----:B------:R-:W1:Y:S03]  /*15cd0*/  LDC R3, c[0x0][0x230] ;  /* 0x00008c00ff037b82 */ /* 0x000e660000000800 */
[----:B------:R-:W4:Y:S04]  /*15ce0*/  LDL.64 R168, [R1+0xab8] ;  /* 0x000ab80001a87983 */ /* 0x000f280000100a00 */
[----:B------:R-:W-:Y:S04]  /*15cf0*/  LDGSTS.E [R0+0x54008], desc[UR8][R144.64], !P2 ;  /* 0x5400800090007fae */ /* 0x000fe8000d121848 */
[----:B------:R-:W4:Y:S04]  /*15d00*/  LDL.64 R144, [R1+0xab0] ;  /* 0x000ab00001907983 */ /* 0x000f280000100a00 */
[----:B------:R-:W-:Y:S04]  /*15d10*/  LDGSTS.E [R0+0x58008], desc[UR8][R142.64], !P2 ;  /* 0x580080008e007fae */ /* 0x000fe8000d121848 */
[----:B------:R-:W-:Y:S04]  /*15d20*/  LDGSTS.E [R0+0x5c008], desc[UR8][R172.64], !P2 ;  /* 0x5c008000ac007fae */ /* 0x000fe8000d121848 */
[----:B------:R-:W-:Y:S04]  /*15d30*/  LDGSTS.E [R0+0x5000c], desc[UR8][R162.64], !P5 ;  /* 0x5000c000a2007fae */ /* 0x000fe8000e921848 */
[----:B------:R-:W4:Y:S01]  /*15d40*/  LDL.64 R142, [R1+0xaa8] ;  /* 0x000aa800018e7983 */ /* 0x000f220000100a00 */
[----:B------:R-:W-:-:S02]  /*15d50*/  IADD3 R2, R24, -0xce, RZ ;  /* 0xffffff3218027810 */ /* 0x000fc40007ffe0ff */
[----:B------:R-:W1:Y:S01]  /*15d60*/  LDC R24, c[0x0][0x230] ;  /* 0x00008c00ff187b82 */ /* 0x000e620000000800 */
        /* <DEDUP_REMOVED lines=10> */
[----:B------:R-:W-:Y:S04]  /*15e10*/  LDGSTS.E [R0+0x68000], desc[UR8][R156.64], !P3 ;  /* 0x680000009c007fae */ /* 0x000fe8000d921848 */
[----:B------:R-:W4:Y:S04]  /*15e20*/  LDL.64 R158, [R1+0xa70] ;  /* 0x000a7000019e7983 */ /* 0x000f280000100a00 */
[----:B------:R-:W4:Y:S04]  /*15e30*/  LDL.64 R138, [R1+0x13d0] ;  /* 0x0013d000018a7983 */ /* 0x000f280000100a00 */
[----:B------:R-:W-:Y:S04]  /*15e40*/  LDGSTS.E [R0+0x6c000], desc[UR8][R154.64], !P3 ;  /* 0x6c0000009a007fae */ /* 0x000fe8000d921848 */
[----:B------:R-:W4:Y:S04]  /*15e50*/  LDL.64 R156, [R1+0xa68] ;  /* 0x000a6800019c7983 */ /* 0x000f280000100a00 */
[----:B------:R-:W4:Y:S01]  /*15e60*/  LDL.64 R154, [R1+0xa60] ;  /* 0x000a6000019a7983 */ /* 0x000f220000100a00 */
[----:B------:R-:W-:Y:S01]  /*15e70*/  ISETP.GE.U32.AND P2, PT, R2, 0x7ffffeb3, PT ;  /* 0x7ffffeb30200780c */ /* 0x000fe20003f46070 */
[----:B-1----:R-:W-:-:S02]  /*15e80*/  VIADD R2, R26, 0xffffff31 ;  /* 0xffffff311a027836 */ /* 0x002fc40000000000 */
[----:B------:R-:W1:Y:S03]  /*15e90*/  LDC R26, c[0x0][0x230] ;  /* 0x00008c00ff1a7b82 */ /* 0x000e660000000800 */
[----:B------:R-:W-:Y:S01]  /*15ea0*/  ISETP.GE.U32.AND P5, PT, R2, 0x7ffffeb2, PT ;  /* 0x7ffffeb20200780c */ /* 0x000fe20003fa6070 */
[----:B------:R-:W-:-:S04]  /*15eb0*/  VIADD R2, R25, 0xffffff30 ;  /* 0xffffff3019027836 */ /* 0x000fc80000000000 */
[----:B------:R-:W1:Y:S02]  /*15ec0*/  LDC R25, c[0x0][0x230] ;  /* 0x00008c00ff197b82 */ /* 0x000e640000000800 */
[----:B------:R-:W-:Y:S01]  /*15ed0*/  LDGSTS.E [R0+0x60004], desc[UR8][R170.64], !P2 ;  /* 0x60004000aa007fae */ /* 0x000fe2000d121848 */
[----:B------:R-:W-:-:S03]  /*15ee0*/  ISETP.GE.U32.AND P3, PT, R2, 0x7ffffeb1, PT ;  /* 0x7ffffeb10200780c */ /* 0x000fc60003f66070 */
[----:B------:R-:W-:Y:S04]  /*15ef0*/  LDGSTS.E [R0+0x64004], desc[UR8][R168.64], !P2 ;  /* 0x64004000a8007fae */ /* 0x000fe8000d121848 */
[----:B------:R-:W4:Y:S04]  /*15f00*/  LDL.64 R170, [R1+0x1158] ;  /* 0x0011580001aa7983 */ /* 0x000f280000100a00 */
[----:B------:R-:W4:Y:S04]  /*15f10*/  LDL.64 R168, [R1+0x14c0] ;  /* 0x0014c00001a87983 */ /* 0x000f280000100a00 */
[----:B------:R-:W-:Y:S04]  /*15f20*/  LDGSTS.E [R0+0x68004], desc[UR8][R144.64], !P2 ;  /* 0x6800400090007fae */ /* 0x000fe8000d121848 */
        /* <DEDUP_REMOVED lines=11> */
[----:B------:R-:W4:Y:S04]  /*15fe0*/  LDL.64 R160, [R1+0x14c8] ;  /* 0x0014c80001a07983 */ /* 0x000f280000100a00 */
[----:B------:R-:W-:Y:S04]  /*15ff0*/  LDGSTS.E [R0+0x6400c], desc[UR8][R158.64], !P3 ;  /* 0x6400c0009e007fae */ /* 0x000fe8000d921848 */
[----:B------:R-:W4:Y:S04]  /*16000*/  LDL.64 R138, [R1+0x1180] ;  /* 0x00118000018a7983 */ /* 0x000f280000100a00 */
[----:B------:R-:W-:Y:S04]  /*16010*/  LDGSTS.E [R0+0x6800c], desc[UR8][R156.64], !P3 ;  /* 0x6800c0009c007fae */ /* 0x000fe8000d921848 */
[----:B------:R-:W4:Y:S04]  /*16020*/  LDL.64 R158, [R1+0x1190] ;  /* 0x00119000019e7983 */ /* 0x000f280000100a00 */
[----:B------:R-:W-:Y:S04]  /*16030*/  LDGSTS.E [R0+0x6c00c], desc[UR8][R154.64], !P3 ;  /* 0x6c00c0009a007fae */ /* 0x000fe8000d921848 */
[----:B------:R-:W4:Y:S04]  /*16040*/  LDL.64 R156, [R1+0x1198] ;  /* 0x00119800019c7983 */ /* 0x000f280000100a00 */
[----:B------:R-:W4:Y:S01]  /*16050*/  LDL.64 R154, [R1+0x14d0] ;  /* 0x0014d000019a7983 */ /* 0x000f220000100a00 */
[----:B------:R-:W-:-:S02]  /*16060*/  VIADD R2, R11, 0xffffff13 ;  /* 0xffffff130b027836 */ /* 0x000fc40000000000 */
[----:B------:R-:W1:Y:S03]  /*16070*/  LDC R11, c[0x0][0x230] ;  /* 0x00008c00ff0b7b82 */ /* 0x000e660000000800 */
[----:B------:R-:W-:Y:S01]  /*16080*/  ISETP.GE.U32.AND P2, PT, R2, 0x7ffffe94, PT ;  /* 0x7ffffe940200780c */ /* 0x000fe20003f46070 */
[----:B------:R-:W-:-:S04]  /*16090*/  VIADD R2, R3, 0xffffff12 ;  /* 0xffffff1203027836 */ /* 0x000fc80000000000 */
[----:B------:R-:W1:Y:S01]  /*160a0*/  LDC R3, c[0x0][0x230] ;  /* 0x00008c00ff037b82 */ /* 0x000e620000000800 */
[----:B------:R-:W-:Y:S02]  /*160b0*/  ISETP.GE.U32.AND P5, PT, R2, 0x7ffffe93, PT ;  /* 0x7ffffe930200780c */ /* 0x000fe40003fa6070 */
[----:B------:R-:W-:-:S04]  /*160c0*/  IADD3 R2, R10, -0xef, RZ ;  /* 0xffffff110a027810 */ /* 0x000fc80007ffe0ff */
[----:B------:R-:W-:Y:S01]  /*160d0*/  ISETP.GE.U32.AND P3, PT, R2, 0x7ffffe92, PT ;  /* 0x7ffffe920200780c */ /* 0x000fe20003f66070 */
[----:B------:R-:W-:Y:S01]  /*160e0*/  VIADD R2, R9, 0xffffff10 ;  /* 0xffffff1009027836 */ /* 0x000fe20000000000 */
[----:B------:R-:W1:Y:S01]  /*160f0*/  LDC R10, c[0x0][0x230] ;  /* 0x00008c00ff0a7b82 */ /* 0x000e620000000800 */
[----:B------:R-:W-:Y:S07]  /*16100*/  LDGSTS.E [R0+0x70000], desc[UR8][R144.64], !P2 ;  /* 0x7000000090007fae */ /* 0x000fee000d121848 */
[----:B------:R-:W1:Y:S01]  /*16110*/  LDC R9, c[0x0][0x230] ;  /* 0x00008c00ff097b82 */ /* 0x000e620000000800 */
[----:B------:R-:W-:Y:S04]  /*16120*/  LDGSTS.E [R0+0x74000], desc[UR8][R172.64], !P2 ;  /* 0x74000000ac007fae */ /* 0x000fe8000d121848 */
[----:B------:R-:W4:Y:S04]  /*16130*/  LDL.64 R144, [R1+0x11a8] ;  /* 0x0011a80001907983 */ /* 0x000f280000100a00 */
[----:B------:R-:W-:Y:S04]  /*16140*/  LDGSTS.E [R0+0x78000], desc[UR8][R142.64], !P2 ;  /* 0x780000008e007fae */ /* 0x000fe8000d121848 */
[----:B------:R-:W-:Y:S01]  /*16150*/  LDGSTS.E [R0+0x7c000], desc[UR8][R170.64], !P2 ;  /* 0x7c000000aa007fae */ /* 0x000fe2000d121848 */
[----:B------:R-:W-:-:S03]  /*16160*/  ISETP.GE.U32.AND P2, PT, R2, 0x7ffffe91, PT ;  /* 0x7ffffe910200780c */ /* 0x000fc60003f46070 */
[----:B------:R-:W-:Y:S04]  /*16170*/  LDGSTS.E [R0+0x70004], desc[UR8][R168.64], !P5 ;  /* 0x70004000a8007fae */ /* 0x000fe8000e921848 */
[----:B------:R-:W4:Y:S04]  /*16180*/  LDL.64 R142, [R1+0x11b0] ;  /* 0x0011b000018e7983 */ /* 0x000f280000100a00 */
        /* <DEDUP_REMOVED lines=13> */
[----:B------:R-:W-:Y:S04]  /*16260*/  LDGSTS.E [R0+0x7c008], desc[UR8][R156.64], !P3 ;  /* 0x7c0080009c007fae */ /* 0x000fe8000d921848 */
[----:B------:R-:W4:Y:S04]  /*16270*/  LDL.64 R158, [R1+0x280] ;  /* 0x00028000019e7983 */ /* 0x000f280000100a00 */
[----:B------:R-:W-:Y:S04]  /*16280*/  LDGSTS.E [R0+0x7000c], desc[UR8][R154.64], !P2 ;  /* 0x7000c0009a007fae */ /* 0x000fe8000d121848 */
[----:B------:R-:W-:Y:S04]  /*16290*/  LDGSTS.E [R0+0x7400c], desc[UR8][R244.64], !P2 ;  /* 0x7400c000f4007fae */ /* 0x000fe8000d121848 */
[----:B------:R-:W3:Y:S04]  /*162a0*/  LDL.LU.64 R244, [R1+0x1770] ;  /* 0x0017700001f47983 */ /* 0x000ee80000300a00 */
[----:B------:R-:W4:Y:S04]  /*162b0*/  LDL.64 R156, [R1+0xe48] ;  /* 0x000e4800019c7983 */ /* 0x000f280000100a00 */
[----:B------:R-:W4:Y:S01]  /*162c0*/  LDL.64 R154, [R1+0x298] ;  /* 0x00029800019a7983 */ /* 0x000f220000100a00 */
[----:B-1----:R-:W-:-:S02]  /*162d0*/  VIADD R2, R25, 0xffffff6c ;  /* 0xffffff6c19027836 */ /* 0x002fc40000000000 */
[----:B------:R-:W1:Y:S01]  /*162e0*/  LDC R25, c[0x0][0x230] ;  /* 0x00008c00ff197b82 */ /* 0x000e620000000800 */
[----:B------:R-:W4:Y:S04]  /*162f0*/  LDL.64 R172, [R1+0xa30] ;  /* 0x000a300001ac7983 */ /* 0x000f280000100a00 */
[----:B------:R-:W-:Y:S04]  /*16300*/  LDGSTS.E [R0+0x7800c], desc[UR8][R144.64], !P2 ;  /* 0x7800c00090007fae */ /* 0x000fe8000d121848 */
[----:B------:R-:W4:Y:S04]  /*16310*/  LDL.64 R174, [R1+0x11c0] ;  /* 0x0011c00001ae7983 */ /* 0x000f280000100a00 */
[----:B------:R-:W4:Y:S04]  /*16320*/  LDL.64 R176, [R1+0x1528] ;  /* 0x0015280001b07983 */ /* 0x000f280000100a00 */
[----:B------:R-:W4:Y:S04]  /*16330*/  LDL.64 R144, [R1+0x290] ;  /* 0x0002900001907983 */ /* 0x000f280000100a00 */
[----:B------:R-:W4:Y:S04]  /*16340*/  LDL.64 R190, [R1+0xf10] ;  /* 0x000f100001be7983 */ /* 0x000f280000100a00 */
[----:B------:R1:W-:Y:S04]  /*16350*/  LDGSTS.E [R0+0x7c00c], desc[UR8][R142.64], !P2 ;  /* 0x7c00c0008e007fae */ /* 0x0003e8000d121848 */
[----:B------:R-:W4:Y:S04]  /*16360*/  LDL.64 R188, [R1+0x438] ;  /* 0x0004380001bc7983 */ /* 0x000f280000100a00 */
        /* <DEDUP_REMOVED lines=12> */
[----:B---3--:R-:W-:Y:S04]  /*16430*/  LDGSTS.E [R244+0x40000], desc[UR8][R168.64], !P1 ;  /* 0x40000000a8f47fae */ /* 0x008fe8000c921848 */
[----:B------:R-:W-:Y:S04]  /*16440*/  LDGSTS.E [R244+0x44000], desc[UR8][R152.64], !P1 ;  /* 0x4400000098f47fae */ /* 0x000fe8000c921848 */
[----:B------:R-:W-:Y:S04]  /*16450*/  LDGSTS.E [R244+0x48000], desc[UR8][R170.64], !P1 ;  /* 0x48000000aaf47fae */ /* 0x000fe8000c921848 */
[----:B------:R-:W3:Y:S04]  /*16460*/  LDL.64 R168, [R1+0xe90] ;  /* 0x000e900001a87983 */ /* 0x000ee80000100a00 */
[----:B------:R-:W3:Y:S04]  /*16470*/  LDL.64 R152, [R1+0x2b0] ;  /* 0x0002b00001987983 */ /* 0x000ee80000100a00 */
[----:B--2---:R-:W-:Y:S04]  /*16480*/  LDGSTS.E [R244+0x4c000], desc[UR8][R146.64], !P1 ;  /* 0x4c00000092f47fae */ /* 0x004fe8000c921848 */
[----:B------:R-:W2:Y:S04]  /*16490*/  LDL.64 R170, [R1+0x2b8] ;  /* 0x0002b80001aa7983 */ /* 0x000ea80000100a00 */
[----:B------:R-:W-:Y:S04]  /*164a0*/  LDGSTS.E [R244+0x40004], desc[UR8][R162.64], !P6 ;  /* 0x40004000a2f47fae */ /* 0x000fe8000f121848 */
[----:B------:R-:W2:Y:S04]  /*164b0*/  LDL.64 R146, [R1+0x2c0] ;  /* 0x0002c00001927983 */ /* 0x000ea80000100a00 */
[----:B----4-:R-:W-:Y:S04]  /*164c0*/  LDGSTS.E [R244+0x44004], desc[UR8][R138.64], !P6 ;  /* 0x440040008af47fae */ /* 0x010fe8000f121848 */
[----:B------:R-:W4:Y:S01]  /*164d0*/  LDL.64 R162, [R1+0xfb8] ;  /* 0x000fb80001a27983 */ /* 0x000f220000100a00 */
[----:B-1----:R-:W-:-:S02]  /*164e0*/  IADD3 R0, R11, -0x97, RZ ;  /* 0xffffff690b007810 */ /* 0x002fc40007ffe0ff */
[----:B------:R-:W-:Y:S01]  /*164f0*/  ISETP.GE.U32.AND P5, PT, R2, 0x7ffffeed, PT ;  /* 0x7ffffeed0200780c */ /* 0x000fe20003fa6070 */
[----:B------:R-:W-:Y:S04]  /*16500*/  LDGSTS.E [R244+0x48004], desc[UR8][R160.64], !P6 ;  /* 0x48004000a0f47fae */ /* 0x000fe8000f121848 */
[----:B------:R-:W4:Y:S01]  /*16510*/  LDL.64 R138, [R1+0x928] ;  /* 0x00092800018a7983 */ /* 0x000f220000100a00 */
[----:B------:R-:W-:Y:S01]  /*16520*/  ISETP.GE.U32.AND P1, PT, R0, 0x7ffffeea, PT ;  /* 0x7ffffeea0000780c */ /* 0x000fe20003f26070 */
[----:B------:R-:W-:Y:S01]  /*16530*/  VIADD R0, R10, 0xffffff4f ;  /* 0xffffff4f0a007836 */ /* 0x000fe20000000000 */
[----:B------:R-:W1:Y:S01]  /*16540*/  LDC R11, c[0x0][0x230] ;  /* 0x00008c00ff0b7b82 */ /* 0x000e620000000800 */
[----:B------:R-:W-:Y:S03]  /*16550*/  LDGSTS.E [R244+0x4c004], desc[UR8][R158.64], !P6 ;  /* 0x4c0040009ef47fae */ /* 0x000fe6000f121848 */
[----:B------:R-:W-:Y:S01]  /*16560*/  ISETP.GE.U32.AND P6, PT, R0, 0x7ffffed0, PT ;  /* 0x7ffffed00000780c */ /* 0x000fe20003fc6070 */
[----:B------:R-:W4:Y:S01]  /*16570*/  LDL.64 R160, [R1+0x968] ;  /* 0x0009680001a07983 */ /* 0x000f220000100a00 */
[----:B------:R-:W-:-:S02]  /*16580*/  VIADD R2, R24, 0xffffff6b ;  /* 0xffffff6b18027836 */ /* 0x000fc40000000000 */
[----:B------:R-:W1:Y:S01]  /*16590*/  LDC R10, c[0x0][0x230] ;  /* 0x00008c00ff0a7b82 */ /* 0x000e620000000800 */
[----:B------:R-:W-:Y:S04]  /*165a0*/  LDGSTS.E [R244+0x40008], desc[UR8][R156.64], !P4 ;  /* 0x400080009cf47fae */ /* 0x000fe8000e121848 */
[----:B------:R-:W4:Y:S01]  /*165b0*/  LDL.64 R158, [R1+0x970] ;  /* 0x00097000019e7983 */ /* 0x000f220000100a00 */
[----:B------:R-:W-:Y:S01]  /*165c0*/  VIADD R0, R25, 0xffffff4e ;  /* 0xffffff4e19007836 */ /* 0x000fe20000000000 */
[----:B------:R-:W-:Y:S01]  /*165d0*/  ISETP.GE.U32.AND P3, PT, R2, 0x7ffffeec, PT ;  /* 0x7ffffeec0200780c */ /* 0x000fe20003f66070 */
[----:B------:R-:W1:Y:S01]  /*165e0*/  LDC R24, c[0x0][0x230] ;  /* 0x00008c00ff187b82 */ /* 0x000e620000000800 */
[----:B------:R-:W-:Y:S04]  /*165f0*/  LDGSTS.E [R244+0x44008], desc[UR8][R144.64], !P4 ;  /* 0x4400800090f47fae */ /* 0x000fe8000e121848 */
[----:B------:R-:W4:Y:S03]  /*16600*/  LDL.64 R156, [R1+0xfd8] ;  /* 0x000fd800019c7983 */ /* 0x000f260000100a00 */
        /* <DEDUP_REMOVED lines=12> */
[----:B----4-:R-:W-:Y:S01]  /*166d0*/  LDGSTS.E [R244+0x50000], desc[UR8][R162.64], !P6 ;  /* 0x50000000a2f47fae */ /* 0x010fe2000f121848 */
[----:B------:R-:W-:-:S02]  /*166e0*/  VIADD R2, R3, 0xffffff6a ;  /* 0xffffff6a03027836 */ /* 0x000fc40000000000 */
[----:B------:R-:W2:Y:S01]  /*166f0*/  LDC R3, c[0x0][0x230] ;  /* 0x00008c00ff037b82 */ /* 0x000ea20000000800 */
[----:B------:R-:W-:Y:S01]  /*16700*/  ISETP.GE.U32.AND P4, PT, R0, 0x7ffffecf, PT ;  /* 0x7ffffecf0000780c */ /* 0x000fe20003f86070 */
[----:B------:R-:W4:Y:S04]  /*16710*/  LDL.64 R170, [R1+0x13e0] ;  /* 0x0013e00001aa7983 */ /* 0x000f280000100a00 */
[----:B------:R-:W4:Y:S04]  /*16720*/  LDL.64 R146, [R1+0xa28] ;  /* 0x000a280001927983 */ /* 0x000f280000100a00 */
[----:B------:R-:W-:Y:S04]  /*16730*/  LDGSTS.E [R244+0x54000], desc[UR8][R138.64], !P6 ;  /* 0x540000008af47fae */ /* 0x000fe8000f121848 */
[----:B------:R-:W4:Y:S01]  /*16740*/  LDL.64 R162, [R1+0x1020] ;  /* 0x0010200001a27983 */ /* 0x000f220000100a00 */
[----:B------:R-:W-:Y:S01]  /*16750*/  VIADD R0, R9, 0xffffff4d ;  /* 0xffffff4d09007836 */ /* 0x000fe20000000000 */
[----:B------:R-:W-:Y:S01]  /*16760*/  ISETP.GE.U32.AND P2, PT, R2, 0x7ffffeeb, PT ;  /* 0x7ffffeeb0200780c */ /* 0x000fe20003f46070 */
[----:B------:R-:W1:Y:S01]  /*16770*/  LDC R9, c[0x0][0x230] ;  /* 0x00008c00ff097b82 */ /* 0x000e620000000800 */
[----:B------:R-:W-:Y:S04]  /*16780*/  LDGSTS.E [R244+0x58000], desc[UR8][R160.64], !P6 ;  /* 0x58000000a0f47fae */ /* 0x000fe8000f121848 */
[----:B------:R-:W4:Y:S01]  /*16790*/  LDL.64 R138, [R1+0xa48] ;  /* 0x000a4800018a7983 */ /* 0x000f220000100a00 */
[----:B------:R-:W-:Y:S01]  /*167a0*/  ISETP.GE.U32.AND P5, PT, R0, 0x7ffffece, PT ;  /* 0x7ffffece0000780c */ /* 0x000fe20003fa6070 */
[----:B--2---:R-:W-:Y:S01]  /*167b0*/  VIADD R0, R3, 0xffffff4c ;  /* 0xffffff4c03007836 */ /* 0x004fe20000000000 */
[----:B------:R-:W2:Y:S01]  /*167c0*/  LDC R2, c[0x0][0x230] ;  /* 0x00008c00ff027b82 */ /* 0x000ea20000000800 */
[----:B------:R-:W-:Y:S03]  /*167d0*/  LDGSTS.E [R244+0x5c000], desc[UR8][R158.64], !P6 ;  /* 0x5c0000009ef47fae */ /* 0x000fe6000f121848 */
[----:B------:R-:W-:Y:S01]  /*167e0*/  ISETP.GE.U32.AND P6, PT, R0, 0x7ffffecd, PT ;  /* 0x7ffffecd0000780c */ /* 0x000fe20003fc6070 */
[----:B------:R-:W2:Y:S03]  /*167f0*/  LDL.64 R160, [R1+0xa80] ;  /* 0x000a800001a07983 */ /* 0x000ea60000100a00 */
[----:B------:R-:W1:Y:S01]  /*16800*/  LDC R3, c[0x0][0x230] ;  /* 0x00008c00ff037b82 */ /* 0x000e620000000800 */
        /* <DEDUP_REMOVED lines=14> */
[----:B------:R-:W-:Y:S04]  /*168f0*/  LDGSTS.E [R244+0x5c008], desc[UR8][R172.64], !P5 ;  /* 0x5c008000acf47fae */ /* 0x000fe8000e921848 */
[----:B------:R-:W-:Y:S04]  /*16900*/  LDGSTS.E [R244+0x5000c], desc[UR8][R162.64], !P6 ;  /* 0x5000c000a2f47fae */ /* 0x000fe8000f121848 */
[----:B------:R-:W4:Y:S04]  /*16910*/  LDL.64 R146, [R1+0xd50] ;  /* 0x000d500001927983 */ /* 0x000f280000100a00 */
[----:B------:R-:W-:Y:S04]  /*16920*/  LDGSTS.E [R244+0x5400c], desc[UR8][R138.64], !P6 ;  /* 0x5400c0008af47fae */ /* 0x000fe8000f121848 */
[----:B------:R-:W4:Y:S01]  /*16930*/  LDL.64 R162, [R1+0x13e8] ;  /* 0x0013e80001a27983 */ /* 0x000f220000100a00 */
[----:B--2---:R-:W-:-:S02]  /*16940*/  IADD3 R0, R2, -0xd1, RZ ;  /* 0xffffff2f02007810 */ /* 0x004fc40007ffe0ff */
[----:B------:R-:W2:Y:S01]  /*16950*/  LDC R2, c[0x0][0x230] ;  /* 0x00008c00ff027b82 */ /* 0x000ea20000000800 */
[----:B------:R-:W-:Y:S04]  /*16960*/  LDGSTS.E [R244+0x5800c], desc[UR8][R160.64], !P6 ;  /* 0x5800c000a0f47fae */ /* 0x000fe8000f121848 */
[----:B------:R-:W2:Y:S01]  /*16970*/  LDL.64 R138, [R1+0xd58] ;  /* 0x000d5800018a7983 */ /* 0x000ea20000100a00 */
[----:B------:R-:W-:Y:S01]  /*16980*/  ISETP.GE.U32.AND P4, PT, R0, 0x7ffffeb0, PT ;  /* 0x7ffffeb00000780c */ /* 0x000fe20003f86070 */
[----:B-1----:R-:W-:Y:S02]  /*16990*/  VIADD R0, R11, 0xffffff2e ;  /* 0xffffff2e0b007836 */ /* 0x002fe40000000000 */
[----:B------:R-:W-:Y:S01]  /*169a0*/  LDGSTS.E [R244+0x5c00c], desc[UR8][R158.64], !P6 ;  /* 0x5c00c0009ef47fae */ /* 0x000fe2000f121848 */
[----:B------:R-:W1:Y:S02]  /*169b0*/  LDC R11, c[0x0][0x230] ;  /* 0x00008c00ff0b7b82 */ /* 0x000e640000000800 */
[----:B------:R-:W-:Y:S01]  /*169c0*/  ISETP.GE.U32.AND P5, PT, R0, 0x7ffffeaf, PT ;  /* 0x7ffffeaf0000780c */ /* 0x000fe20003fa6070 */
[----:B------:R-:W-:Y:S01]  /*169d0*/  VIADD R0, R25, 0xffffff2d ;  /* 0xffffff2d19007836 */ /* 0x000fe20000000000 */
[----:B------:R-:W2:Y:S04]  /*169e0*/  LDL.64 R160, [R1+0xd60] ;  /* 0x000d600001a07983 */ /* 0x000ea80000100a00 */
[----:B------:R-:W-:Y:S01]  /*169f0*/  ISETP.GE.U32.AND P6, PT, R0, 0x7ffffeae, PT ;  /* 0x7ffffeae0000780c */ /* 0x000fe20003fc6070 */
[----:B------:R-:W-:Y:S01]  /*16a00*/  LDGSTS.E [R244+0x60000], desc[UR8][R156.64], !P4 ;  /* 0x600000009cf47fae */ /* 0x000fe2000e121848 */
[----:B------:R-:W1:Y:S03]  /*16a10*/  LDC R25, c[0x0][0x230] ;  /* 0x00008c00ff197b82 */ /* 0x000e660000000800 */
        /* <DEDUP_REMOVED lines=10> */
[----:B------:R-:W-:-:S02]  /*16ac0*/  VIADD R0, R24, 0xffffff2c ;  /* 0xffffff2c18007836 */ /* 0x000fc40000000000 */
[----:B------:R-:W1:Y:S01]  /*16ad0*/  LDC R24, c[0x0][0x230] ;  /* 0x00008c00ff187b82 */ /* 0x000e620000000800 */
[----:B------:R-:W2:Y:S04]  /*16ae0*/  LDL.64 R170, [R1+0x11e8] ;  /* 0x0011e80001aa7983 */ /* 0x000ea80000100a00 */
[----:B---3--:R-:W-:Y:S04]  /*16af0*/  LDGSTS.E [R244+0x64004], desc[UR8][R152.64], !P5 ;  /* 0x6400400098f47fae */ /* 0x008fe8000e921848 */
[----:B------:R-:W-:Y:S04]  /*16b00*/  LDGSTS.E [R244+0x68004], desc[UR8][R168.64], !P5 ;  /* 0x68004000a8f47fae */ /* 0x000fe8000e921848 */
[----:B------:R-:W3:Y:S04]  /*16b10*/  LDL.64 R152, [R1+0x14d8] ;  /* 0x0014d80001987983 */ /* 0x000ee80000100a00 */
[----:B------:R-:W3:Y:S04]  /*16b20*/  LDL.64 R168, [R1+0x14e0] ;  /* 0x0014e00001a87983 */ /* 0x000ee80000100a00 */
[----:B----4-:R-:W-:Y:S04]  /*16b30*/  LDGSTS.E [R244+0x6c004], desc[UR8][R146.64], !P5 ;  /* 0x6c00400092f47fae */ /* 0x010fe8000e921848 */
[----:B------:R-:W-:Y:S04]  /*16b40*/  LDGSTS.E [R244+0x60008], desc[UR8][R162.64], !P6 ;  /* 0x60008000a2f47fae */ /* 0x000fe8000f121848 */
[----:B------:R-:W4:Y:S04]  /*16b50*/  LDL.64 R146, [R1+0x11c8] ;  /* 0x0011c80001927983 */ /* 0x000f280000100a00 */
[----:B--2---:R-:W-:Y:S01]  /*16b60*/  LDGSTS.E [R244+0x64008], desc[UR8][R138.64], !P6 ;  /* 0x640080008af47fae */ /* 0x004fe2000f121848 */
[----:B------:R-:W-:-:S03]  /*16b70*/  ISETP.GE.U32.AND P4, PT, R0, 0x7ffffead, PT ;  /* 0x7ffffead0000780c */ /* 0x000fc60003f86070 */
[----:B------:R-:W2:Y:S04]  /*16b80*/  LDL.64 R162, [R1+0x11f0] ;  /* 0x0011f00001a27983 */ /* 0x000ea80000100a00 */
[----:B------:R-:W2:Y:S01]  /*16b90*/  LDL.64 R138, [R1+0x11e0] ;  /* 0x0011e000018a7983 */ /* 0x000ea20000100a00 */
[----:B------:R-:W-:Y:S02]  /*16ba0*/  VIADD R0, R10, 0xffffff0f ;  /* 0xffffff0f0a007836 */ /* 0x000fe40000000000 */
[----:B------:R-:W1:Y:S01]  /*16bb0*/  LDC R10, c[0x0][0x230] ;  /* 0x00008c00ff0a7b82 */ /* 0x000e620000000800 */
[----:B------:R-:W-:Y:S02]  /*16bc0*/  LDGSTS.E [R244+0x68008], desc[UR8][R160.64], !P6 ;  /* 0x68008000a0f47fae */ /* 0x000fe4000f121848 */
[----:B------:R-:W-:-:S02]  /*16bd0*/  ISETP.GE.U32.AND P5, PT, R0, 0x7ffffe90, PT ;  /* 0x7ffffe900000780c */ /* 0x000fc40003fa6070 */
[----:B------:R-:W-:Y:S01]  /*16be0*/  IADD3 R0, R2, -0xf2, RZ ;  /* 0xffffff0e02007810 */ /* 0x000fe20007ffe0ff */
[----:B------:R-:W-:Y:S02]  /*16bf0*/  LDGSTS.E [R244+0x6c008], desc[UR8][R158.64], !P6 ;  /* 0x6c0080009ef47fae */ /* 0x000fe4000f121848 */
[----:B------:R-:W1:Y:S01]  /*16c00*/  LDC R2, c[0x0][0x230] ;  /* 0x00008c00ff027b82 */ /* 0x000e620000000800 */
[----:B------:R-:W-:Y:S01]  /*16c10*/  ISETP.GE.U32.AND P6, PT, R0, 0x7ffffe8f, PT ;  /* 0x7ffffe8f0000780c */ /* 0x000fe20003fc6070 */
        /* <DEDUP_REMOVED lines=9> */
[----:B------:R-:W2:Y:S04]  /*16cb0*/  LDL.64 R142, [R1+0x1210] ;  /* 0x00121000018e7983 */ /* 0x000ea80000100a00 */
[----:B---3--:R-:W-:Y:S04]  /*16cc0*/  LDGSTS.E [R244+0x70000], desc[UR8][R152.64], !P5 ;  /* 0x7000000098f47fae */ /* 0x008fe8000e921848 */
[----:B------:R-:W-:Y:S04]  /*16cd0*/  LDGSTS.E [R244+0x74000], desc[UR8][R174.64], !P5 ;  /* 0x74000000aef47fae */ /* 0x000fe8000e921848 */
[----:B------:R-:W3:Y:S01]  /*16ce0*/  LDL.64 R152, [R1+0x1220] ;  /* 0x0012200001987983 */ /* 0x000ee20000100a00 */
[----:B------:R-:W-:-:S02]  /*16cf0*/  VIADD R0, R9, 0xffffff0d ;  /* 0xffffff0d09007836 */ /* 0x000fc40000000000 */
[----:B------:R-:W1:Y:S01]  /*16d00*/  LDC R9, c[0x0][0x230] ;  /* 0x00008c00ff097b82 */ /* 0x000e620000000800 */
[----:B------:R-:W3:Y:S04]  /*16d10*/  LDL.64 R174, [R1+0x1238] ;  /* 0x0012380001ae7983 */ /* 0x000ee80000100a00 */
[----:B----4-:R-:W-:Y:S04]  /*16d20*/  LDGSTS.E [R244+0x78000], desc[UR8][R146.64], !P5 ;  /* 0x7800000092f47fae */ /* 0x010fe8000e921848 */
[----:B------:R-:W-:Y:S04]  /*16d30*/  LDGSTS.E [R244+0x7c000], desc[UR8][R172.64], !P5 ;  /* 0x7c000000acf47fae */ /* 0x000fe8000e921848 */
[----:B------:R-:W-:Y:S04]  /*16d40*/  LDGSTS.E [R244+0x70004], desc[UR8][R168.64], !P6 ;  /* 0x70004000a8f47fae */ /* 0x000fe8000f121848 */
[----:B------:R-:W4:Y:S04]  /*16d50*/  LDL.64 R146, [R1+0x1228] ;  /* 0x0012280001927983 */ /* 0x000f280000100a00 */
[----:B--2---:R-:W-:Y:S04]  /*16d60*/  LDGSTS.E [R244+0x74004], desc[UR8][R138.64], !P6 ;  /* 0x740040008af47fae */ /* 0x004fe8000f121848 */
[----:B------:R-:W2:Y:S01]  /*16d70*/  LDL.64 R168, [R1+0xeb8] ;  /* 0x000eb80001a87983 */ /* 0x000ea20000100a00 */
[----:B------:R-:W-:-:S03]  /*16d80*/  ISETP.GE.U32.AND P4, PT, R0, 0x7ffffe8e, PT ;  /* 0x7ffffe8e0000780c */ /* 0x000fc60003f86070 */
[----:B------:R-:W2:Y:S04]  /*16d90*/  LDL.64 R172, [R1+0xba8] ;  /* 0x000ba80001ac7983 */ /* 0x000ea80000100a00 */
[----:B------:R-:W2:Y:S01]  /*16da0*/  LDL.64 R138, [R1+0x2d0] ;  /* 0x0002d000018a7983 */ /* 0x000ea20000100a00 */
[----:B------:R-:W-:Y:S02]  /*16db0*/  VIADD R0, R3, 0xffffff0c ;  /* 0xffffff0c03007836 */ /* 0x000fe40000000000 */
[----:B------:R-:W1:Y:S01]  /*16dc0*/  LDC R3, c[0x0][0x230] ;  /* 0x00008c00ff037b82 */ /* 0x000e620000000800 */
[----:B------:R-:W-:Y:S02]  /*16dd0*/  LDGSTS.E [R244+0x78004], desc[UR8][R170.64], !P6 ;  /* 0x78004000aaf47fae */ /* 0x000fe4000f121848 */
[----:B------:R-:W-:-:S02]  /*16de0*/  ISETP.GE.U32.AND P5, PT, R0, 0x7ffffe8d, PT ;  /* 0x7ffffe8d0000780c */ /* 0x000fc40003fa6070 */
[----:B------:R-:W-:Y:S04]  /*16df0*/  LDGSTS.E [R244+0x7c004], desc[UR8][R162.64], !P6 ;  /* 0x7c004000a2f47fae */ /* 0x000fe8000f121848 */
[----:B------:R-:W-:Y:S04]  /*16e00*/  LDGSTS.E [R244+0x70008], desc[UR8][R160.64], !P4 ;  /* 0x70008000a0f47fae */ /* 0x000fe8000e121848 */
        /* <DEDUP_REMOVED lines=14> */
[----:B------:R-:W3:Y:S04]  /*16ef0*/  LDL.64 R152, [R1+0x318] ;  /* 0x0003180001987983 */ /* 0x000ee80000100a00 */
[----:B----4-:R-:W-:Y:S04]  /*16f00*/  LDGSTS.E [R244+0x7c00c], desc[UR8][R146.64], !P5 ;  /* 0x7c00c00092f47fae */ /* 0x010fe8000e921848 */
[----:B--2---:R-:W-:Y:S04]  /*16f10*/  LDGSTS.E [R245+0x40000], desc[UR8][R168.64], !P3 ;  /* 0x40000000a8f57fae */ /* 0x004fe8000d921848 */
[----:B------:R-:W2:Y:S04]  /*16f20*/  LDL.64 R146, [R1+0x320] ;  /* 0x0003200001927983 */ /* 0x000ea80000100a00 */
[----:B------:R-:W-:Y:S04]  /*16f30*/  LDGSTS.E [R245+0x44000], desc[UR8][R138.64], !P3 ;  /* 0x440000008af57fae */ /* 0x000fe8000d921848 */
[----:B------:R-:W4:Y:S04]  /*16f40*/  LDL.64 R168, [R1+0xed0] ;  /* 0x000ed00001a87983 */ /* 0x000f280000100a00 */
[----:B------:R-:W4:Y:S01]  /*16f50*/  LDL.64 R138, [R1+0x330] ;  /* 0x00033000018a7983 */ /* 0x000f220000100a00 */
[----:B-1----:R-:W-:-:S02]  /*16f60*/  VIADD R0, R25, 0xffffff68 ;  /* 0xffffff6819007836 */ /* 0x002fc40000000000 */
[----:B------:R-:W1:Y:S01]  /*16f70*/  LDC R25, c[0x0][0x230] ;  /* 0x00008c00ff197b82 */ /* 0x000e620000000800 */
[----:B------:R-:W-:Y:S02]  /*16f80*/  LDGSTS.E [R245+0x48000], desc[UR8][R170.64], !P3 ;  /* 0x48000000aaf57fae */ /* 0x000fe4000d921848 */
[----:B------:R-:W-:Y:S02]  /*16f90*/  ISETP.GE.U32.AND P6, PT, R0, 0x7ffffee9, PT ;  /* 0x7ffffee90000780c */ /* 0x000fe40003fc6070 */
        /* <DEDUP_REMOVED lines=8> */
[----:B------:R-:W-:Y:S04]  /*17020*/  LDGSTS.E [R245+0x4c004], desc[UR8][R142.64], !P2 ;  /* 0x4c0040008ef57fae */ /* 0x000fe8000d121848 */
[----:B------:R-:W4:Y:S04]  /*17030*/  LDL.64 R158, [R1+0xad8] ;  /* 0x000ad800019e7983 */ /* 0x000f280000100a00 */
[----:B------:R-:W-:Y:S04]  /*17040*/  LDGSTS.E [R245+0x40008], desc[UR8][R156.64], !P1 ;  /* 0x400080009cf57fae */ /* 0x000fe8000c921848 */
[----:B------:R-:W4:Y:S04]  /*17050*/  LDL.64 R142, [R1+0xaf0] ;  /* 0x000af000018e7983 */ /* 0x000f280000100a00 */
[----:B------:R-:W-:Y:S04]  /*17060*/  LDGSTS.E [R245+0x44008], desc[UR8][R154.64], !P1 ;  /* 0x440080009af57fae */ /* 0x000fe8000c921848 */
[----:B------:R-:W4:Y:S04]  /*17070*/  LDL.64 R156, [R1+0x1038] ;  /* 0x00103800019c7983 */ /* 0x000f280000100a00 */
[----:B------:R-:W4:Y:S04]  /*17080*/  LDL.64 R154, [R1+0xb08] ;  /* 0x000b0800019a7983 */ /* 0x000f280000100a00 */
[----:B---3--:R-:W-:Y:S04]  /*17090*/  LDGSTS.E [R245+0x48008], desc[UR8][R152.64], !P1 ;  /* 0x4800800098f57fae */ /* 0x008fe8000c921848 */
[----:B------:R-:W3:Y:S04]  /*170a0*/  LDL.64 R152, [R1+0xb40] ;  /* 0x000b400001987983 */ /* 0x000ee80000100a00 */
[----:B--2---:R-:W-:Y:S04]  /*170b0*/  LDGSTS.E [R245+0x4c008], desc[UR8][R146.64], !P1 ;  /* 0x4c00800092f57fae */ /* 0x004fe8000c921848 */
[----:B----4-:R-:W-:Y:S04]  /*170c0*/  LDGSTS.E [R245+0x4000c], desc[UR8][R168.64], !P6 ;  /* 0x4000c000a8f57fae */ /* 0x010fe8000f121848 */
[----:B------:R-:W2:Y:S04]  /*170d0*/  LDL.64 R146, [R1+0xb50] ;  /* 0x000b500001927983 */ /* 0x000ea80000100a00 */
[----:B------:R-:W-:Y:S04]  /*170e0*/  LDGSTS.E [R245+0x4400c], desc[UR8][R138.64], !P6 ;  /* 0x4400c0008af57fae */ /* 0x000fe8000f121848 */
[----:B------:R-:W4:Y:S04]  /*170f0*/  LDL.64 R168, [R1+0x1068] ;  /* 0x0010680001a87983 */ /* 0x000f280000100a00 */
[----:B------:R-:W4:Y:S01]  /*17100*/  LDL.64 R138, [R1+0xb58] ;  /* 0x000b5800018a7983 */ /* 0x000f220000100a00 */
[----:B------:R-:W-:-:S02]  /*17110*/  VIADD R0, R24, 0xffffff67 ;  /* 0xffffff6718007836 */ /* 0x000fc40000000000 */
[----:B------:R-:W4:Y:S01]  /*17120*/  LDC R24, c[0x0][0x230] ;  /* 0x00008c00ff187b82 */ /* 0x000f220000000800 */
[----:B------:R-:W-:Y:S02]  /*17130*/  LDGSTS.E [R245+0x4800c], desc[UR8][R170.64], !P6 ;  /* 0x4800c000aaf57fae */ /* 0x000fe4000f121848 */
[----:B------:R-:W-:Y:S02]  /*17140*/  ISETP.GE.U32.AND P4, PT, R0, 0x7ffffee8, PT ;  /* 0x7ffffee80000780c */ /* 0x000fe40003f86070 */
[----:B------:R-:W-:Y:S01]  /*17150*/  IADD3 R0, R2, -0x9a, RZ ;  /* 0xffffff6602007810 */ /* 0x000fe20007ffe0ff */
[----:B------:R-:W-:Y:S02]  /*17160*/  LDGSTS.E [R245+0x4c00c], desc[UR8][R162.64], !P6 ;  /* 0x4c00c000a2f57fae */ /* 0x000fe4000f121848 */
[----:B------:R-:W4:Y:S01]  /*17170*/  LDC R2, c[0x0][0x230] ;  /* 0x00008c00ff027b82 */ /* 0x000f220000000800 */
[----:B------:R-:W-:Y:S01]  /*17180*/  ISETP.GE.U32.AND P5, PT, R0, 0x7ffffee7, PT ;  /* 0x7ffffee70000780c */ /* 0x000fe20003fa6070 */
[----:B------:R-:W-:Y:S01]  /*17190*/  VIADD R0, R11, 0xffffff65 ;  /* 0xffffff650b007836 */ /* 0x000fe20000000000 */
[----:B------:R-:W4:Y:S04]  /*171a0*/  LDL.64 R170, [R1+0x1400] ;  /* 0x0014000001aa7983 */ /* 0x000f280000100a00 */
[----:B------:R-:W-:Y:S01]  /*171b0*/  ISETP.GE.U32.AND P3, PT, R0, 0x7ffffee6, PT ;  /* 0x7ffffee60000780c */ /* 0x000fe20003f66070 */
[----:B------:R-:W-:Y:S01]  /*171c0*/  VIADD R0, R10, 0xffffff4b ;  /* 0xffffff4b0a007836 */ /* 0x000fe20000000000 */
[----:B------:R-:W4:Y:S01]  /*171d0*/  LDC R11, c[0x0][0x230] ;  /* 0x00008c00ff0b7b82 */ /* 0x000f220000000800 */
[----:B------:R-:W4:Y:S03]  /*171e0*/  LDL.64 R162, [R1+0xba0] ;  /* 0x000ba00001a27983 */ /* 0x000f260000100a00 */
[----:B------:R-:W-:Y:S01]  /*171f0*/  ISETP.GE.U32.AND P2, PT, R0, 0x7ffffecc, PT ;  /* 0x7ffffecc0000780c */ /* 0x000fe20003f46070 */
[----:B-1----:R-:W-:-:S03]  /*17200*/  VIADD R0, R25, 0xffffff4a ;  /* 0xffffff4a19007836 */ /* 0x002fc60000000000 */
[----:B------:R-:W1:Y:S02]  /*17210*/  LDC R25, c[0x0][0x230] ;  /* 0x00008c00ff197b82 */ /* 0x000e640000000800 */
[----:B------:R-:W-:Y:S01]  /*17220*/  ISETP.GE.U32.AND P1, PT, R0, 0x7ffffecb, PT ;  /* 0x7ffffecb0000780c */ /* 0x000fe20003f26070 */
[----:B------:R-:W-:-:S05]  /*17230*/  VIADD R0, R9, 0xffffff49 ;  /* 0xffffff4909007836 */ /* 0x000fca0000000000 */
[----:B------:R-:W-:Y:S01]  /*17240*/  ISETP.GE.U32.AND P6, PT, R0, 0x7ffffeca, PT ;  /* 0x7ffffeca0000780c */ /* 0x000fe20003fc6070 */
[----:B------:R-:W-:Y:S01]  /*17250*/  LDGSTS.E [R245+0x50000], desc[UR8][R160.64], !P2 ;  /* 0x50000000a0f57fae */ /* 0x000fe2000d121848 */
[----:B------:R-:W1:Y:S03]  /*17260*/  LDC R10, c[0x0][0x230] ;  /* 0x00008c00ff0a7b82 */ /* 0x000e660000000800 */
[----:B------:R-:W-:Y:S04]  /*17270*/  LDGSTS.E [R245+0x54000], desc[UR8][R144.64], !P2 ;  /* 0x5400000090f57fae */ /* 0x000fe8000d121848 */
[----:B------:R-:W-:Y:S01]  /*17280*/  LDGSTS.E [R245+0x58000], desc[UR8][R158.64], !P2 ;  /* 0x580000009ef57fae */ /* 0x000fe2000d121848 */
[----:B------:R-:W1:Y:S03]  /*17290*/  LDC R9, c[0x0][0x230] ;  /* 0x00008c00ff097b82 */ /* 0x000e660000000800 */
        /* <DEDUP_REMOVED lines=14> */
[----:B------:R-:W-:Y:S01]  /*17380*/  LDGSTS.E [R245+0x54008], desc[UR8][R138.64], !P6 ;  /* 0x540080008af57fae */ /* 0x000fe2000f121848 */
[----:B------:R-:W-:-:S02]  /*17390*/  IADD3 R0, R3, -0xb8, RZ ;  /* 0xffffff4803007810 */ /* 0x000fc40007ffe0ff */
[----:B------:R-:W4:Y:S01]  /*173a0*/  LDC R3, c[0x0][0x230] ;  /* 0x00008c00ff037b82 */ /* 0x000f220000000800 */
[----:B------:R-:W4:Y:S04]  /*173b0*/  LDL.64 R168, [R1+0xdb0] ;  /* 0x000db00001a87983 */ /* 0x000f280000100a00 */
[----:B------:R-:W4:Y:S01]  /*173c0*/  LDL.64 R138, [R1+0xda8] ;  /* 0x000da800018a7983 */ /* 0x000f220000100a00 */
[----:B------:R-:W-:Y:S01]  /*173d0*/  ISETP.GE.U32.AND P2, PT, R0, 0x7ffffec9, PT ;  /* 0x7ffffec90000780c */ /* 0x000fe20003f46070 */
[----:B------:R-:W-:Y:S02]  /*173e0*/  VIADD R0, R2, 0xffffff2b ;  /* 0xffffff2b02007836 */ /* 0x000fe40000000000 */
[----:B------:R-:W1:Y:S03]  /*173f0*/  LDC R2, c[0x0][0x230] ;  /* 0x00008c00ff027b82 */ /* 0x000e660000000800 */
[----:B------:R-:W-:Y:S01]  /*17400*/  ISETP.GE.U32.AND P1, PT, R0, 0x7ffffeac, PT ;  /* 0x7ffffeac0000780c */ /* 0x000fe20003f26070 */
[----:B------:R-:W-:Y:S01]  /*17410*/  VIADD R0, R11, 0xffffff2a ;  /* 0xffffff2a0b007836 */ /* 0x000fe20000000000 */
[----:B------:R-:W-:Y:S03]  /*17420*/  LDGSTS.E [R245+0x58008], desc[UR8][R162.64], !P6 ;  /* 0x58008000a2f57fae */ /* 0x000fe6000f121848 */
[----:B------:R-:W1:Y:S01]  /*17430*/  LDC R11, c[0x0][0x230] ;  /* 0x00008c00ff0b7b82 */ /* 0x000e620000000800 */
[----:B------:R-:W-:Y:S01]  /*17440*/  LDGSTS.E [R245+0x5c008], desc[UR8][R172.64], !P6 ;  /* 0x5c008000acf57fae */ /* 0x000fe2000f121848 */
[----:B------:R-:W-:-:S03]  /*17450*/  ISETP.GE.U32.AND P6, PT, R0, 0x7ffffeab, PT ;  /* 0x7ffffeab0000780c */ /* 0x000fc60003fc6070 */
[----:B------:R-:W4:Y:S04]  /*17460*/  LDL.64 R162, [R1+0xdb8] ;  /* 0x000db80001a27983 */ /* 0x000f280000100a00 */
        /* <DEDUP_REMOVED lines=12> */
[----:B------:R-:W4:Y:S04]  /*17530*/  LDL.64 R154, [R1+0xdd8] ;  /* 0x000dd800019a7983 */ /* 0x000f280000100a00 */
[----:B---3--:R-:W-:Y:S04]  /*17540*/  LDGSTS.E [R245+0x68000], desc[UR8][R152.64], !P1 ;  /* 0x6800000098f57fae */ /* 0x008fe8000c921848 */
[----:B------:R-:W3:Y:S04]  /*17550*/  LDL.64 R152, [R1+0xde0] ;  /* 0x000de00001987983 */ /* 0x000ee80000100a00 */
[----:B--2---:R-:W-:Y:S04]  /*17560*/  LDGSTS.E [R245+0x6c000], desc[UR8][R146.64], !P1 ;  /* 0x6c00000092f57fae */ /* 0x004fe8000c921848 */
[----:B------:R-:W-:Y:S04]  /*17570*/  LDGSTS.E [R245+0x60004], desc[UR8][R170.64], !P6 ;  /* 0x60004000aaf57fae */ /* 0x000fe8000f121848 */
[----:B------:R-:W2:Y:S04]  /*17580*/  LDL.64 R146, [R1+0xde8] ;  /* 0x000de80001927983 */ /* 0x000ea80000100a00 */
[----:B----4-:R-:W-:Y:S01]  /*17590*/  LDGSTS.E [R245+0x64004], desc[UR8][R138.64], !P6 ;  /* 0x640040008af57fae */ /* 0x010fe2000f121848 */
[----:B-1----:R-:W-:-:S02]  /*175a0*/  VIADD R0, R25, 0xffffff29 ;  /* 0xffffff2919007836 */ /* 0x002fc40000000000 */
[----:B------:R-:W1:Y:S01]  /*175b0*/  LDC R25, c[0x0][0x230] ;  /* 0x00008c00ff197b82 */ /* 0x000e620000000800 */
[----:B------:R-:W-:Y:S04]  /*175c0*/  LDGSTS.E [R245+0x68004], desc[UR8][R168.64], !P6 ;  /* 0x68004000a8f57fae */ /* 0x000fe8000f121848 */
[----:B------:R-:W4:Y:S04]  /*175d0*/  LDL.64 R170, [R1+0x1510] ;  /* 0x0015100001aa7983 */ /* 0x000f280000100a00 */
[----:B------:R-:W4:Y:S01]  /*175e0*/  LDL.64 R138, [R1+0x14f8] ;  /* 0x0014f800018a7983 */ /* 0x000f220000100a00 */
[----:B------:R-:W-:Y:S01]  /*175f0*/  ISETP.GE.U32.AND P2, PT, R0, 0x7ffffeaa, PT ;  /* 0x7ffffeaa0000780c */ /* 0x000fe20003f46070 */
[----:B------:R-:W-:-:S02]  /*17600*/  VIADD R0, R24, 0xffffff28 ;  /* 0xffffff2818007836 */ /* 0x000fc40000000000 */
[----:B------:R-:W4:Y:S01]  /*17610*/  LDL.64 R168, [R1+0x1240] ;  /* 0x0012400001a87983 */ /* 0x000f220000100a00 */
[----:B------:R-:W1:Y:S02]  /*17620*/  LDC R24, c[0x0][0x230] ;  /* 0x00008c00ff187b82 */ /* 0x000e640000000800 */
[----:B------:R-:W-:Y:S02]  /*17630*/  ISETP.GE.U32.AND P1, PT, R0, 0x7ffffea9, PT ;  /* 0x7ffffea90000780c */ /* 0x000fe40003f26070 */
[----:B------:R-:W-:Y:S01]  /*17640*/  IADD3 R0, R10, -0xf5, RZ ;  /* 0xffffff0b0a007810 */ /* 0x000fe20007ffe0ff */
[----:B------:R-:W-:Y:S03]  /*17650*/  LDGSTS.E [R245+0x6c004], desc[UR8][R162.64], !P6 ;  /* 0x6c004000a2f57fae */ /* 0x000fe6000f121848 */
[----:B------:R-:W-:Y:S01]  /*17660*/  ISETP.GE.U32.AND P6, PT, R0, 0x7ffffe8c, PT ;  /* 0x7ffffe8c0000780c */ /* 0x000fe20003fc6070 */
        /* <DEDUP_REMOVED lines=17> */
[----:B------:R-:W2:Y:S04]  /*17780*/  LDL.64 R146, [R1+0x12a0] ;  /* 0x0012a00001927983 */ /* 0x000ea80000100a00 */
[----:B----4-:R-:W-:Y:S01]  /*17790*/  LDGSTS.E [R245+0x70000], desc[UR8][R138.64], !P6 ;  /* 0x700000008af57fae */ /* 0x010fe2000f121848 */
[----:B------:R-:W-:-:S02]  /*177a0*/  VIADD R0, R2, 0xffffff0a ;  /* 0xffffff0a02007836 */ /* 0x000fc40000000000 */
[----:B------:R-:W4:Y:S01]  /*177b0*/  LDC R2, c[0x0][0x230] ;  /* 0x00008c00ff027b82 */ /* 0x000f220000000800 */
[----:B------:R-:W-:Y:S04]  /*177c0*/  LDGSTS.E [R245+0x74000], desc[UR8][R174.64], !P6 ;  /* 0x74000000aef57fae */ /* 0x000fe8000f121848 */
[----:B------:R-:W4:Y:S01]  /*177d0*/  LDL.64 R138, [R1+0x12a8] ;  /* 0x0012a800018a7983 */ /* 0x000f220000100a00 */
[----:B------:R-:W-:Y:S01]  /*177e0*/  ISETP.GE.U32.AND P2, PT, R0, 0x7ffffe8b, PT ;  /* 0x7ffffe8b0000780c */ /* 0x000fe20003f46070 */
[----:B------:R-:W-:Y:S02]  /*177f0*/  VIADD R0, R9, 0xffffff09 ;  /* 0xffffff0909007836 */ /* 0x000fe40000000000 */
[----:B------:R-:W-:Y:S01]  /*17800*/  LDGSTS.E [R245+0x78000], desc[UR8][R168.64], !P6 ;  /* 0x78000000a8f57fae */ /* 0x000fe2000f121848 */
[----:B------:R-:W1:Y:S02]  /*17810*/  LDC R9, c[0x0][0x230] ;  /* 0x00008c00ff097b82 */ /* 0x000e640000000800 */
[----:B------:R-:W-:Y:S01]  /*17820*/  ISETP.GE.U32.AND P1, PT, R0, 0x7ffffe8a, PT ;  /* 0x7ffffe8a0000780c */ /* 0x000fe20003f26070 */
[----:B------:R-:W-:Y:S01]  /*17830*/  VIADD R0, R3, 0xffffff08 ;  /* 0xffffff0803007836 */ /* 0x000fe20000000000 */
[----:B------:R-:W-:Y:S04]  /*17840*/  LDGSTS.E [R245+0x7c000], desc[UR8][R172.64], !P6 ;  /* 0x7c000000acf57fae */ /* 0x000fe8000f121848 */
[----:B------:R-:W-:Y:S01]  /*17850*/  ISETP.GE.U32.AND P6, PT, R0, 0x7ffffe89, PT ;  /* 0x7ffffe890000780c */ /* 0x000fe20003fc6070 */
[----:B------:R-:W-:Y:S01]  /*17860*/  LDGSTS.E [R245+0x70004], desc[UR8][R162.64], !P2 ;  /* 0x70004000a2f57fae */ /* 0x000fe2000d121848 */
[----:B------:R-:W1:Y:S03]  /*17870*/  LDC R3, c[0x0][0x230] ;  /* 0x00008c00ff037b82 */ /* 0x000e660000000800 */
[----:B------:R-:W4:Y:S04]  /*17880*/  LDL.64 R168, [R1+0x12b0] ;  /* 0x0012b00001a87983 */ /* 0x000f280000100a00 */
[----:B------:R-:W4:Y:S04]  /*17890*/  LDL.64 R174, [R1+0xdf8] ;  /* 0x000df80001ae7983 */ /* 0x000f280000100a00 */
        /* <DEDUP_REMOVED lines=21> */
[----:B------:R-:W4:Y:S04]  /*179f0*/  LDL.64 R138, [R1+0x390] ;  /* 0x00039000018a7983 */ /* 0x000f280000100a00 */
[----:B------:R1:W-:Y:S04]  /*17a00*/  LDGSTS.E [R245+0x7c00c], desc[UR8][R168.64], !P6 ;  /* 0x7c00c000a8f57fae */ /* 0x0003e8000f121848 */
        /* <DEDUP_REMOVED lines=20> */
[----:B-1----:R-:W-:-:S02]  /*17b50*/  VIADD R0, R24, 0xffffff64 ;  /* 0xffffff6418007836 */ /* 0x002fc40000000000 */
[----:B------:R-:W1:Y:S01]  /*17b60*/  LDC R24, c[0x0][0x230] ;  /* 0x00008c00ff187b82 */ /* 0x000e620000000800 */
[----:B------:R-:W-:Y:S04]  /*17b70*/  LDGSTS.E [R246+0x48008], desc[UR8][R170.64], !P3 ;  /* 0x48008000aaf67fae */ /* 0x000fe8000d921848 */
[----:B------:R-:W4:Y:S01]  /*17b80*/  LDL.64 R138, [R1+0xc80] ;  /* 0x000c8000018a7983 */ /* 0x000f220000100a00 */
[----:B------:R-:W-:Y:S02]  /*17b90*/  ISETP.GE.U32.AND P2, PT, R0, 0x7ffffee5, PT ;  /* 0x7ffffee50000780c */ /* 0x000fe40003f46070 */
[----:B------:R-:W-:Y:S01]  /*17ba0*/  IADD3 R0, R11, -0x9d, RZ ;  /* 0xffffff630b007810 */ /* 0x000fe20007ffe0ff */
[----:B------:R-:W4:Y:S01]  /*17bb0*/  LDL.64 R170, [R1+0xcb8] ;  /* 0x000cb80001aa7983 */ /* 0x000f220000100a00 */
[----:B------:R-:W4:Y:S02]  /*17bc0*/  LDC R11, c[0x0][0x230] ;  /* 0x00008c00ff0b7b82 */ /* 0x000f240000000800 */
[----:B------:R-:W-:Y:S01]  /*17bd0*/  ISETP.GE.U32.AND P1, PT, R0, 0x7ffffee4, PT ;  /* 0x7ffffee40000780c */ /* 0x000fe20003f26070 */
[----:B------:R-:W-:Y:S01]  /*17be0*/  VIADD R0, R2, 0xffffff62 ;  /* 0xffffff6202007836 */ /* 0x000fe20000000000 */
[----:B------:R-:W-:Y:S04]  /*17bf0*/  LDGSTS.E [R246+0x4c008], desc[UR8][R168.64], !P3 ;  /* 0x4c008000a8f67fae */ /* 0x000fe8000d921848 */
[----:B------:R-:W-:Y:S01]  /*17c00*/  ISETP.GE.U32.AND P6, PT, R0, 0x7ffffee3, PT ;  /* 0x7ffffee30000780c */ /* 0x000fe20003fc6070 */
[----:B------:R-:W-:Y:S01]  /*17c10*/  VIADD R0, R10, 0xffffff61 ;  /* 0xffffff610a007836 */ /* 0x000fe20000000000 */
[----:B------:R-:W-:Y:S01]  /*17c20*/  LDGSTS.E [R246+0x4000c], desc[UR8][R162.64], !P2 ;  /* 0x4000c000a2f67fae */ /* 0x000fe2000d121848 */
[----:B------:R-:W4:Y:S03]  /*17c30*/  LDC R2, c[0x0][0x230] ;  /* 0x00008c00ff027b82 */ /* 0x000f260000000800 */
[----:B------:R-:W-:Y:S01]  /*17c40*/  ISETP.GE.U32.AND P4, PT, R0, 0x7ffffee2, PT ;  /* 0x7ffffee20000780c */ /* 0x000fe20003f86070 */
[----:B------:R-:W-:Y:S01]  /*17c50*/  VIADD R0, R9, 0xffffff47 ;  /* 0xffffff4709007836 */ /* 0x000fe20000000000 */
[----:B------:R-:W4:Y:S03]  /*17c60*/  LDL.64 R168, [R1+0xcc0] ;  /* 0x000cc00001a87983 */ /* 0x000f260000100a00 */
[----:B------:R-:W4:Y:S01]  /*17c70*/  LDC R10, c[0x0][0x230] ;  /* 0x00008c00ff0a7b82 */ /* 0x000f220000000800 */
[----:B------:R-:W-:Y:S01]  /*17c80*/  ISETP.GE.U32.AND P5, PT, R0, 0x7ffffec8, PT ;  /* 0x7ffffec80000780c */ /* 0x000fe20003fa6070 */
[----:B-1----:R-:W-:Y:S01]  /*17c90*/  VIADD R0, R24, 0xffffff46 ;  /* 0xffffff4618007836 */ /* 0x002fe20000000000 */
[----:B------:R-:W4:Y:S04]  /*17ca0*/  LDL.64 R162, [R1+0x1108] ;  /* 0x0011080001a27983 */ /* 0x000f280000100a00 */
[----:B------:R-:W-:Y:S01]  /*17cb0*/  ISETP.GE.U32.AND P3, PT, R0, 0x7ffffec7, PT ;  /* 0x7ffffec70000780c */ /* 0x000fe20003f66070 */
[----:B------:R-:W1:Y:S01]  /*17cc0*/  LDC R24, c[0x0][0x230] ;  /* 0x00008c00ff187b82 */ /* 0x000e620000000800 */
[----:B------:R-:W-:Y:S07]  /*17cd0*/  LDGSTS.E [R246+0x4400c], desc[UR8][R144.64], !P2 ;  /* 0x4400c00090f67fae */ /* 0x000fee000d121848 */
[----:B------:R-:W1:Y:S01]  /*17ce0*/  LDC R9, c[0x0][0x230] ;  /* 0x00008c00ff097b82 */ /* 0x000e620000000800 */
        /* <DEDUP_REMOVED lines=16> */
[----:B------:R-:W-:-:S02]  /*17df0*/  IADD3 R0, R3, -0xbb, RZ ;  /* 0xffffff4503007810 */ /* 0x000fc40007ffe0ff */
[----:B------:R-:W4:Y:S01]  /*17e00*/  LDC R3, c[0x0][0x230] ;  /* 0x00008c00ff037b82 */ /* 0x000f220000000800 */
[----:B------:R-:W-:Y:S04]  /*17e10*/  LDGSTS.E [R246+0x58004], desc[UR8][R170.64], !P3 ;  /* 0x58004000aaf67fae */ /* 0x000fe8000d921848 */
[----:B------:R-:W4:Y:S01]  /*17e20*/  LDL.64 R138, [R1+0xdf0] ;  /* 0x000df000018a7983 */ /* 0x000f220000100a00 */
[----:B------:R-:W-:Y:S01]  /*17e30*/  ISETP.GE.U32.AND P2, PT, R0, 0x7ffffec6, PT ;  /* 0x7ffffec60000780c */ /* 0x000fe20003f46070 */
[----:B------:R-:W-:Y:S02]  /*17e40*/  VIADD R0, R2, 0xffffff44 ;  /* 0xffffff4402007836 */ /* 0x000fe40000000000 */
[----:B------:R-:W4:Y:S01]  /*17e50*/  LDL.64 R170, [R1+0x1430] ;  /* 0x0014300001aa7983 */ /* 0x000f220000100a00 */
[----:B------:R-:W1:Y:S02]  /*17e60*/  LDC R2, c[0x0][0x230] ;  /* 0x00008c00ff027b82 */ /* 0x000e640000000800 */
[----:B------:R-:W-:Y:S01]  /*17e70*/  ISETP.GE.U32.AND P5, PT, R0, 0x7ffffec5, PT ;  /* 0x7ffffec50000780c */ /* 0x000fe20003fa6070 */
[----:B------:R-:W-:Y:S01]  /*17e80*/  VIADD R0, R10, 0xffffff27 ;  /* 0xffffff270a007836 */ /* 0x000fe20000000000 */
[----:B------:R-:W-:Y:S04]  /*17e90*/  LDGSTS.E [R246+0x5c004], desc[UR8][R168.64], !P3 ;  /* 0x5c004000a8f67fae */ /* 0x000fe8000d921848 */
[----:B------:R-:W-:Y:S01]  /*17ea0*/  ISETP.GE.U32.AND P3, PT, R0, 0x7ffffea8, PT ;  /* 0x7ffffea80000780c */ /* 0x000fe20003f66070 */
[----:B------:R-:W1:Y:S01]  /*17eb0*/  LDC R10, c[0x0][0x230] ;  /* 0x00008c00ff0a7b82 */ /* 0x000e620000000800 */
[----:B------:R-:W-:Y:S04]  /*17ec0*/  LDGSTS.E [R246+0x50008], desc[UR8][R162.64], !P2 ;  /* 0x50008000a2f67fae */ /* 0x000fe8000d121848 */
[----:B------:R-:W4:Y:S04]  /*17ed0*/  LDL.64 R168, [R1+0x1420] ;  /* 0x0014200001a87983 */ /* 0x000f280000100a00 */
[----:B------:R-:W4:Y:S04]  /*17ee0*/  LDL.64 R162, [R1+0xe60] ;  /* 0x000e600001a27983 */ /* 0x000f280000100a00 */
[----:B------:R-:W-:Y:S04]  /*17ef0*/  LDGSTS.E [R246+0x54008], desc[UR8][R144.64], !P2 ;  /* 0x5400800090f67fae */ /* 0x000fe8000d121848 */
        /* <DEDUP_REMOVED lines=23> */
[----:B------:R-:W4:Y:S02]  /*18070*/  LDC R25, c[0x0][0x230] ;  /* 0x00008c00ff197b82 */ /* 0x000f240000000800 */
[----:B------:R-:W-:Y:S01]  /*18080*/  ISETP.GE.U32.AND P5, PT, R0, 0x7ffffea6, PT ;  /* 0x7ffffea60000780c */ /* 0x000fe20003fa6070 */
[----:B------:R-:W4:Y:S01]  /*18090*/  LDL.64 R174, [R1+0x1300] ;  /* 0x0013000001ae7983 */ /* 0x000f220000100a00 */
[----:B-1----:R-:W-:-:S04]  /*180a0*/  IADD3 R0, R24, -0xdc, RZ ;  /* 0xffffff2418007810 */ /* 0x002fc80007ffe0ff */
[----:B------:R-:W-:Y:S01]  /*180b0*/  ISETP.GE.U32.AND P3, PT, R0, 0x7ffffea5, PT ;  /* 0x7ffffea50000780c */ /* 0x000fe20003f66070 */
        /* <DEDUP_REMOVED lines=20> */
[----:B------:R-:W1:Y:S01]  /*18200*/  LDC R9, c[0x0][0x230] ;  /* 0x00008c00ff097b82 */ /* 0x000e620000000800 */
[----:B------:R-:W4:Y:S04]  /*18210*/  LDL.64 R170, [R1+0xef8] ;  /* 0x000ef80001aa7983 */ /* 0x000f280000100a00 */
[----:B---3--:R-:W-:Y:S01]  /*18220*/  LDGSTS.E [R246+0x6400c], desc[UR8][R152.64], !P3 ;  /* 0x6400c00098f67fae */ /* 0x008fe2000d921848 */
[----:B------:R-:W-:-:S03]  /*18230*/  ISETP.GE.U32.AND P2, PT, R0, 0x7ffffe88, PT ;  /* 0x7ffffe880000780c */ /* 0x000fc60003f46070 */
[----:B------:R-:W3:Y:S04]  /*18240*/  LDL.64 R152, [R1+0x1530] ;  /* 0x0015300001987983 */ /* 0x000ee80000100a00 */
[----:B--2---:R-:W-:Y:S01]  /*18250*/  LDGSTS.E [R246+0x6800c], desc[UR8][R146.64], !P3 ;  /* 0x6800c00092f67fae */ /* 0x004fe2000d921848 */
[----:B------:R-:W-:Y:S02]  /*18260*/  VIADD R0, R3, 0xffffff06 ;  /* 0xffffff0603007836 */ /* 0x000fe40000000000 */
[----:B------:R-:W2:Y:S01]  /*18270*/  LDC R3, c[0x0][0x230] ;  /* 0x00008c00ff037b82 */ /* 0x000ea20000000800 */
[----:B------:R-:W2:Y:S04]  /*18280*/  LDL.64 R146, [R1+0x1318] ;  /* 0x0013180001927983 */ /* 0x000ea80000100a00 */
[----:B----4-:R-:W-:Y:S04]  /*18290*/  LDGSTS.E [R246+0x6c00c], desc[UR8][R138.64], !P3 ;  /* 0x6c00c0008af67fae */ /* 0x010fe8000d921848 */
[----:B------:R-:W4:Y:S01]  /*182a0*/  LDL.64 R138, [R1+0x12f8] ;  /* 0x0012f800018a7983 */ /* 0x000f220000100a00 */
[----:B------:R-:W-:Y:S01]  /*182b0*/  ISETP.GE.U32.AND P5, PT, R0, 0x7ffffe87, PT ;  /* 0x7ffffe870000780c */ /* 0x000fe20003fa6070 */
[----:B------:R-:W-:-:S02]  /*182c0*/  VIADD R0, R2, 0xffffff05 ;  /* 0xffffff0502007836 */ /* 0x000fc40000000000 */
[----:B------:R-:W1:Y:S03]  /*182d0*/  LDC R2, c[0x0][0x230] ;  /* 0x00008c00ff027b82 */ /* 0x000e660000000800 */
[----:B------:R-:W-:Y:S01]  /*182e0*/  ISETP.GE.U32.AND P3, PT, R0, 0x7ffffe86, PT ;  /* 0x7ffffe860000780c */ /* 0x000fe20003f66070 */
[----:B------:R-:W-:Y:S04]  /*182f0*/  LDGSTS.E [R246+0x70000], desc[UR8][R144.64], !P2 ;  /* 0x7000000090f67fae */ /* 0x000fe8000d121848 */
[----:B------:R-:W-:Y:S04]  /*18300*/  LDGSTS.E [R246+0x74000], desc[UR8][R168.64], !P2 ;  /* 0x74000000a8f67fae */ /* 0x000fe8000d121848 */
[----:B------:R-:W-:Y:S04]  /*18310*/  LDGSTS.E [R246+0x78000], desc[UR8][R162.64], !P2 ;  /* 0x78000000a2f67fae */ /* 0x000fe8000d121848 */
[----:B------:R-:W2:Y:S04]  /*18320*/  LDL.64 R144, [R1+0x1320] ;  /* 0x0013200001907983 */ /* 0x000ea80000100a00 */
[----:B------:R-:W2:Y:S04]  /*18330*/  LDL.64 R168, [R1+0x3d0] ;  /* 0x0003d00001a87983 */ /* 0x000ea80000100a00 */
[----:B------:R-:W-:Y:S04]  /*18340*/  LDGSTS.E [R246+0x7c000], desc[UR8][R142.64], !P2 ;  /* 0x7c0000008ef67fae */ /* 0x000fe8000d121848 */
[----:B------:R-:W2:Y:S04]  /*18350*/  LDL.64 R162, [R1+0x3d8] ;  /* 0x0003d80001a27983 */ /* 0x000ea80000100a00 */
[----:B------:R-:W2:Y:S04]  /*18360*/  LDL.64 R142, [R1+0x1328] ;  /* 0x00132800018e7983 */ /* 0x000ea80000100a00 */
[----:B------:R-:W-:Y:S04]  /*18370*/  LDGSTS.E [R246+0x70004], desc[UR8][R160.64], !P5 ;  /* 0x70004000a0f67fae */ /* 0x000fe8000e921848 */
[----:B------:R-:W-:Y:S04]  /*18380*/  LDGSTS.E [R246+0x74004], desc[UR8][R158.64], !P5 ;  /* 0x740040009ef67fae */ /* 0x000fe8000e921848 */
[----:B------:R-:W2:Y:S04]  /*18390*/  LDL.64 R160, [R1+0x3e8] ;  /* 0x0003e80001a07983 */ /* 0x000ea80000100a00 */
[----:B------:R-:W-:Y:S04]  /*183a0*/  LDGSTS.E [R246+0x78004], desc[UR8][R156.64], !P5 ;  /* 0x780040009cf67fae */ /* 0x000fe8000e921848 */
[----:B------:R-:W-:Y:S04]  /*183b0*/  LDGSTS.E [R246+0x7c004], desc[UR8][R154.64], !P5 ;  /* 0x7c0040009af67fae */ /* 0x000fe8000e921848 */
[----:B------:R-:W2:Y:S04]  /*183c0*/  LDL.64 R158, [R1+0xf00] ;  /* 0x000f0000019e7983 */ /* 0x000ea80000100a00 */
[----:B------:R-:W2:Y:S04]  /*183d0*/  LDL.64 R156, [R1+0x3f0] ;  /* 0x0003f000019c7983 */ /* 0x000ea80000100a00 */
[----:B------:R-:W-:Y:S04]  /*183e0*/  LDGSTS.E [R246+0x70008], desc[UR8][R176.64], !P3 ;  /* 0x70008000b0f67fae */ /* 0x000fe8000d921848 */
[----:B------:R-:W2:Y:S01]  /*183f0*/  LDL.64 R154, [R1+0x3f8] ;  /* 0x0003f800019a7983 */ /* 0x000ea20000100a00 */
[----:B------:R-:W-:-:S02]  /*18400*/  VIADD R0, R10, 0xffffff04 ;  /* 0xffffff040a007836 */ /* 0x000fc40000000000 */
[----:B------:R-:W1:Y:S01]  /*18410*/  LDC R10, c[0x0][0x230] ;  /* 0x00008c00ff0a7b82 */ /* 0x000e620000000800 */
[----:B------:R-:W2:Y:S04]  /*18420*/  LDL.64 R176, [R1+0xc70] ;  /* 0x000c700001b07983 */ /* 0x000ea80000100a00 */
[----:B----4-:R-:W-:Y:S01]  /*18430*/  LDGSTS.E [R246+0x74008], desc[UR8][R138.64], !P3 ;  /* 0x740080008af67fae */ /* 0x010fe2000d921848 */
[----:B------:R-:W-:-:S03]  /*18440*/  ISETP.GE.U32.AND P2, PT, R0, 0x7ffffe85, PT ;  /* 0x7ffffe850000780c */ /* 0x000fc60003f46070 */
[----:B------:R-:W-:Y:S04]  /*18450*/  LDGSTS.E [R246+0x78008], desc[UR8][R174.64], !P3 ;  /* 0x78008000aef67fae */ /* 0x000fe8000d921848 */
[----:B------:R-:W-:Y:S04]  /*18460*/  LDGSTS.E [R246+0x7c008], desc[UR8][R172.64], !P3 ;  /* 0x7c008000acf67fae */ /* 0x000fe8000d921848 */
[----:B------:R-:W4:Y:S04]  /*18470*/  LDL.64 R138, [R1+0x400] ;  /* 0x00040000018a7983 */ /* 0x000f280000100a00 */
[----:B---3--:R-:W-:Y:S04]  /*18480*/  LDGSTS.E [R246+0x7000c], desc[UR8][R152.64], !P2 ;  /* 0x7000c00098f67fae */ /* 0x008fe8000d121848 */
[----:B--2---:R-:W-:Y:S01]  /*18490*/  LDGSTS.E [R246+0x7400c], desc[UR8][R146.64], !P2 ;  /* 0x7400c00092f67fae */ /* 0x004fe2000d121848 */
[----:B-1----:R-:W-:-:S02]  /*184a0*/  IADD3 R0, R24, -0xa0, RZ ;  /* 0xffffff6018007810 */ /* 0x002fc40007ffe0ff */
[----:B------:R-:W1:Y:S01]  /*184b0*/  LDC R24, c[0x0][0x230] ;  /* 0x00008c00ff187b82 */ /* 0x000e620000000800 */
[----:B------:R-:W2:Y:S04]  /*184c0*/  LDL.64 R174, [R1+0xc50] ;  /* 0x000c500001ae7983 */ /* 0x000ea80000100a00 */
[----:B------:R-:W3:Y:S04]  /*184d0*/  LDL.64 R152, [R1+0xf08] ;  /* 0x000f080001987983 */ /* 0x000ee80000100a00 */
[----:B------:R-:W2:Y:S04]  /*184e0*/  LDL.64 R146, [R1+0x410] ;  /* 0x0004100001927983 */ /* 0x000ea80000100a00 */
[----:B------:R-:W2:Y:S04]  /*184f0*/  LDL.64 R172, [R1+0x1188] ;  /* 0x0011880001ac7983 */ /* 0x000ea80000100a00 */
[----:B------:R-:W-:Y:S04]  /*18500*/  LDGSTS.E [R246+0x7800c], desc[UR8][R144.64], !P2 ;  /* 0x7800c00090f67fae */ /* 0x000fe8000d121848 */
[----:B------:R-:W2:Y:S04]  /*18510*/  LDL.64 R144, [R1+0x418] ;  /* 0x0004180001907983 */ /* 0x000ea80000100a00 */
[----:B------:R-:W-:Y:S04]  /*18520*/  LDGSTS.E [R246+0x7c00c], desc[UR8][R142.64], !P2 ;  /* 0x7c00c0008ef67fae */ /* 0x000fe8000d121848 */
[----:B------:R-:W-:Y:S04]  /*18530*/  LDGSTS.E [R247+0x40000], desc[UR8][R170.64], !P1 ;  /* 0x40000000aaf77fae */ /* 0x000fe8000c921848 */
[----:B------:R-:W-:Y:S04]  /*18540*/  LDGSTS.E [R247+0x44000], desc[UR8][R168.64], !P1 ;  /* 0x44000000a8f77fae */ /* 0x000fe8000c921848 */
[----:B------:R-:W2:Y:S04]  /*18550*/  LDL.64 R142, [R1+0x420] ;  /* 0x00042000018e7983 */ /* 0x000ea80000100a00 */
[----:B------:R-:W-:Y:S04]  /*18560*/  LDGSTS.E [R247+0x48000], desc[UR8][R162.64], !P1 ;  /* 0x48000000a2f77fae */ /* 0x000fe8000c921848 */
[----:B------:R-:W-:Y:S01]  /*18570*/  LDGSTS.E [R247+0x4c000], desc[UR8][R160.64], !P1 ;  /* 0x4c000000a0f77fae */ /* 0x000fe2000c921848 */
[----:B------:R-:W-:-:S03]  /*18580*/  ISETP.GE.U32.AND P5, PT, R0, 0x7ffffee1, PT ;  /* 0x7ffffee10000780c */ /* 0x000fc60003fa6070 */
[----:B------:R-:W2:Y:S04]  /*18590*/  LDL.64 R170, [R1+0xc48] ;  /* 0x000c480001aa7983 */ /* 0x000ea80000100a00 */
[----:B------:R-:W-:Y:S04]  /*185a0*/  LDGSTS.E [R247+0x40004], desc[UR8][R158.64], !P6 ;  /* 0x400040009ef77fae */ /* 0x000fe8000f121848 */
[----:B------:R-:W-:Y:S04]  /*185b0*/  LDGSTS.E [R247+0x44004], desc[UR8][R156.64], !P6 ;  /* 0x440040009cf77fae */ /* 0x000fe8000f121848 */
[----:B------:R-:W2:Y:S04]  /*185c0*/  LDL.64 R168, [R1+0xc40] ;  /* 0x000c400001a87983 */ /* 0x000ea80000100a00 */
[----:B------:R-:W-:Y:S01]  /*185d0*/  LDGSTS.E [R247+0x48004], desc[UR8][R154.64], !P6 ;  /* 0x480040009af77fae */ /* 0x000fe2000f121848 */
[----:B------:R-:W-:-:S02]  /*185e0*/  VIADD R0, R11, 0xffffff43 ;  /* 0xffffff430b007836 */ /* 0x000fc40000000000 */
[----:B------:R-:W1:Y:S01]  /*185f0*/  LDC R11, c[0x0][0x230] ;  /* 0x00008c00ff0b7b82 */ /* 0x000e620000000800 */
[----:B------:R-:W2:Y:S04]  /*18600*/  LDL.64 R162, [R1+0xc38] ;  /* 0x000c380001a27983 */ /* 0x000ea80000100a00 */
[----:B------:R-:W2:Y:S04]  /*18610*/  LDL.64 R160, [R1+0x11b8] ;  /* 0x0011b80001a07983 */ /* 0x000ea80000100a00 */
[----:B------:R-:W2:Y:S04]  /*18620*/  LDL.64 R158, [R1+0xc30] ;  /* 0x000c3000019e7983 */ /* 0x000ea80000100a00 */
[----:B------:R-:W2:Y:S04]  /*18630*/  LDL.64 R156, [R1+0xc28] ;  /* 0x000c2800019c7983 */ /* 0x000ea80000100a00 */
[----:B------:R-:W2:Y:S04]  /*18640*/  LDL.64 R154, [R1+0xc20] ;  /* 0x000c2000019a7983 */ /* 0x000ea80000100a00 */
[----:B----4-:R-:W-:Y:S04]  /*18650*/  LDGSTS.E [R247+0x4c004], desc[UR8][R138.64], !P6 ;  /* 0x4c0040008af77fae */ /* 0x010fe8000f121848 */
[----:B------:R-:W4:Y:S01]  /*18660*/  LDL.64 R138, [R1+0xc78] ;  /* 0x000c7800018a7983 */ /* 0x000f220000100a00 */
[----:B------:R-:W-:-:S03]  /*18670*/  ISETP.GE.U32.AND P3, PT, R0, 0x7ffffec4, PT ;  /* 0x7ffffec40000780c */ /* 0x000fc60003f66070 */
[----:B---3--:R-:W-:Y:S04]  /*18680*/  LDGSTS.E [R247+0x40008], desc[UR8][R152.64], !P4 ;  /* 0x4000800098f77fae */ /* 0x008fe8000e121848 */
[----:B--2---:R-:W-:Y:S04]  /*18690*/  LDGSTS.E [R247+0x44008], desc[UR8][R146.64], !P4 ;  /* 0x4400800092f77fae */ /* 0x004fe8000e121848 */
[----:B------:R-:W2:Y:S04]  /*186a0*/  LDL.64 R152, [R1+0x11d8] ;  /* 0x0011d80001987983 */ /* 0x000ea80000100a00 */
[----:B------:R-:W3:Y:S04]  /*186b0*/  LDL.64 R146, [R1+0xc08] ;  /* 0x000c080001927983 */ /* 0x000ee80000100a00 */
[----:B------:R-:W-:Y:S04]  /*186c0*/  LDGSTS.E [R247+0x48008], desc[UR8][R144.64], !P4 ;  /* 0x4800800090f77fae */ /* 0x000fe8000e121848 */
[----:B------:R-:W3:Y:S04]  /*186d0*/  LDL.64 R144, [R1+0xc00] ;  /* 0x000c000001907983 */ /* 0x000ee80000100a00 */
[----:B------:R-:W-:Y:S04]  /*186e0*/  LDGSTS.E [R247+0x4c008], desc[UR8][R142.64], !P4 ;  /* 0x4c0080008ef77fae */ /* 0x000fe8000e121848 */
[----:B------:R-:W-:Y:S04]  /*186f0*/  LDGSTS.E [R247+0x4000c], desc[UR8][R190.64], !P5 ;  /* 0x4000c000bef77fae */ /* 0x000fe8000e921848 */
[----:B------:R-:W-:Y:S04]  /*18700*/  LDGSTS.E [R247+0x4400c], desc[UR8][R188.64], !P5 ;  /* 0x4400c000bcf77fae */ /* 0x000fe8000e921848 */
[----:B------:R-:W-:Y:S04]  /*18710*/  LDGSTS.E [R247+0x4800c], desc[UR8][R186.64], !P5 ;  /* 0x4800c000baf77fae */ /* 0x000fe8000e921848 */
[----:B------:R-:W-:Y:S04]  /*18720*/  LDGSTS.E [R247+0x4c00c], desc[UR8][R184.64], !P5 ;  /* 0x4c00c000b8f77fae */ /* 0x000fe8000e921848 */
[----:B------:R-:W-:Y:S04]  /*18730*/  LDGSTS.E [R247+0x50000], desc[UR8][R178.64], !P3 ;  /* 0x50000000b2f77fae */ /* 0x000fe8000d921848 */
[----:B------:R-:W3:Y:S01]  /*18740*/  LDL.64 R142, [R1+0xbe8] ;  /* 0x000be800018e7983 */ /* 0x000ee20000100a00 */
[----:B------:R-:W-:-:S02]  /*18750*/  VIADD R0, R9, 0xffffff42 ;  /* 0xffffff4209007836 */ /* 0x000fc40000000000 */
[----:B------:R-:W1:Y:S01]  /*18760*/  LDC R9, c[0x0][0x230] ;  /* 0x00008c00ff097b82 */ /* 0x000e620000000800 */
[----:B------:R-:W3:Y:S04]  /*18770*/  LDL.64 R190, [R1+0xfe8] ;  /* 0x000fe80001be7983 */ /* 0x000ee80000100a00 */
[----:B------:R-:W3:Y:S04]  /*18780*/  LDL.64 R188, [R1+0xff0] ;  /* 0x000ff00001bc7983 */ /* 0x000ee80000100a00 */
[----:B------:R-:W3:Y:S04]  /*18790*/  LDL.64 R186, [R1+0xff8] ;  /* 0x000ff80001ba7983 */ /* 0x000ee80000100a00 */
[----:B------:R-:W3:Y:S04]  /*187a0*/  LDL.64 R184, [R1+0x1450] ;  /* 0x0014500001b87983 */ /* 0x000ee80000100a00 */
[----:B------:R-:W3:Y:S04]  /*187b0*/  LDL.64 R178, [R1+0x1008] ;  /* 0x0010080001b27983 */ /* 0x000ee80000100a00 */
[----:B----4-:R-:W-:Y:S01]  /*187c0*/  LDGSTS.E [R247+0x54000], desc[UR8][R138.64], !P3 ;  /* 0x540000008af77fae */ /* 0x010fe2000d921848 */
[----:B------:R-:W-:-:S03]  /*187d0*/  ISETP.GE.U32.AND P2, PT, R0, 0x7ffffec3, PT ;  /* 0x7ffffec30000780c */ /* 0x000fc60003f46070 */
[----:B------:R-:W4:Y:S01]  /*187e0*/  LDL.64 R138, [R1+0x1438] ;  /* 0x00143800018a7983 */ /* 0x000f220000100a00 */
[----:B------:R-:W-:Y:S02]  /*187f0*/  VIADD R0, R3, 0xffffff41 ;  /* 0xffffff4103007836 */ /* 0x000fe40000000000 */
[----:B------:R-:W1:Y:S01]  /*18800*/  LDC R3, c[0x0][0x230] ;  /* 0x00008c00ff037b82 */ /* 0x000e620000000800 */
[----:B------:R-:W-:Y:S02]  /*18810*/  LDGSTS.E [R247+0x58000], desc[UR8][R176.64], !P3 ;  /* 0x58000000b0f77fae */ /* 0x000fe4000d921848 */
[----:B------:R-:W-:Y:S01]  /*18820*/  ISETP.GE.U32.AND P1, PT, R0, 0x7ffffec2, PT ;  /* 0x7ffffec20000780c */ /* 0x000fe20003f26070 */
[----:B------:R-:W-:Y:S01]  /*18830*/  VIADD R0, R2, 0xffffff40 ;  /* 0xffffff4002007836 */ /* 0x000fe20000000000 */
[----:B------:R-:W-:Y:S03]  /*18840*/  LDGSTS.E [R247+0x5c000], desc[UR8][R174.64], !P3 ;  /* 0x5c000000aef77fae */ /* 0x000fe6000d921848 */
[----:B------:R-:W1:Y:S01]  /*18850*/  LDC R2, c[0x0][0x230] ;  /* 0x00008c00ff027b82 */ /* 0x000e620000000800 */
[----:B------:R-:W-:Y:S01]  /*18860*/  ISETP.GE.U32.AND P6, PT, R0, 0x7ffffec1, PT ;  /* 0x7ffffec10000780c */ /* 0x000fe20003fc6070 */
[----:B------:R-:W-:Y:S01]  /*18870*/  LDGSTS.E [R247+0x50004], desc[UR8][R172.64], !P2 ;  /* 0x50004000acf77fae */ /* 0x000fe2000d121848 */
[----:B------:R-:W-:-:S03]  /*18880*/  IADD3 R0, R26, -0xdd, RZ ;  /* 0xffffff231a007810 */ /* 0x000fc60007ffe0ff */
[----:B------:R-:W4:Y:S01]  /*18890*/  LDL.64 R176, [R1+0x1010] ;  /* 0x0010100001b07983 */ /* 0x000f220000100a00 */
[----:B------:R-:W-:-:S03]  /*188a0*/  ISETP.GE.U32.AND P4, PT, R0, 0x7ffffea4, PT ;  /* 0x7ffffea40000780c */ /* 0x000fc60003f86070 */
[----:B------:R-:W4:Y:S04]  /*188b0*/  LDL.64 R174, [R1+0x1018] ;  /* 0x0010180001ae7983 */ /* 0x000f280000100a00 */
[----:B------:R-:W-:Y:S04]  /*188c0*/  LDGSTS.E [R247+0x54004], desc[UR8][R170.64], !P2 ;  /* 0x54004000aaf77fae */ /* 0x000fe8000d121848 */
        /* <DEDUP_REMOVED lines=13> */
[----:B--2---:R-:W-:Y:S04]  /*189a0*/  LDGSTS.E [R247+0x5000c], desc[UR8][R152.64], !P6 ;  /* 0x5000c00098f77fae */ /* 0x004fe8000f121848 */
[----:B------:R-:W2:Y:S04]  /*189b0*/  LDL.64 R154, [R1+0x1360] ;  /* 0x00136000019a7983 */ /* 0x000ea80000100a00 */
[----:B---3--:R-:W-:Y:S04]  /*189c0*/  LDGSTS.E [R247+0x5400c], desc[UR8][R146.64], !P6 ;  /* 0x5400c00092f77fae */ /* 0x008fe8000f121848 */
[----:B------:R-:W3:Y:S04]  /*189d0*/  LDL.64 R152, [R1+0x1548] ;  /* 0x0015480001987983 */ /* 0x000ee80000100a00 */
[----:B------:R-:W-:Y:S04]  /*189e0*/  LDGSTS.E [R247+0x5800c], desc[UR8][R144.64], !P6 ;  /* 0x5800c00090f77fae */ /* 0x000fe8000f121848 */
[----:B------:R-:W3:Y:S04]  /*189f0*/  LDL.64 R146, [R1+0x1370] ;  /* 0x0013700001927983 */ /* 0x000ee80000100a00 */
[----:B------:R-:W-:Y:S04]  /*18a00*/  LDGSTS.E [R247+0x5c00c], desc[UR8][R142.64], !P6 ;  /* 0x5c00c0008ef77fae */ /* 0x000fe8000f121848 */
[----:B------:R-:W3:Y:S04]  /*18a10*/  LDL.64 R144, [R1+0x1378] ;  /* 0x0013780001907983 */ /* 0x000ee80000100a00 */
[----:B------:R-:W3:Y:S04]  /*18a20*/  LDL.64 R142, [R1+0x1380] ;  /* 0x00138000018e7983 */ /* 0x000ee80000100a00 */
[----:B----4-:R-:W-:Y:S01]  /*18a30*/  LDGSTS.E [R247+0x60000], desc[UR8][R138.64], !P4 ;  /* 0x600000008af77fae */ /* 0x010fe2000e121848 */
[----:B-1----:R-:W-:-:S03]  /*18a40*/  VIADD R0, R11, 0xffffff22 ;  /* 0xffffff220b007836 */ /* 0x002fc60000000000 */
[----:B------:R-:W-:Y:S04]  /*18a50*/  LDGSTS.E [R247+0x64000], desc[UR8][R210.64], !P4 ;  /* 0x64000000d2f77fae */ /* 0x000fe8000e121848 */
[----:B------:R-:W4:Y:S01]  /*18a60*/  LDL.64 R138, [R1+0x1550] ;  /* 0x00155000018a7983 */ /* 0x000f220000100a00 */
[----:B------:R-:W-:Y:S01]  /*18a70*/  ISETP.GE.U32.AND P5, PT, R0, 0x7ffffea3, PT ;  /* 0x7ffffea30000780c */ /* 0x000fe20003fa6070 */
[----:B------:R-:W-:Y:S02]  /*18a80*/  VIADD R0, R25, 0xffffff21 ;  /* 0xffffff2119007836 */ /* 0x000fe40000000000 */
[----:B------:R-:W-:Y:S03]  /*18a90*/  LDGSTS.E [R247+0x68000], desc[UR8][R208.64], !P4 ;  /* 0x68000000d0f77fae */ /* 0x000fe6000e121848 */
[----:B------:R-:W-:Y:S01]  /*18aa0*/  ISETP.GE.U32.AND P3, PT, R0, 0x7ffffea2, PT ;  /* 0x7ffffea20000780c */ /* 0x000fe20003f66070 */
[----:B------:R-:W-:Y:S01]  /*18ab0*/  VIADD R0, R24, 0xffffff20 ;  /* 0xffffff2018007836 */ /* 0x000fe20000000000 */
[----:B------:R-:W-:Y:S04]  /*18ac0*/  LDGSTS.E [R247+0x6c000], desc[UR8][R206.64], !P4 ;  /* 0x6c000000cef77fae */ /* 0x000fe8000e121848 */
[----:B------:R-:W-:Y:S01]  /*18ad0*/  ISETP.GE.U32.AND P2, PT, R0, 0x7ffffea1, PT ;  /* 0x7ffffea10000780c */ /* 0x000fe20003f46070 */
[----:B------:R-:W-:Y:S01]  /*18ae0*/  VIADD R0, R10, 0xffffff03 ;  /* 0xffffff030a007836 */ /* 0x000fe20000000000 */
[----:B------:R-:W-:Y:S04]  /*18af0*/  LDGSTS.E [R247+0x60004], desc[UR8][R204.64], !P5 ;  /* 0x60004000ccf77fae */ /* 0x000fe8000e921848 */
[----:B------:R-:W-:Y:S01]  /*18b00*/  ISETP.GE.U32.AND P1, PT, R0, 0x7ffffe84, PT ;  /* 0x7ffffe840000780c */ /* 0x000fe20003f26070 */
[----:B------:R-:W-:Y:S01]  /*18b10*/  LDGSTS.E [R247+0x64004], desc[UR8][R202.64], !P5 ;  /* 0x64004000caf77fae */ /* 0x000fe2000e921848 */
[----:B------:R-:W-:-:S03]  /*18b20*/  IADD3 R0, R9, -0xfe, RZ ;  /* 0xffffff0209007810 */ /* 0x000fc60007ffe0ff */
[----:B------:R-:W-:Y:S01]  /*18b30*/  LDGSTS.E [R247+0x68004], desc[UR8][R200.64], !P5 ;  /* 0x68004000c8f77fae */ /* 0x000fe2000e921848 */
[----:B------:R-:W-:Y:S01]  /*18b40*/  ISETP.GE.U32.AND P6, PT, R0, 0x7ffffe83, PT ;  /* 0x7ffffe830000780c */ /* 0x000fe20003fc6070 */
[----:B------:R-:W-:Y:S02]  /*18b50*/  VIADD R0, R3, 0xffffff01 ;  /* 0xffffff0103007836 */ /* 0x000fe40000000000 */
[----:B------:R-:W-:Y:S01]  /*18b60*/  LDGSTS.E [R247+0x6c004], desc[UR8][R194.64], !P5 ;  /* 0x6c004000c2f77fae */ /* 0x000fe2000e921848 */
[----:B------:R-:W-:-:S03]  /*18b70*/  VIADD R2, R2, 0xffffff00 ;  /* 0xffffff0002027836 */ /* 0x000fc60000000000 */
[----:B------:R-:W-:Y:S01]  /*18b80*/  LDGSTS.E [R247+0x60008], desc[UR8][R192.64], !P3 ;  /* 0x60008000c0f77fae */ /* 0x000fe2000d921848 */
[----:B------:R-:W-:-:S03]  /*18b90*/  ISETP.GE.U32.AND P4, PT, R0, 0x7ffffe82, PT ;  /* 0x7ffffe820000780c */ /* 0x000fc60003f86070 */
[----:B------:R-:W-:Y:S04]  /*18ba0*/  LDGSTS.E [R247+0x64008], desc[UR8][R190.64], !P3 ;  /* 0x64008000bef77fae */ /* 0x000fe8000d921848 */
[----:B------:R-:W-:Y:S04]  /*18bb0*/  LDGSTS.E [R247+0x68008], desc[UR8][R188.64], !P3 ;  /* 0x68008000bcf77fae */ /* 0x000fe8000d921848 */
[----:B------:R-:W-:Y:S01]  /*18bc0*/  LDGSTS.E [R247+0x6c008], desc[UR8][R186.64], !P3 ;  /* 0x6c008000baf77fae */ /* 0x000fe2000d921848 */
[----:B------:R-:W-:-:S03]  /*18bd0*/  ISETP.GE.U32.AND P5, PT, R2, 0x7ffffe81, PT ;  /* 0x7ffffe810200780c */ /* 0x000fc60003fa6070 */
        /* <DEDUP_REMOVED lines=11> */
[----:B--2---:R-:W-:Y:S04]  /*18c90*/  LDGSTS.E [R247+0x7c004], desc[UR8][R154.64], !P6 ;  /* 0x7c0040009af77fae */ /* 0x004fe8000f121848 */
[----:B---3--:R-:W-:Y:S04]  /*18ca0*/  LDGSTS.E [R247+0x70008], desc[UR8][R152.64], !P4 ;  /* 0x7000800098f77fae */ /* 0x008fe8000e121848 */
[----:B------:R-:W-:Y:S04]  /*18cb0*/  LDGSTS.E [R247+0x74008], desc[UR8][R146.64], !P4 ;  /* 0x7400800092f77fae */ /* 0x000fe8000e121848 */
[----:B------:R-:W-:Y:S04]  /*18cc0*/  LDGSTS.E [R247+0x78008], desc[UR8][R144.64], !P4 ;  /* 0x7800800090f77fae */ /* 0x000fe8000e121848 */
[----:B------:R-:W-:Y:S04]  /*18cd0*/  LDGSTS.E [R247+0x7c008], desc[UR8][R142.64], !P4 ;  /* 0x7c0080008ef77fae */ /* 0x000fe8000e121848 */
[----:B----4-:R-:W-:Y:S04]  /*18ce0*/  LDGSTS.E [R247+0x7000c], desc[UR8][R138.64], !P5 ;  /* 0x7000c0008af77fae */ /* 0x010fe8000e921848 */
[----:B------:R-:W-:Y:S04]  /*18cf0*/  LDGSTS.E [R247+0x7400c], desc[UR8][R6.64], !P5 ;  /* 0x7400c00006f77fae */ /* 0x000fe8000e921848 */
[----:B------:R-:W-:Y:S04]  /*18d00*/  LDGSTS.E [R247+0x7800c], desc[UR8][R16.64], !P5 ;  /* 0x7800c00010f77fae */ /* 0x000fe8000e921848 */
[----:B------:R1:W-:Y:S04]  /*18d10*/  LDGSTS.E [R247+0x7c00c], desc[UR8][R18.64], !P5 ;  /* 0x7c00c00012f77fae */ /* 0x0003e8000e921848 */
[----:B------:R-:W5:Y:S04]  /*18d20*/  LDL.LU.64 R6, [R1+0x1768] ;  /* 0x0017680001067983 */ /* 0x000f680000300a00 */
[----:B------:R-:W5:Y:S04]  /*18d30*/  LDL.LU.64 R16, [R1+0x1760] ;  /* 0x0017600001107983 */ /* 0x000f680000300a00 */
[----:B------:R-:W5:Y:S04]  /*18d40*/  LDL.LU.64 R18, [R1+0x1758] ;  /* 0x0017580001127983 */ /* 0x000f680000300a00 */
[----:B------:R-:W2:Y:S01]  /*18d50*/  LDL.64 R142, [R1+0x1558] ;  /* 0x00155800018e7983 */ /* 0x000ea20000100a00 */
[----:B------:R-:W3:Y:S03]  /*18d60*/  LDC R9, c[0x0][0x230] ;  /* 0x00008c00ff097b82 */ /* 0x000ee60000000800 */
[----:B------:R-:W4:Y:S04]  /*18d70*/  LDL.64 R138, [R1+0x1560] ;  /* 0x00156000018a7983 */ /* 0x000f280000100a00 */
[----:B------:R-:W4:Y:S01]  /*18d80*/  LDL.64 R2, [R1+0x1748] ;  /* 0x0017480001027983 */ /* 0x000f220000100a00 */
[----:B------:R-:W-:-:S02]  /*18d90*/  CS2R R216, SRZ ;  /* 0x0000000000d87805 */ /* 0x000fc4000001ff00 */
[----:B------:R-:W-:Y:S02]  /*18da0*/  CS2R R218, SRZ ;  /* 0x0000000000da7805 */ /* 0x000fe4000001ff00 */
[----:B------:R-:W-:Y:S01]  /*18db0*/  CS2R R220, SRZ ;  /* 0x0000000000dc7805 */ /* 0x000fe2000001ff00 */
[----:B------:R-:W0:Y:S01]  /*18dc0*/  LDGDEPBAR ;  /* 0x00000000000079af */ /* 0x000e220000000000 */
[----:B------:R-:W-:Y:S02]  /*18dd0*/  CS2R R222, SRZ ;  /* 0x0000000000de7805 */ /* 0x000fe4000001ff00 */
[----:B------:R-:W-:Y:S02]  /*18de0*/  CS2R R224, SRZ ;  /* 0x0000000000e07805 */ /* 0x000fe4000001ff00 */
[----:B------:R-:W-:Y:S01]  /*18df0*/  CS2R R226, SRZ ;  /* 0x0000000000e27805 */ /* 0x000fe2000001ff00 */
[----:B------:R1:W-:Y:S01]  /*18e00*/  STL [R1], RZ ;  /* 0x000000ff01007387 */ /* 0x0003e20000100800 */
[----:B------:R-:W-:-:S02]  /*18e10*/  CS2R R232, SRZ ;  /* 0x0000000000e87805 */ /* 0x000fc4000001ff00 */
[----:B------:R-:W-:Y:S02]  /*18e20*/  CS2R R234, SRZ ;  /* 0x0000000000ea7805 */ /* 0x000fe4000001ff00 */
[----:B------:R-:W-:Y:S01]  /*18e30*/  CS2R R236, SRZ ;  /* 0x0000000000ec7805 */ /* 0x000fe2000001ff00 */
[----:B------:R1:W-:Y:S01]  /*18e40*/  STL [R1+0x4], RZ ;  /* 0x000004ff01007387 */ /* 0x0003e20000100800 */
[----:B------:R-:W-:Y:S02]  /*18e50*/  CS2R R238, SRZ ;  /* 0x0000000000ee7805 */ /* 0x000fe4000001ff00 */
[----:B------:R-:W-:Y:S02]  /*18e60*/  CS2R R240, SRZ ;  /* 0x0000000000f07805 */ /* 0x000fe4000001ff00 */
[----:B------:R-:W-:Y:S01]  /*18e70*/  CS2R R244, SRZ ;  /* 0x0000000000f47805 */ /* 0x000fe2000001ff00 */
[----:B------:R1:W-:Y:S01]  /*18e80*/  STL [R1+0x8], RZ ;  /* 0x000008ff01007387 */ /* 0x0003e20000100800 */
[----:B---3--:R-:W-:Y:S01]  /*18e90*/  VIADD R9, R9, 0x7f ;  /* 0x0000007f09097836 */ /* 0x008fe20000000000 */
[----:B-1----:R-:W-:-:S02]  /*18ea0*/  CS2R R246, SRZ ;  /* 0x0000000000f67805 */ /* 0x002fc4000001ff00 */
[----:B------:R-:W-:Y:S01]  /*18eb0*/  CS2R R184, SRZ ;  /* 0x0000000000b87805 */ /* 0x000fe2000001ff00 */
[----:B------:R1:W-:Y:S01]  /*18ec0*/  STL [R1+0xc], RZ ;  /* 0x00000cff01007387 */ /* 0x0003e20000100800 */
[----:B------:R-:W-:Y:S02]  /*18ed0*/  CS2R R186, SRZ ;  /* 0x0000000000ba7805 */ /* 0x000fe4000001ff00 */
[----:B------:R-:W-:Y:S02]  /*18ee0*/  CS2R R188, SRZ ;  /* 0x0000000000bc7805 */ /* 0x000fe4000001ff00 */
[----:B------:R-:W-:Y:S01]  /*18ef0*/  CS2R R190, SRZ ;  /* 0x0000000000be7805 */ /* 0x000fe2000001ff00 */
[----:B------:R1:W-:Y:S01]  /*18f00*/  STL [R1+0x10], RZ ;  /* 0x000010ff01007387 */ /* 0x0003e20000100800 */
[----:B------:R-:W-:Y:S02]  /*18f10*/  CS2R R192, SRZ ;  /* 0x0000000000c07805 */ /* 0x000fe4000001ff00 */
[----:B------:R-:W-:-:S02]  /*18f20*/  CS2R R194, SRZ ;  /* 0x0000000000c27805 */ /* 0x000fc4000001ff00 */
        /* <DEDUP_REMOVED lines=41> */
[----:B------:R1:W-:Y:S04]  /*191c0*/  STL [R1+0x3c], RZ ;  /* 0x00003cff01007387 */ /* 0x0003e80000100800 */
        /* <DEDUP_REMOVED lines=16> */
[----:B--2---:R2:W-:Y:S04]  /*192d0*/  LDGSTS.E [R23+-0x38000], desc[UR8][R142.64], P0 ;  /* 0xc80000008e177fae */ /* 0x0045e80008121848 */
[----:B------:R3:W-:Y:S04]  /*192e0*/  LDGSTS.E [R23+-0x37c00], desc[UR8][R148.64], P0 ;  /* 0xc840000094177fae */ /* 0x0007e80008121848 */
[----:B------:R1:W-:Y:S04]  /*192f0*/  LDGSTS.E [R23+-0x37800], desc[UR8][R164.64], P0 ;  /* 0xc8800000a4177fae */ /* 0x0003e80008121848 */
[----:B------:R4:W-:Y:S01]  /*19300*/  LDGSTS.E [R23+-0x37400], desc[UR8][R180.64], P0 ;  /* 0xc8c00000b4177fae */ /* 0x0009e20008121848 */
[----:B--2---:R-:W-:-:S03]  /*19310*/  CS2R R142, SRZ ;  /* 0x00000000008e7805 */ /* 0x004fc6000001ff00 */
[----:B------:R2:W-:Y:S01]  /*19320*/  LDGSTS.E [R23+-0x37000], desc[UR8][R196.64], P0 ;  /* 0xc9000000c4177fae */ /* 0x0005e20008121848 */
[----:B---3--:R-:W-:-:S03]  /*19330*/  CS2R R148, SRZ ;  /* 0x0000000000947805 */ /* 0x008fc6000001ff00 */
[----:B------:R3:W-:Y:S01]  /*19340*/  LDGSTS.E [R23+-0x36c00], desc[UR8][R212.64], P0 ;  /* 0xc9400000d4177fae */ /* 0x0007e20008121848 */
[----:B-1----:R-:W-:-:S03]  /*19350*/  CS2R R164, SRZ ;  /* 0x0000000000a47805 */ /* 0x002fc6000001ff00 */
[----:B------:R1:W-:Y:S01]  /*19360*/  LDGSTS.E [R23+-0x36800], desc[UR8][R228.64], P0 ;  /* 0xc9800000e4177fae */ /* 0x0003e20008121848 */
[----:B----4-:R-:W-:-:S03]  /*19370*/  CS2R R180, SRZ ;  /* 0x0000000000b47805 */ /* 0x010fc6000001ff00 */
        /* <DEDUP_REMOVED lines=113> */
[----:B------:R-:W-:Y:S02]  /*19a90*/  ISETP.GE.AND P0, PT, R9, 0x80, PT ;  /* 0x000000800900780c */ /* 0x000fe40003f06270 */
[----:B--2---:R-:W-:Y:S01]  /*19aa0*/  CS2R R36, SRZ ;  /* 0x0000000000247805 */ /* 0x004fe2000001ff00 */
[----:B------:R-:W0:Y:S01]  /*19ab0*/  LDGDEPBAR ;  /* 0x00000000000079af */ /* 0x000e220000000000 */
[----:B---3--:R-:W-:-:S09]  /*19ac0*/  CS2R R34, SRZ ;  /* 0x0000000000227805 */ /* 0x008fd2000001ff00 */
[----:B-1----:R-:W-:Y:S05]  /*19ad0*/  @!P0 BRA `(.L_x_0) ;  /* 0x0000022800408947 */ /* 0x002fea0003800000 */
[----:B------:R-:W2:Y:S04]  /*19ae0*/  LDL.LU.64 R12, [R1+0xf50] ;  /* 0x000f5000010c7983 */ /* 0x000ea80000300a00 */
[----:B------:R-:W3:Y:S04]  /*19af0*/  LDL.LU.64 R14, [R1+0xf58] ;  /* 0x000f5800010e7983 */ /* 0x000ee80000300a00 */
        /* <DEDUP_REMOVED lines=13> */
[----:B--2---:R-:W-:Y:S01]  /*19bd0*/  IMAD.MOV.U32 R11, RZ, RZ, R12 ;  /* 0x000000ffff0b7224 */ /* 0x004fe200078e000c */
[----:B------:R-:W-:Y:S01]  /*19be0*/  MOV R10, R13 ;  /* 0x0000000d000a7202 */ /* 0x000fe20000000f00 */
[----:B---3--:R-:W-:-:S02]  /*19bf0*/  IMAD.MOV.U32 R13, RZ, RZ, R14 ;  /* 0x000000ffff0d7224 */ /* 0x008fc400078e000e */
[----:B------:R-:W-:Y:S02]  /*19c00*/  IMAD.MOV.U32 R12, RZ, RZ, R15 ;  /* 0x000000ffff0c7224 */ /* 0x000fe400078e000f */
[----:B----4-:R-:W-:Y:S02]  /*19c10*/  IMAD.MOV.U32 R15, RZ, RZ, R20 ;  /* 0x000000ffff0f7224 */ /* 0x010fe400078e0014 */
[----:B------:R-:W-:Y:S01]  /*19c20*/  IMAD.MOV.U32 R14, RZ, RZ, R21 ;  /* 0x000000ffff0e7224 */ /* 0x000fe200078e0015 */
[----:B------:R-:W-:Y:S01]  /*19c30*/  MOV R21, R22 ;  /* 0x0000001600157202 */ /* 0x000fe20000000f00 */
[----:B------:R-:W-:Y:S02]  /*19c40*/  IMAD.MOV.U32 R20, RZ, RZ, R23 ;  /* 0x000000ffff147224 */ /* 0x000fe400078e0017 */
[----:B------:R-:W-:Y:S01]  /*19c50*/  IMAD.MOV.U32 R23, RZ, RZ, R248 ;  /* 0x000000ffff177224 */ /* 0x000fe200078e00f8 */
[----:B------:R-:W-:Y:S01]  /*19c60*/  MOV R248, R251 ;  /* 0x000000fb00f87202 */ /* 0x000fe20000000f00 */
[----:B------:R-:W-:-:S02]  /*19c70*/  IMAD.MOV.U32 R22, RZ, RZ, R249 ;  /* 0x000000ffff167224 */ /* 0x000fc400078e00f9 */
[----:B------:R-:W-:Y:S02]  /*19c80*/  IMAD.MOV.U32 R249, RZ, RZ, R250 ;  /* 0x000000fffff97224 */ /* 0x000fe400078e00fa */
[----:B------:R-:W-:Y:S02]  /*19c90*/  IMAD.MOV.U32 R251, RZ, RZ, R36 ;  /* 0x000000fffffb7224 */ /* 0x000fe400078e0024 */
[----:B------:R-:W-:Y:S02]  /*19ca0*/  IMAD.MOV.U32 R250, RZ, RZ, R37 ;  /* 0x000000fffffa7224 */ /* 0x000fe400078e0025 */
[----:B------:R-:W2:Y:S01]  /*19cb0*/  LDL.LU.64 R36, [R1+0xd0] ;  /* 0x0000d00001247983 */ /* 0x000ea20000300a00 */
[----:B------:R-:W-:-:S03]  /*19cc0*/  IMAD.MOV.U32 R252, RZ, RZ, R53 ;  /* 0x000000fffffc7224 */ /* 0x000fc600078e0035 */
[----:B------:R1:W-:Y:S01]  /*19cd0*/  STL [R1+0x80], R52 ;  /* 0x0000803401007387 */ /* 0x0003e20000100800 */
[----:B------:R-:W-:-:S03]  /*19ce0*/  IMAD.MOV.U32 R0, RZ, RZ, R55 ;  /* 0x000000ffff007224 */ /* 0x000fc600078e0037 */
[----:B-1----:R-:W3:Y:S04]  /*19cf0*/  LDL.LU.64 R52, [R1+0xd8] ;  /* 0x0000d80001347983 */ /* 0x002ee80000300a00 */
[----:B------:R1:W-:Y:S04]  /*19d00*/  STL [R1+0x88], R54 ;  /* 0x0000883601007387 */ /* 0x0003e80000100800 */
[----:B-1----:R-:W4:Y:S04]  /*19d10*/  LDL.LU.64 R54, [R1+0xe0] ;  /* 0x0000e00001367983 */ /* 0x002f280000300a00 */
[----:B------:R1:W-:Y:S04]  /*19d20*/  STL [R1+0x84], R0 ;  /* 0x0000840001007387 */ /* 0x0003e80000100800 */
[----:B------:R1:W-:Y:S02]  /*19d30*/  STL [R1+0x90], R38 ;  /* 0x0000902601007387 */ /* 0x0003e40000100800 */
[----:B-1----:R-:W-:-:S02]  /*19d40*/  MOV R0, R39 ;  /* 0x0000002700007202 */ /* 0x002fc40000000f00 */
[----:B------:R-:W4:Y:S04]  /*19d50*/  LDL.LU.64 R38, [R1+0x7c8] ;  /* 0x0007c80001267983 */ /* 0x000f280000300a00 */
[----:B------:R1:W-:Y:S04]  /*19d60*/  STL [R1+0x8c], R0 ;  /* 0x00008c0001007387 */ /* 0x0003e80000100800 */
[----:B------:R1:W-:Y:S02]  /*19d70*/  STL [R1+0x98], R40 ;  /* 0x0000982801007387 */ /* 0x0003e40000100800 */
[----:B-1----:R-:W-:-:S02]  /*19d80*/  IMAD.MOV.U32 R0, RZ, RZ, R41 ;  /* 0x000000ffff007224 */ /* 0x002fc400078e0029 */
        /* <DEDUP_REMOVED lines=26> */
[----:B--2---:R2:W-:Y:S01]  /*19f30*/  STL [R1+0xd0], R36 ;  /* 0x0000d02401007387 */ /* 0x0045e20000100800 */
[----:B-1----:R-:W-:-:S03]  /*19f40*/  IMAD.MOV.U32 R0, RZ, RZ, R37 ;  /* 0x000000ffff007224 */ /* 0x002fc600078e0025 */
[----:B--2---:R-:W2:Y:S04]  /*19f50*/  LDL.LU.64 R36, [R1+0x8d0] ;  /* 0x0008d00001247983 */ /* 0x004ea80000300a00 */
[----:B------:R1:W-:Y:S04]  /*19f60*/  STL [R1+0xcc], R0 ;  /* 0x0000cc0001007387 */ /* 0x0003e80000100800 */
[----:B---3--:R3:W-:Y:S01]  /*19f70*/  STL [R1+0xd8], R52 ;  /* 0x0000d83401007387 */ /* 0x0087e20000100800 */
[----:B-1----:R-:W-:-:S03]  /*19f80*/  IMAD.MOV.U32 R0, RZ, RZ, R53 ;  /* 0x000000ffff007224 */ /* 0x002fc600078e0035 */
[----:B---3--:R-:W3:Y:S04]  /*19f90*/  LDL.LU.64 R52, [R1+0x130] ;  /* 0x0001300001347983 */ /* 0x008ee80000300a00 */
[----:B------:R1:W-:Y:S04]  /*19fa0*/  STL [R1+0xd4], R0 ;  /* 0x0000d40001007387 */ /* 0x0003e80000100800 */
[----:B----4-:R4:W-:Y:S01]  /*19fb0*/  STL [R1+0xe0], R54 ;  /* 0x0000e03601007387 */ /* 0x0109e20000100800 */
[----:B-1----:R-:W-:-:S03]  /*19fc0*/  MOV R0, R55 ;  /* 0x0000003700007202 */ /* 0x002fc60000000f00 */
[----:B----4-:R-:W4:Y:S04]  /*19fd0*/  LDL.LU.64 R54, [R1+0x138] ;  /* 0x0001380001367983 */ /* 0x010f280000300a00 */
        /* <DEDUP_REMOVED lines=38> */
[----:B-1----:R-:W-:-:S03]  /*1a240*/  MOV R0, R53 ;  /* 0x0000003500007202 */ /* 0x002fc60000000f00 */
[----:B---3--:R-:W3:Y:S04]  /*1a250*/  LDL.LU.64 R52, [R1+0xa58] ;  /* 0x000a580001347983 */ /* 0x008ee80000300a00 */
[----:B------:R1:W-:Y:S04]  /*1a260*/  STL [R1+0x12c], R0 ;  /* 0x00012c0001007387 */ /* 0x0003e80000100800 */
[----:B----4-:R4:W-:Y:S01]  /*1a270*/  STL [R1+0x138], R54 ;  /* 0x0001383601007387 */ /* 0x0109e20000100800 */
[----:B-1----:R-:W-:-:S03]  /*1a280*/  IMAD.MOV.U32 R0, RZ, RZ, R55 ;  /* 0x000000ffff007224 */ /* 0x002fc600078e0037 */
        /* <DEDUP_REMOVED lines=35> */
[----:B-1----:R-:W-:-:S03]  /*1a4c0*/  MOV R0, R37 ;  /* 0x0000002500007202 */ /* 0x002fc60000000f00 */
[----:B--2---:R-:W2:Y:S04]  /*1a4d0*/  LDL.LU.64 R36, [R1+0x1d8] ;  /* 0x0001d80001247983 */ /* 0x004ea80000300a00 */
[----:B------:R1:W-:Y:S04]  /*1a4e0*/  STL [R1+0x17c], R0 ;  /* 0x00017c0001007387 */ /* 0x0003e80000100800 */
[----:B---3--:R3:W-:Y:S01]  /*1a4f0*/  STL [R1+0x188], R52 ;  /* 0x0001883401007387 */ /* 0x0087e20000100800 */
[----:B-1----:R-:W-:-:S03]  /*1a500*/  IMAD.MOV.U32 R0, RZ, RZ, R53 ;  /* 0x000000ffff007224 */ /* 0x002fc600078e0035 */
        /* <DEDUP_REMOVED lines=1660> */
[----:B------:R-:W4:Y:S04]  /*20cd0*/  LDL.64 R48, [R1+0x1240] ;  /* 0x0012400001307983 */ /* 0x000f280000100a00 */
[----:B------:R1:W-:Y:S04]  /*20ce0*/  STL [R1+0xe7c], R0 ;  /* 0x000e7c0001007387 */ /* 0x0003e80000100800 */
[----:B------:R1:W-:Y:S02]  /*20cf0*/  STL [R1+0xe88], R50 ;  /* 0x000e883201007387 */ /* 0x0003e40000100800 */
[----:B-1----:R-:W-:-:S02]  /*20d00*/  IMAD.MOV.U32 R0, RZ, RZ, R51 ;  /* 0x000000ffff007224 */ /* 0x002fc400078e0033 */
[----:B------:R-:W4:Y:S04]  /*20d10*/  LDL.64 R50, [R1+0x1258] ;  /* 0x0012580001327983 */ /* 0x000f280000100a00 */
        /* <DEDUP_REMOVED lines=205> */
[----:B------:R-:W-:Y:S04]  /*219f0*/  STL [R1+0x1028], R34 ;  /* 0x0010282201007387 */ /* 0x000fe80000100800 */
[----:B------:R-:W4:Y:S01]  /*21a00*/  LDL.LU.64 R32, [R1+0x1590] ;  /* 0x0015900001207983 */ /* 0x000f220000300a00 */
[----:B-1----:R-:W-:-:S05]  /*21a10*/  IMAD.MOV.U32 R0, RZ, RZ, R35 ;  /* 0x000000ffff007224 */ /* 0x002fca00078e0023 */
[----:B------:R1:W-:Y:S04]  /*21a20*/  STL [R1+0x1024], R0 ;  /* 0x0010240001007387 */ /* 0x0003e80000100800 */
[----:B------:R1:W-:Y:S02]  /*21a30*/  STL [R1+0x1030], R46 ;  /* 0x0010302e01007387 */ /* 0x0003e40000100800 */
[----:B-1----:R-:W-:Y:S02]  /*21a40*/  IMAD.MOV.U32 R0, RZ, RZ, R47 ;  /* 0x000000ffff007224 */ /* 0x002fe400078e002f */
        /* <DEDUP_REMOVED lines=10> */
[----:B--2---:R-:W-:Y:S01]  /*21af0*/  STL [R1+0x1048], R36 ;  /* 0x0010482401007387 */ /* 0x004fe20000100800 */
[----:B-1----:R-:W-:-:S03]  /*21b00*/  IMAD.MOV.U32 R0, RZ, RZ, R37 ;  /* 0x000000ffff007224 */ /* 0x002fc600078e0025 */
[----:B------:R-:W2:Y:S04]  /*21b10*/  LDL.LU.64 R34, [R1+0x15b0] ;  /* 0x0015b00001227983 */ /* 0x000ea80000300a00 */
        /* <DEDUP_REMOVED lines=9> */
[----:B------:R-:W-:Y:S04]  /*21bb0*/  STL [R1+0x1060], R38 ;  /* 0x0010602601007387 */ /* 0x000fe80000100800 */
[----:B------:R-:W4:Y:S01]  /*21bc0*/  LDL.LU.64 R36, [R1+0x15c8] ;  /* 0x0015c80001247983 */ /* 0x000f220000300a00 */
[----:B-1----:R-:W-:-:S05]  /*21bd0*/  MOV R0, R39 ;  /* 0x0000002700007202 */ /* 0x002fca0000000f00 */
[----:B------:R1:W-:Y:S02]  /*21be0*/  STL [R1+0x105c], R0 ;  /* 0x00105c0001007387 */ /* 0x0003e40000100800 */
[----:B-1----:R-:W-:Y:S02]  /*21bf0*/  IMAD.MOV.U32 R0, RZ, RZ, R41 ;  /* 0x000000ffff007224 */ /* 0x002fe400078e0029 */
[----:B------:R1:W-:Y:S04]  /*21c00*/  STL [R1+0x1068], R40 ;  /* 0x0010682801007387 */ /* 0x0003e80000100800 */
[----:B------:R-:W4:Y:S04]  /*21c10*/  LDL.LU.64 R38, [R1+0x15d0] ;  /* 0x0015d00001267983 */ /* 0x000f280000300a00 */
[----:B------:R1:W-:Y:S04]  /*21c20*/  STL [R1+0x1064], R0 ;  /* 0x0010640001007387 */ /* 0x0003e80000100800 */
[----:B------:R1:W-:Y:S04]  /*21c30*/  STL [R1+0x1070], R42 ;  /* 0x0010702a01007387 */ /* 0x0003e80000100800 */
[----:B-1----:R-:W4:Y:S01]  /*21c40*/  LDL.LU.64 R40, [R1+0x15d8] ;  /* 0x0015d80001287983 */ /* 0x002f220000300a00 */
[----:B------:R-:W-:-:S03]  /*21c50*/  IMAD.MOV.U32 R0, RZ, RZ, R43 ;  /* 0x000000ffff007224 */ /* 0x000fc600078e002b */
[----:B------:R-:W-:Y:S04]  /*21c60*/  STL [R1+0x1078], R44 ;  /* 0x0010782c01007387 */ /* 0x000fe80000100800 */
[----:B------:R1:W-:Y:S04]  /*21c70*/  STL [R1+0x106c], R0 ;  /* 0x00106c0001007387 */ /* 0x0003e80000100800 */
[----:B------:R-:W4:Y:S01]  /*21c80*/  LDL.LU.64 R42, [R1+0x15e0] ;  /* 0x0015e000012a7983 */ /* 0x000f220000300a00 */
[----:B-1----:R-:W-:-:S03]  /*21c90*/  IMAD.MOV.U32 R0, RZ, RZ, R45 ;  /* 0x000000ffff007224 */ /* 0x002fc600078e002d */
[----:B------:R-:W-:Y:S04]  /*21ca0*/  STL [R1+0x1080], R32 ;  /* 0x0010802001007387 */ /* 0x000fe80000100800 */
[----:B------:R1:W-:Y:S04]  /*21cb0*/  STL [R1+0x1074], R0 ;  /* 0x0010740001007387 */ /* 0x0003e80000100800 */
[----:B------:R-:W4:Y:S01]  /*21cc0*/  LDL.LU.64 R44, [R1+0x15e8] ;  /* 0x0015e800012c7983 */ /* 0x000f220000300a00 */
[----:B-1----:R-:W-:-:S03]  /*21cd0*/  MOV R0, R33 ;  /* 0x0000002100007202 */ /* 0x002fc60000000f00 */
[----:B------:R-:W-:Y:S04]  /*21ce0*/  STL [R1+0x1088], R46 ;  /* 0x0010882e01007387 */ /* 0x000fe80000100800 */
        /* <DEDUP_REMOVED lines=30> */
[----:B------:R-:W-:Y:S04]  /*21ed0*/  STL [R1+0x10c8], R40 ;  /* 0x0010c82801007387 */ /* 0x000fe80000100800 */
[----:B------:R1:W-:Y:S04]  /*21ee0*/  STL [R1+0x10bc], R0 ;  /* 0x0010bc0001007387 */ /* 0x0003e80000100800 */
[----:B------:R-:W4:Y:S01]  /*21ef0*/  LDL.LU.64 R38, [R1+0x1628] ;  /* 0x0016280001267983 */ /* 0x000f220000300a00 */
[----:B-1----:R-:W-:-:S03]  /*21f00*/  IMAD.MOV.U32 R0, RZ, RZ, R41 ;  /* 0x000000ffff007224 */ /* 0x002fc600078e0029 */
[----:B------:R-:W-:Y:S04]  /*21f10*/  STL [R1+0x10d0], R42 ;  /* 0x0010d02a01007387 */ /* 0x000fe80000100800 */
[----:B------:R1:W-:Y:S04]  /*21f20*/  STL [R1+0x10c4], R0 ;  /* 0x0010c40001007387 */ /* 0x0003e80000100800 */
[----:B------:R-:W4:Y:S01]  /*21f30*/  LDL.LU.64 R40, [R1+0x1630] ;  /* 0x0016300001287983 */ /* 0x000f220000300a00 */
[----:B-1----:R-:W-:-:S03]  /*21f40*/  IMAD.MOV.U32 R0, RZ, RZ, R43 ;  /* 0x000000ffff007224 */ /* 0x002fc600078e002b */
[----:B------:R-:W-:Y:S04]  /*21f50*/  STL [R1+0x10d8], R44 ;  /* 0x0010d82c01007387 */ /* 0x000fe80000100800 */
[----:B------:R1:W-:Y:S04]  /*21f60*/  STL [R1+0x10cc], R0 ;  /* 0x0010cc0001007387 */ /* 0x0003e80000100800 */
[----:B------:R-:W4:Y:S04]  /*21f70*/  LDL.LU.64 R42, [R1+0x1638] ;  /* 0x00163800012a7983 */ /* 0x000f280000300a00 */
[----:B------:R-:W4:Y:S01]  /*21f80*/  LDL.LU.64 R32, [R1+0x1640] ;  /* 0x0016400001207983 */ /* 0x000f220000300a00 */
[----:B-1----:R-:W-:-:S05]  /*21f90*/  IMAD.MOV.U32 R0, RZ, RZ, R45 ;  /* 0x000000ffff007224 */ /* 0x002fca00078e002d */
[----:B------:R1:W-:Y:S04]  /*21fa0*/  STL [R1+0x10d4], R0 ;  /* 0x0010d40001007387 */ /* 0x0003e80000100800 */
[----:B------:R-:W-:Y:S01]  /*21fb0*/  STL [R1+0x10e0], R46 ;  /* 0x0010e02e01007387 */ /* 0x000fe20000100800 */
[----:B-1----:R-:W-:-:S03]  /*21fc0*/  MOV R0, R47 ;  /* 0x0000002f00007202 */ /* 0x002fc60000000f00 */
[----:B------:R-:W4:Y:S04]  /*21fd0*/  LDL.LU.64 R44, [R1+0x1648] ;  /* 0x00164800012c7983 */ /* 0x000f280000300a00 */
[----:B------:R1:W-:Y:S02]  /*21fe0*/  STL [R1+0x10dc], R0 ;  /* 0x0010dc0001007387 */ /* 0x0003e40000100800 */
[----:B-1----:R-:W-:Y:S02]  /*21ff0*/  IMAD.MOV.U32 R0, RZ, RZ, R49 ;  /* 0x000000ffff007224 */ /* 0x002fe400078e0031 */
[----:B------:R-:W-:Y:S04]  /*22000*/  STL [R1+0x10e8], R48 ;  /* 0x0010e83001007387 */ /* 0x000fe80000100800 */
[----:B------:R-:W4:Y:S04]  /*22010*/  LDL.LU.64 R46, [R1+0x1650] ;  /* 0x00165000012e7983 */ /* 0x000f280000300a00 */
[----:B------:R1:W-:Y:S04]  /*22020*/  STL [R1+0x10e4], R0 ;  /* 0x0010e40001007387 */ /* 0x0003e80000100800 */
[----:B------:R2:W-:Y:S01]  /*22030*/  STL [R1+0x10f0], R50 ;  /* 0x0010f03201007387 */ /* 0x0005e20000100800 */
[----:B-1----:R-:W-:-:S03]  /*22040*/  IMAD.MOV.U32 R0, RZ, RZ, R51 ;  /* 0x000000ffff007224 */ /* 0x002fc600078e0033 */
[----:B------:R-:W4:Y:S04]  /*22050*/  LDL.LU.64 R48, [R1+0x1658] ;  /* 0x0016580001307983 */ /* 0x000f280000300a00 */
[----:B--2---:R-:W-:Y:S04]  /*22060*/  STL [R1+0x10f8], R34 ;  /* 0x0010f82201007387 */ /* 0x004fe80000100800 */
[----:B------:R1:W-:Y:S04]  /*22070*/  STL [R1+0x10ec], R0 ;  /* 0x0010ec0001007387 */ /* 0x0003e80000100800 */
[----:B------:R-:W2:Y:S01]  /*22080*/  LDL.LU.64 R50, [R1+0x1660] ;  /* 0x0016600001327983 */ /* 0x000ea20000300a00 */
[----:B-1----:R-:W-:-:S03]  /*22090*/  IMAD.MOV.U32 R0, RZ, RZ, R35 ;  /* 0x000000ffff007224 */ /* 0x002fc600078e0023 */
[----:B---3--:R-:W-:Y:S04]  /*220a0*/  STL [R1+0x1100], R52 ;  /* 0x0011003401007387 */ /* 0x008fe80000100800 */
[----:B------:R1:W-:Y:S04]  /*220b0*/  STL [R1+0x10f4], R0 ;  /* 0x0010f40001007387 */ /* 0x0003e80000100800 */
[----:B------:R-:W3:Y:S01]  /*220c0*/  LDL.LU.64 R34, [R1+0x1668] ;  /* 0x0016680001227983 */ /* 0x000ee20000300a00 */
[----:B-1----:R-:W-:-:S03]  /*220d0*/  MOV R0, R53 ;  /* 0x0000003500007202 */ /* 0x002fc60000000f00 */
[----:B----4-:R-:W-:Y:S04]  /*220e0*/  STL [R1+0x1108], R54 ;  /* 0x0011083601007387 */ /* 0x010fe80000100800 */
[----:B------:R1:W-:Y:S04]  /*220f0*/  STL [R1+0x10fc], R0 ;  /* 0x0010fc0001007387 */ /* 0x0003e80000100800 */
[----:B------:R-:W4:Y:S01]  /*22100*/  LDL.LU.64 R52, [R1+0x1670] ;  /* 0x0016700001347983 */ /* 0x000f220000300a00 */
[----:B-1----:R-:W-:-:S03]  /*22110*/  IMAD.MOV.U32 R0, RZ, RZ, R55 ;  /* 0x000000ffff007224 */ /* 0x002fc600078e0037 */
[----:B------:R-:W-:Y:S04]  /*22120*/  STL [R1+0x1110], R36 ;  /* 0x0011102401007387 */ /* 0x000fe80000100800 */
[----:B------:R1:W-:Y:S04]  /*22130*/  STL [R1+0x1104], R0 ;  /* 0x0011040001007387 */ /* 0x0003e80000100800 */
[----:B------:R-:W4:Y:S01]  /*22140*/  LDL.LU.64 R54, [R1+0x1678] ;  /* 0x0016780001367983 */ /* 0x000f220000300a00 */
[----:B-1----:R-:W-:-:S03]  /*22150*/  IMAD.MOV.U32 R0, RZ, RZ, R37 ;  /* 0x000000ffff007224 */ /* 0x002fc600078e0025 */
        /* <DEDUP_REMOVED lines=12> */
[----:B------:R-:W-:Y:S04]  /*22220*/  STL [R1+0x1130], R32 ;  /* 0x0011302001007387 */ /* 0x000fe80000100800 */
[----:B------:R1:W-:Y:S04]  /*22230*/  STL [R1+0x1124], R0 ;  /* 0x0011240001007387 */ /* 0x0003e80000100800 */
[----:B------:R-:W4:Y:S01]  /*22240*/  LDL.LU.64 R42, [R1+0x1698] ;  /* 0x00169800012a7983 */ /* 0x000f220000300a00 */
[----:B-1----:R-:W-:-:S03]  /*22250*/  IMAD.MOV.U32 R0, RZ, RZ, R33 ;  /* 0x000000ffff007224 */ /* 0x002fc600078e0021 */
[----:B------:R-:W-:Y:S04]  /*22260*/  STL [R1+0x1138], R44 ;  /* 0x0011382c01007387 */ /* 0x000fe80000100800 */
[----:B------:R1:W-:Y:S02]  /*22270*/  STL [R1+0x112c], R0 ;  /* 0x00112c0001007387 */ /* 0x0003e40000100800 */
[----:B-1----:R-:W-:Y:S02]  /*22280*/  IMAD.MOV.U32 R0, RZ, RZ, R45 ;  /* 0x000000ffff007224 */ /* 0x002fe400078e002d */
        /* <DEDUP_REMOVED lines=8> */
[----:B--2---:R-:W-:Y:S04]  /*22310*/  STL [R1+0x1150], R50 ;  /* 0x0011503201007387 */ /* 0x004fe80000100800 */
[----:B------:R1:W-:Y:S04]  /*22320*/  STL [R1+0x1144], R0 ;  /* 0x0011440001007387 */ /* 0x0003e80000100800 */
[----:B------:R-:W2:Y:S01]  /*22330*/  LDL.LU.64 R48, [R1+0x16b0] ;  /* 0x0016b00001307983 */ /* 0x000ea20000300a00 */
[----:B-1----:R-:W-:-:S03]  /*22340*/  IMAD.MOV.U32 R0, RZ, RZ, R51 ;  /* 0x000000ffff007224 */ /* 0x002fc600078e0033 */
[----:B---3--:R-:W-:Y:S04]  /*22350*/  STL [R1+0x1158], R34 ;  /* 0x0011582201007387 */ /* 0x008fe80000100800 */
[----:B------:R1:W-:Y:S04]  /*22360*/  STL [R1+0x114c], R0 ;  /* 0x00114c0001007387 */ /* 0x0003e80000100800 */
[----:B------:R-:W3:Y:S01]  /*22370*/  LDL.LU.64 R50, [R1+0x16b8] ;  /* 0x0016b80001327983 */ /* 0x000ee20000300a00 */
[----:B-1----:R-:W-:-:S03]  /*22380*/  IMAD.MOV.U32 R0, RZ, RZ, R35 ;  /* 0x000000ffff007224 */ /* 0x002fc600078e0023 */
[----:B----4-:R-:W-:Y:S04]  /*22390*/  STL [R1+0x1160], R52 ;  /* 0x0011603401007387 */ /* 0x010fe80000100800 */
[----:B------:R1:W-:Y:S02]  /*223a0*/  STL [R1+0x1154], R0 ;  /* 0x0011540001007387 */ /* 0x0003e40000100800 */
[----:B-1----:R-:W-:Y:S02]  /*223b0*/  MOV R0, R53 ;  /* 0x0000003500007202 */ /* 0x002fe40000000f00 */
        /* <DEDUP_REMOVED lines=16> */
[----:B-1----:R-:W-:-:S05]  /*224c0*/  MOV R0, R41 ;  /* 0x0000002900007202 */ /* 0x002fca0000000f00 */
[----:B------:R1:W-:Y:S04]  /*224d0*/  STL [R1+0x117c], R0 ;  /* 0x00117c0001007387 */ /* 0x0003e80000100800 */
[----:B------:R-:W-:Y:S04]  /*224e0*/  STL [R1+0x1188], R42 ;  /* 0x0011882a01007387 */ /* 0x000fe80000100800 */
[----:B------:R-:W4:Y:S01]  /*224f0*/  LDL.LU.64 R32, [R1+0x16e8] ;  /* 0x0016e80001207983 */ /* 0x000f220000300a00 */
[----:B-1----:R-:W-:-:S03]  /*22500*/  IMAD.MOV.U32 R0, RZ, RZ, R43 ;  /* 0x000000ffff007224 */ /* 0x002fc600078e002b */
[----:B------:R-:W4:Y:S04]  /*22510*/  LDL.LU.64 R34, [R1+0x16f0] ;  /* 0x0016f00001227983 */ /* 0x000f280000300a00 */
[----:B------:R1:W-:Y:S04]  /*22520*/  STL [R1+0x1184], R0 ;  /* 0x0011840001007387 */ /* 0x0003e80000100800 */
[----:B------:R-:W-:Y:S04]  /*22530*/  STL [R1+0x1190], R44 ;  /* 0x0011902c01007387 */ /* 0x000fe80000100800 */
[----:B------:R-:W4:Y:S01]  /*22540*/  LDL.LU.64 R36, [R1+0x16f8] ;  /* 0x0016f80001247983 */ /* 0x000f220000300a00 */
[----:B-1----:R-:W-:-:S03]  /*22550*/  IMAD.MOV.U32 R0, RZ, RZ, R45 ;  /* 0x000000ffff007224 */ /* 0x002fc600078e002d */
[----:B------:R-:W4:Y:S04]  /*22560*/  LDL.LU.64 R38, [R1+0x1700] ;  /* 0x0017000001267983 */ /* 0x000f280000300a00 */
[----:B------:R1:W-:Y:S04]  /*22570*/  STL [R1+0x118c], R0 ;  /* 0x00118c0001007387 */ /* 0x0003e80000100800 */
[----:B------:R-:W-:Y:S01]  /*22580*/  STL [R1+0x1198], R46 ;  /* 0x0011982e01007387 */ /* 0x000fe20000100800 */
[----:B-1----:R-:W-:-:S03]  /*22590*/  IMAD.MOV.U32 R0, RZ, RZ, R47 ;  /* 0x000000ffff007224 */ /* 0x002fc600078e002f */
[----:B------:R-:W4:Y:S04]  /*225a0*/  LDL.LU.64 R40, [R1+0x1708] ;  /* 0x0017080001287983 */ /* 0x000f280000300a00 */
[----:B--2---:R-:W-:Y:S04]  /*225b0*/  STL [R1+0x11a0], R48 ;  /* 0x0011a03001007387 */ /* 0x004fe80000100800 */
[----:B------:R1:W-:Y:S04]  /*225c0*/  STL [R1+0x1194], R0 ;  /* 0x0011940001007387 */ /* 0x0003e80000100800 */
[----:B------:R-:W2:Y:S01]  /*225d0*/  LDL.LU.64 R42, [R1+0x1710] ;  /* 0x00171000012a7983 */ /* 0x000ea20000300a00 */
[----:B-1----:R-:W-:-:S05]  /*225e0*/  MOV R0, R49 ;  /* 0x0000003100007202 */ /* 0x002fca0000000f00 */
[----:B------:R1:W-:Y:S04]  /*225f0*/  STL [R1+0x119c], R0 ;  /* 0x00119c0001007387 */ /* 0x0003e80000100800 */
[----:B---3--:R-:W-:Y:S04]  /*22600*/  STL [R1+0x11a8], R50 ;  /* 0x0011a83201007387 */ /* 0x008fe80000100800 */
[----:B------:R-:W3:Y:S01]  /*22610*/  LDL.LU.64 R44, [R1+0x1718] ;  /* 0x00171800012c7983 */ /* 0x000ee20000300a00 */
[----:B-1----:R-:W-:-:S03]  /*22620*/  IMAD.MOV.U32 R0, RZ, RZ, R51 ;  /* 0x000000ffff007224 */ /* 0x002fc600078e0033 */
[----:B------:R-:W3:Y:S04]  /*22630*/  LDL.LU.64 R46, [R1+0x1720] ;  /* 0x00172000012e7983 */ /* 0x000ee80000300a00 */
[----:B------:R1:W-:Y:S04]  /*22640*/  STL [R1+0x11a4], R0 ;  /* 0x0011a40001007387 */ /* 0x0003e80000100800 */
[----:B----4-:R-:W-:Y:S04]  /*22650*/  STL [R1+0x11b0], R52 ;  /* 0x0011b03401007387 */ /* 0x010fe80000100800 */
[----:B------:R-:W4:Y:S01]  /*22660*/  LDL.LU.64 R48, [R1+0x1728] ;  /* 0x0017280001307983 */ /* 0x000f220000300a00 */
[----:B-1----:R-:W-:-:S03]  /*22670*/  IMAD.MOV.U32 R0, RZ, RZ, R53 ;  /* 0x000000ffff007224 */ /* 0x002fc600078e0035 */
[----:B------:R-:W4:Y:S04]  /*22680*/  LDL.LU.64 R50, [R1+0x1730] ;  /* 0x0017300001327983 */ /* 0x000f280000300a00 */
[----:B------:R1:W-:Y:S02]  /*22690*/  STL [R1+0x11ac], R0 ;  /* 0x0011ac0001007387 */ /* 0x0003e40000100800 */
[----:B-1----:R-:W-:Y:S02]  /*226a0*/  IMAD.MOV.U32 R0, RZ, RZ, R55 ;  /* 0x000000ffff007224 */ /* 0x002fe400078e0037 */
[----:B------:R1:W-:Y:S04]  /*226b0*/  STL [R1+0x11b8], R54 ;  /* 0x0011b83601007387 */ /* 0x0003e80000100800 */
[----:B------:R-:W4:Y:S04]  /*226c0*/  LDL.LU.64 R52, [R1+0x1738] ;  /* 0x0017380001347983 */ /* 0x000f280000300a00 */
[----:B------:R-:W-:Y:S04]  /*226d0*/  STL [R1+0x11c0], R26 ;  /* 0x0011c01a01007387 */ /* 0x000fe80000100800 */
[----:B------:R1:W-:Y:S04]  /*226e0*/  STL [R1+0x11b4], R0 ;  /* 0x0011b40001007387 */ /* 0x0003e80000100800 */
[----:B-1----:R-:W4:Y:S01]  /*226f0*/  LDL.LU.64 R54, [R1+0x1740] ;  /* 0x0017400001367983 */ /* 0x002f220000300a00 */
[----:B------:R-:W-:-:S03]  /*22700*/  MOV R0, R27 ;  /* 0x0000001b00007202 */ /* 0x000fc60000000f00 */
[----:B------:R-:W-:Y:S04]  /*22710*/  STL [R1+0x11c8], R28 ;  /* 0x0011c81c01007387 */ /* 0x000fe80000100800 */
[----:B------:R1:W-:Y:S04]  /*22720*/  STL [R1+0x11bc], R0 ;  /* 0x0011bc0001007387 */ /* 0x0003e80000100800 */
[----:B------:R-:W-:Y:S01]  /*22730*/  STL [R1+0x11d0], R30 ;  /* 0x0011d01e01007387 */ /* 0x000fe20000100800 */
[----:B-1----:R-:W-:-:S05]  /*22740*/  IMAD.MOV.U32 R0, RZ, RZ, R29 ;  /* 0x000000ffff007224 */ /* 0x002fca00078e001d */
        /* <DEDUP_REMOVED lines=8> */
[----:B-1----:R-:W-:-:S05]  /*227d0*/  MOV R0, R35 ;  /* 0x0000002300007202 */ /* 0x002fca0000000f00 */
        /* <DEDUP_REMOVED lines=11> */
[----:B--2---:R-:W-:-:S03]  /*22890*/  MOV R0, R43 ;  /* 0x0000002b00007202 */ /* 0x004fc60000000f00 */
[----:B------:R-:W-:Y:S04]  /*228a0*/  STL [R1+0x1208], R42 ;  /* 0x0012082a01007387 */ /* 0x000fe80000100800 */
[----:B---3--:R-:W-:Y:S04]  /*228b0*/  STL [R1+0x1210], R44 ;  /* 0x0012102c01007387 */ /* 0x008fe80000100800 */
[----:B------:R1:W-:Y:S04]  /*228c0*/  STL [R1+0x1204], R0 ;  /* 0x0012040001007387 */ /* 0x0003e80000100800 */
[----:B------:R-:W-:Y:S01]  /*228d0*/  STL [R1+0x1218], R46 ;  /* 0x0012182e01007387 */ /* 0x000fe20000100800 */
[----:B-1----:R-:W-:-:S05]  /*228e0*/  IMAD.MOV.U32 R0, RZ, RZ, R45 ;  /* 0x000000ffff007224 */ /* 0x002fca00078e002d */
[----:B------:R1:W-:Y:S02]  /*228f0*/  STL [R1+0x120c], R0 ;  /* 0x00120c0001007387 */ /* 0x0003e40000100800 */
[----:B-1----:R-:W-:Y:S02]  /*22900*/  IMAD.MOV.U32 R0, RZ, RZ, R47 ;  /* 0x000000ffff007224 */ /* 0x002fe400078e002f */
[----:B----4-:R-:W-:Y:S04]  /*22910*/  STL [R1+0x1220], R48 ;  /* 0x0012203001007387 */ /* 0x010fe80000100800 */
[----:B------:R1:W-:Y:S04]  /*22920*/  STL [R1+0x1214], R0 ;  /* 0x0012140001007387 */ /* 0x0003e80000100800 */
[----:B------:R-:W-:Y:S01]  /*22930*/  STL [R1+0x1228], R50 ;  /* 0x0012283201007387 */ /* 0x000fe20000100800 */
[----:B-1----:R-:W-:-:S05]  /*22940*/  IMAD.MOV.U32 R0, RZ, RZ, R49 ;  /* 0x000000ffff007224 */ /* 0x002fca00078e0031 */
[----:B------:R1:W-:Y:S04]  /*22950*/  STL [R1+0x121c], R0 ;  /* 0x00121c0001007387 */ /* 0x0003e80000100800 */
[----:B------:R-:W-:Y:S01]  /*22960*/  STL [R1+0x1230], R52 ;  /* 0x0012303401007387 */ /* 0x000fe20000100800 */
[----:B-1----:R-:W-:-:S05]  /*22970*/  MOV R0, R51 ;  /* 0x0000003300007202 */ /* 0x002fca0000000f00 */
[----:B------:R1:W-:Y:S02]  /*22980*/  STL [R1+0x1224], R0 ;  /* 0x0012240001007387 */ /* 0x0003e40000100800 */
[----:B-1----:R-:W-:Y:S02]  /*22990*/  IMAD.MOV.U32 R0, RZ, RZ, R53 ;  /* 0x000000ffff007224 */ /* 0x002fe400078e0035 */
[----:B------:R-:W-:-:S03]  /*229a0*/  IMAD.MOV.U32 R4, RZ, RZ, R55 ;  /* 0x000000ffff047224 */ /* 0x000fc600078e0037 */
[----:B------:R-:W-:Y:S04]  /*229b0*/  STL [R1+0x122c], R0 ;  /* 0x00122c0001007387 */ /* 0x000fe80000100800 */
[----:B------:R-:W-:Y:S04]  /*229c0*/  STL [R1+0x1238], R54 ;  /* 0x0012383601007387 */ /* 0x000fe80000100800 */
[----:B------:R-:W-:Y:S04]  /*229d0*/  STL [R1+0x1234], R4 ;  /* 0x0012340401007387 */ /* 0x000fe80000100800 */
[----:B------:R1:W-:Y:S02]  /*229e0*/  STL [R1+0x1240], R2 ;  /* 0x0012400201007387 */ /* 0x0003e40000100800 */
[----:B-1----:R-:W-:-:S05]  /*229f0*/  IMAD.MOV.U32 R2, RZ, RZ, R3 ;  /* 0x000000ffff027224 */ /* 0x002fca00078e0003 */
[----:B------:R1:W-:Y:S04]  /*22a00*/  STL [R1+0x123c], R2 ;  /* 0x00123c0201007387 */ /* 0x0003e80000100800 */
[----:B------:R1:W-:Y:S04]  /*22a10*/  STL [R1], RZ ;  /* 0x000000ff01007387 */ /* 0x0003e80000100800 */
        /* <DEDUP_REMOVED lines=30> */
[----:B------:R1:W-:Y:S01]  /*22c00*/  STL [R1+0x7c], RZ ;  /* 0x00007cff01007387 */ /* 0x0003e20000100800 */
[----:B------:R-:W-:-:S04]  /*22c10*/  SHF.R.S32.HI R0, RZ, 0x1f, R9 ;  /* 0x0000001fff007819 */ /* 0x000fc80000011409 */
[----:B------:R-:W-:Y:S01]  /*22c20*/  LEA.HI R0, R0, R9, RZ, 0x7 ;  /* 0x0000000900007211 */ /* 0x000fe200078f38ff */
[----:B------:R-:W-:-:S03]  /*22c30*/  USHF.R.S32.HI UR11, URZ, 0x1f, UR6 ;  /* 0x0000001f3f0b7899 */ /* 0x000fc60008011406 */
[----:B------:R-:W-:Y:S01]  /*22c40*/  SHF.R.S32.HI R0, RZ, 0x7, R0 ;  /* 0x00000007ff007819 */ /* 0x000fe20000011400 */
[----:B------:R-:W-:Y:S01]  /*22c50*/  USHF.R.S32.HI UR12, URZ, 0x1f, UR7 ;  /* 0x0000001f3f0c7899 */ /* 0x000fe20008011407 */
[----:B------:R-:W-:Y:S02]  /*22c60*/  MOV R9, RZ ;  /* 0x000000ff00097202 */ /* 0x000fe40000000f00 */
[----:B------:R-:W-:Y:S02]  /*22c70*/  CS2R R216, SRZ ;  /* 0x0000000000d87805 */ /* 0x000fe4000001ff00 */
[----:B------:R-:W-:Y:S02]  /*22c80*/  CS2R R218, SRZ ;  /* 0x0000000000da7805 */ /* 0x000fe4000001ff00 */
[----:B------:R-:W-:Y:S02]  /*22c90*/  CS2R R220, SRZ ;  /* 0x0000000000dc7805 */ /* 0x000fe4000001ff00 */
[----:B------:R-:W-:-:S02]  /*22ca0*/  CS2R R222, SRZ ;  /* 0x0000000000de7805 */ /* 0x000fc4000001ff00 */
[----:B------:R-:W-:Y:S02]  /*22cb0*/  CS2R R224, SRZ ;  /* 0x0000000000e07805 */ /* 0x000fe4000001ff00 */
[----:B------:R-:W-:Y:S02]  /*22cc0*/  CS2R R226, SRZ ;  /* 0x0000000000e27805 */ /* 0x000fe4000001ff00 */
        /* <DEDUP_REMOVED lines=105> */
[----:B------:R-:W-:Y:S01]  /*23360*/  CS2R R54, SRZ ;  /* 0x0000000000367805 */ /* 0x000fe2000001ff00 */
[----:B------:R-:W-:Y:S01]  /*23370*/  VIADD R0, R0, 0xfffffffe ;  /* 0xfffffffe00007836 */ /* 0x000fe20000000000 */
[----:B------:R-:W-:-:S02]  /*23380*/  USHF.L.U32 UR4, UR6, 0x2, URZ ;  /* 0x0000000206047899 */ /* 0x000fc4000800063f */
[----:B------:R-:W-:Y:S02]  /*23390*/  USHF.L.U32 UR5, UR7, 0x2, URZ ;  /* 0x0000000207057899 */ /* 0x000fe4000800063f */
[----:B------:R-:W-:Y:S01]  /*233a0*/  USHF.L.U64.HI UR6, UR6, 0x2, UR11 ;  /* 0x0000000206067899 */ /* 0x000fe2000801020b */
[----:B------:R-:W-:Y:S01]  /*233b0*/  UMOV UR60, 0x1 ;  /* 0x00000001003c7882 */ /* 0x000fe20000000000 */
[----:B------:R-:W-:Y:S01]  /*233c0*/  USHF.L.U64.HI UR7, UR7, 0x2, UR12 ;  /* 0x0000000207077899 */ /* 0x000fe2000801020c */
[----:B-1----:R-:W-:-:S11]  /*233d0*/  UMOV UR11, 0xffffffff ;  /* 0xffffffff000b7882 */ /* 0x002fd60000000000 */
.L_x_1:
[----:B------:R-:W-:Y:S01]  /*233e0*/  STL.64 [R1+0x17f0], R54 ;  /* 0x0017f03601007387 */ /* 0x000fe20000100a00 */
[----:B------:R-:W-:Y:S01]  /*233f0*/  UIADD3 UR11, UR11, 0x1, URZ ;  /* 0x000000010b0b7890 */ /* 0x000fe2000fffe03f */
[----:B------:R-:W-:-:S04]  /*23400*/  DEPBAR.LE SB0, 0x2 ;  /* 0x000080800000791a */ /* 0x000fc80000000000 */
[----:B------:R-:W-:Y:S01]  /*23410*/  STL.64 [R1+0x17e8], R52 ;  /* 0x0017e83401007387 */ /* 0x000fe20000100a00 */
[----:B------:R-:W-:Y:S01]  /*23420*/  UMOV UR37, 0x40000040 ;  /* 0x4000004000257882 */ /* 0x000fe20000000000 */
[----:B------:R-:W-:Y:S01]  /*23430*/  UMOV UR39, 0x40000040 ;  /* 0x4000004000277882 */ /* 0x000fe20000000000 */
[----:B------:R-:W1:Y:S01]  /*23440*/  LDC R3, c[0x0][0x230] ;  /* 0x00008c00ff037b82 */ /* 0x000e620000000800 */
[----:B------:R-:W-:Y:S04]  /*23450*/  STL.64 [R1+0x17e0], R50 ;  /* 0x0017e03201007387 */ /* 0x000fe80000100a00 */
[----:B------:R-:W-:Y:S03]  /*23460*/  STL.64 [R1+0x17d8], R48 ;  /* 0x0017d83001007387 */ /* 0x000fe60000100a00 */
[----:B------:R-:W2:Y:S01]  /*23470*/  LDC R2, c[0x0][0x230] ;  /* 0x00008c00ff027b82 */ /* 0x000ea20000000800 */
[----:B------:R-:W-:Y:S04]  /*23480*/  STL.64 [R1+0x17d0], R46 ;  /* 0x0017d02e01007387 */ /* 0x000fe80000100a00 */
        /* <DEDUP_REMOVED lines=10> */
[----:B------:R3:W-:Y:S04]  /*23530*/  STL.64 [R1+0x1778], R24 ;  /* 0x0017781801007387 */ /* 0x0007e80000100a00 */
[----:B---3--:R-:W3:Y:S04]  /*23540*/  LDL.LU.64 R24, [R1] ;  /* 0x0000000001187983 */ /* 0x008ee80000300a00 */
[----:B------:R-:W3:Y:S04]  /*23550*/  LDL.LU.64 R26, [R1+0x8] ;  /* 0x00000800011a7983 */ /* 0x000ee80000300a00 */
        /* <DEDUP_REMOVED lines=13> */
[----:B------:R-:W3:Y:S01]  /*23630*/  LDL.LU.64 R54, [R1+0x78] ;  /* 0x0000780001367983 */ /* 0x000ee20000300a00 */
[----:B------:R-:W-:Y:S01]  /*23640*/  UISETP.GT.AND UP0, UPT, UR11, 0x2, UPT ;  /* 0x000000020b00788c */ /* 0x000fe2000bf04270 */
[----:B------:R-:W-:Y:S03]  /*23650*/  BAR.SYNC.DEFER_BLOCKING 0x0 ;  /* 0x0000000000007b1d */ /* 0x000fe60000010000 */
[----:B------:R-:W-:-:S04]  /*23660*/  USEL UR11, UR11, URZ, !UP0 ;  /* 0x0000003f0b0b7287 */ /* 0x000fc8000c000000 */
[----:B------:R-:W-:Y:S02]  /*23670*/  ULEA UR13, UR11, UR10, 0xf ;  /* 0x0000000a0b0d7291 */ /* 0x000fe4000f8e783f */
[----:B------:R-:W-:Y:S01]  /*23680*/  ULEA UR12, UR11, UR10, 0x12 ;  /* 0x0000000a0b0c7291 */ /* 0x000fe2000f8e903f */
[----:B-----5:R-:W-:Y:S01]  /*23690*/  STL [R1+0x1768], R19 ;  /* 0x0017681301007387 */ /* 0x020fe20000100800 */
[----:B------:R-:W-:Y:S02]  /*236a0*/  UIADD3 UR13, UR13, 0xc0000, URZ ;  /* 0x000c00000d0d7890 */ /* 0x000fe4000fffe03f */
[----:B------:R-:W-:Y:S01]  /*236b0*/  USHF.R.U32.HI UR12, URZ, 0x4, UR12 ;  /* 0x000000043f0c7899 */ /* 0x000fe2000801160c */
[----:B------:R-:W-:Y:S01]  /*236c0*/  STL [R1+0x1764], R18 ;  /* 0x0017641201007387 */ /* 0x000fe20000100800 */
[----:B------:R-:W-:Y:S02]  /*236d0*/  USHF.R.U32.HI UR13, URZ, 0x4, UR13 ;  /* 0x000000043f0d7899 */ /* 0x000fe4000801160d */
[----:B------:R-:W-:Y:S01]  /*236e0*/  USGXT.U32 UR36, UR12, 0xe ;  /* 0x0000000e0c24789a */ /* 0x000fe20008000000 */
[----:B------:R-:W-:Y:S01]  /*236f0*/  STL [R1+0x1760], R17 ;  /* 0x0017601101007387 */ /* 0x000fe20000100800 */
[----:B------:R-:W-:-:S02]  /*23700*/  USGXT.U32 UR38, UR13, 0xe ;  /* 0x0000000e0d26789a */ /* 0x000fc40008000000 */
[----:B------:R-:W-:Y:S01]  /*23710*/  UIADD3 UR40, UP0, UR36, 0x2, URZ ;  /* 0x0000000224287890 */ /* 0x000fe2000ff1e03f */
[----:B------:R-:W-:Y:S01]  /*23720*/  STL [R1+0x175c], R16 ;  /* 0x00175c1001007387 */ /* 0x000fe20000100800 */
[----:B------:R-:W-:Y:S01]  /*23730*/  UIADD3 UR42, UP1, UR38, 0x2, URZ ;  /* 0x00000002262a7890 */ /* 0x000fe2000ff3e03f */
[----:B------:R-:W-:Y:S01]  /*23740*/  UMOV UR12, URZ ;  /* 0x0000003f000c7c82 */ /* 0x000fe20008000000 */
[----:B------:R-:W-:Y:S01]  /*23750*/  UMOV UR13, URZ ;  /* 0x0000003f000d7c82 */ /* 0x000fe20008000000 */
[----:B------:R-:W-:Y:S01]  /*23760*/  UIADD3.X UR41, UR12, 0x40000040, URZ, UP0, !UPT ;  /* 0x400000400c297890 */ /* 0x000fe200087fe43f */
[----:B------:R-:W-:Y:S01]  /*23770*/  STL [R1+0x1758], R7 ;  /* 0x0017580701007387 */ /* 0x000fe20000100800 */
[----:B------:R-:W-:Y:S02]  /*23780*/  UIADD3.X UR43, UR13, 0x40000040, URZ, UP1, !UPT ;  /* 0x400000400d2b7890 */ /* 0x000fe40008ffe43f */
[----:B------:R-:W-:Y:S02]  /*23790*/  UIADD3.64 UR52, UR40, 0x2, URZ ;  /* 0x0000000228347897 */ /* 0x000fe4000fffe03f */
[----:B------:R-:W-:-:S02]  /*237a0*/  UIADD3.64 UR54, UR42, 0x2, URZ ;  /* 0x000000022a367897 */ /* 0x000fc4000fffe03f */
[----:B------:R-:W-:Y:S02]  /*237b0*/  UIADD3.64 UR56, UR40, 0x4, URZ ;  /* 0x0000000428387897 */ /* 0x000fe4000fffe03f */
[----:B------:R-:W-:Y:S02]  /*237c0*/  UIADD3.64 UR58, UR42, 0x4, URZ ;  /* 0x000000042a3a7897 */ /* 0x000fe4000fffe03f */
[----:B------:R-:W-:Y:S02]  /*237d0*/  UIADD3.64 UR16, UR40, 0xffe, URZ ;  /* 0x00000ffe28107897 */ /* 0x000fe4000fffe03f */
[----:B------:R-:W-:Y:S02]  /*237e0*/  UIADD3.64 UR18, UR42, 0x1fe, URZ ;  /* 0x000001fe2a127897 */ /* 0x000fe4000fffe03f */
        /* <DEDUP_REMOVED lines=11> */
[----:B------:R-:W-:Y:S01]  /*238a0*/  UIADD3.64 UR22, UR42, 0x600, URZ ;  /* 0x000006002a167897 */ /* 0x000fe2000fffe03f */
[----:B---3--:R-:W-:-:S06]  /*238b0*/  WARPGROUP.ARRIVE ;  /* 0x00000000000079c5 */ /* 0x008fcc0000000000 */
[----:B------:R-:W-:Y:S01]  /*238c0*/  HGMMA.64x64x8.F32.TF32 R24, gdesc[UR36], R24, gsb0 ;  /* 0x04e00000241879f0 */ /* 0x000fe20008002818 */
[----:B------:R-:W-:Y:S02]  /*238d0*/  UIADD3.64 UR36, UR40, 0x1fe, URZ ;  /* 0x000001fe28247897 */ /* 0x000fe4000fffe03f */
[----:B------:R-:W-:Y:S02]  /*238e0*/  WARPGROUP.DEPBAR.LE gsb0, 0x0 ;  /* 0x00008000000079c5 */ /* 0x000fe40000010000 */
[----:B------:R-:W-:-:S06]  /*238f0*/  WARPGROUP.ARRIVE ;  /* 0x00000000000079c5 */ /* 0x000fcc0000000000 */
[----:B------:R-:W-:Y:S03]  /*23900*/  HGMMA.64x64x8.F32.TF32 R24, gdesc[UR40], R24, gsb0 ;  /* 0x04e00000281879f0 */ /* 0x000fe60008002818 */
[----:B------:R-:W-:Y:S02]  /*23910*/  WARPGROUP.DEPBAR.LE gsb0, 0x0 ;  /* 0x00008000000079c5 */ /* 0x000fe40000010000 */
[----:B------:R-:W-:-:S06]  /*23920*/  WARPGROUP.ARRIVE ;  /* 0x00000000000079c5 */ /* 0x000fcc0000000000 */
[----:B------:R-:W-:Y:S01]  /*23930*/  HGMMA.64x64x8.F32.TF32 R24, gdesc[UR52], R24, gsb0 ;  /* 0x04e00000341879f0 */ /* 0x000fe20008002818 */
[----:B------:R-:W-:Y:S01]  /*23940*/  UMOV UR52, UR18 ;  /* 0x0000001200347c82 */ /* 0x000fe20008000000 */
[----:B------:R-:W-:Y:S01]  /*23950*/  UMOV UR53, UR19 ;  /* 0x0000001300357c82 */ /* 0x000fe20008000000 */
        /* <DEDUP_REMOVED lines=8> */
[----:B------:R-:W-:Y:S02]  /*239e0*/  UIADD3.64 UR16, UR40, 0x3002, URZ ;  /* 0x0000300228107897 */ /* 0x000fe4000fffe03f */
[----:B------:R-:W-:Y:S01]  /*239f0*/  UIADD3.64 UR18, UR42, 0x602, URZ ;  /* 0x000006022a127897 */ /* 0x000fe2000fffe03f */
        /* <DEDUP_REMOVED lines=22> */
[----:B------:R-:W-:Y:S03]  /*23b60*/  HGMMA.64x64x8.F32.TF32 R24, gdesc[UR48], R24, gsb0 ;  /* 0x04e00000301879f0 */ /* 0x000fe60008002818 */
        /* <DEDUP_REMOVED lines=19> */
[----:B------:R-:W-:Y:S01]  /*23ca0*/  WARPGROUP.ARRIVE ;  /* 0x00000000000079c5 */ /* 0x000fe20000000000 */
[----:B------:R-:W-:Y:S01]  /*23cb0*/  UIADD3.64 UR44, UR40, 0x200, URZ ;  /* 0x00000200282c7897 */ /* 0x000fe2000fffe03f */
[----:B------:R-:W-:Y:S04]  /*23cc0*/  STL.64 [R1], R24 ;  /* 0x0000001801007387 */ /* 0x000fe80000100a00 */
[----:B------:R-:W-:Y:S01]  /*23cd0*/  HGMMA.64x64x8.F32.TF32 R216, gdesc[UR36], R216, gsb0 ;  /* 0x04e0000024d879f0 */ /* 0x000fe200080028d8 */
[----:B------:R-:W-:Y:S01]  /*23ce0*/  UMOV UR46, UR42 ;  /* 0x0000002a002e7c82 */ /* 0x000fe20008000000 */
[----:B------:R-:W-:Y:S01]  /*23cf0*/  UMOV UR47, UR43 ;  /* 0x0000002b002f7c82 */ /* 0x000fe20008000000 */
[----:B------:R-:W-:Y:S01]  /*23d00*/  UIADD3.64 UR48, UR42, 0x202, URZ ;  /* 0x000002022a307897 */ /* 0x000fe2000fffe03f */
[----:B------:R-:W-:Y:S01]  /*23d10*/  STL.64 [R1+0x8], R26 ;  /* 0x0000081a01007387 */ /* 0x000fe20000100a00 */
[----:B------:R-:W-:-:S02]  /*23d20*/  UIADD3.64 UR32, UR42, 0x204, URZ ;  /* 0x000002042a207897 */ /* 0x000fc4000fffe03f */
[----:B------:R-:W-:Y:S01]  /*23d30*/  UIADD3.64 UR28, UR40, 0x2204, URZ ;  /* 0x00002204281c7897 */ /* 0x000fe2000fffe03f */
[----:B------:R-:W-:Y:S01]  /*23d40*/  STL.64 [R1+0x10], R28 ;  /* 0x0000101c01007387 */ /* 0x000fe20000100a00 */
[----:B------:R-:W-:Y:S02]  /*23d50*/  UIADD3.64 UR24, UR40, 0x31fe, URZ ;  /* 0x000031fe28187897 */ /* 0x000fe4000fffe03f */
[----:B------:R-:W-:Y:S01]  /*23d60*/  UIADD3.64 UR20, UR40, 0x3200, URZ ;  /* 0x0000320028147897 */ /* 0x000fe2000fffe03f */
[----:B------:R-:W-:Y:S01]  /*23d70*/  STL.64 [R1+0x18], R30 ;  /* 0x0000181e01007387 */ /* 0x000fe20000100a00 */
[----:B------:R-:W-:Y:S02]  /*23d80*/  UIADD3.64 UR16, UR40, 0x3202, URZ ;  /* 0x0000320228107897 */ /* 0x000fe4000fffe03f */
[----:B------:R-:W-:Y:S01]  /*23d90*/  UIADD3.64 UR12, UR40, 0x3204, URZ ;  /* 0x00003204280c7897 */ /* 0x000fe2000fffe03f */
[----:B------:R-:W-:Y:S01]  /*23da0*/  STL.64 [R1+0x20], R32 ;  /* 0x0000202001007387 */ /* 0x000fe20000100a00 */
[----:B------:R-:W-:-:S03]  /*23db0*/  UIADD3.64 UR36, UR40, 0x3fe, URZ ;  /* 0x000003fe28247897 */ /* 0x000fc6000fffe03f */
        /* <DEDUP_REMOVED lines=11> */
[----:B---3--:R-:W3:Y:S01]  /*23e70*/  LDL.LU.64 R54, [R1+0x17f0] ;  /* 0x0017f00001367983 */ /* 0x008ee20000300a00 */
[----:B------:R-:W-:-:S02]  /*23e80*/  WARPGROUP.DEPBAR.LE gsb0, 0x0 ;  /* 0x00008000000079c5 */ /* 0x000fc40000010000 */
[----:B------:R-:W-:Y:S01]  /*23e90*/  WARPGROUP.ARRIVE ;  /* 0x00000000000079c5 */ /* 0x000fe20000000000 */
[----:B------:R-:W3:Y:S04]  /*23ea0*/  LDL.LU.64 R52, [R1+0x17e8] ;  /* 0x0017e80001347983 */ /* 0x000ee80000300a00 */
[----:B------:R-:W3:Y:S01]  /*23eb0*/  LDL.LU.64 R50, [R1+0x17e0] ;  /* 0x0017e00001327983 */ /* 0x000ee20000300a00 */
[----:B------:R-:W-:Y:S01]  /*23ec0*/  HGMMA.64x64x8.F32.TF32 R216, gdesc[UR44], R216, gsb0 ;  /* 0x04e000002cd879f0 */ /* 0x000fe200080028d8 */
[----:B------:R-:W-:Y:S01]  /*23ed0*/  UIADD3.64 UR44, UR40, 0x202, URZ ;  /* 0x00000202282c7897 */ /* 0x000fe2000fffe03f */
[----:B------:R-:W-:Y:S01]  /*23ee0*/  UMOV UR46, UR54 ;  /* 0x00000036002e7c82 */ /* 0x000fe20008000000 */
[----:B------:R-:W-:Y:S01]  /*23ef0*/  UMOV UR47, UR55 ;  /* 0x00000037002f7c82 */ /* 0x000fe20008000000 */
        /* <DEDUP_REMOVED lines=13> */
[----:B-1----:R-:W-:Y:S01]  /*23fd0*/  VIADD R3, R3, 0x7f ;  /* 0x0000007f03037836 */ /* 0x002fe20000000000 */
[----:B------:R-:W-:Y:S01]  /*23fe0*/  UIADD3 UR60, UR60, 0x1, URZ ;  /* 0x000000013c3c7890 */ /* 0x000fe2000fffe03f */
[----:B--2---:R-:W-:-:S03]  /*23ff0*/  VIADD R2, R2, 0xffffff00 ;  /* 0xffffff0002027836 */ /* 0x004fc60000000000 */
[----:B------:R-:W-:Y:S01]  /*24000*/  SHF.R.S32.HI R0, RZ, 0x1f, R3 ;  /* 0x0000001fff007819 */ /* 0x000fe20000011403 */
[----:B------:R-:W-:-:S03]  /*24010*/  IMAD R2, R9, -0x80, R2 ;  /* 0xffffff8009027824 */ /* 0x000fc600078e0202 */
[----:B------:R-:W-:Y:S02]  /*24020*/  LEA.HI R0, R0, R3, RZ, 0x7 ;  /* 0x0000000300007211 */ /* 0x000fe400078f38ff */
[----:B------:R-:W-:Y:S02]  /*24030*/  ISETP.GT.AND P1, PT, R2, RZ, PT ;  /* 0x000000ff0200720c */ /* 0x000fe40003f24270 */
[----:B------:R-:W-:-:S04]  /*24040*/  SHF.R.S32.HI R0, RZ, 0x7, R0 ;  /* 0x00000007ff007819 */ /* 0x000fc80000011400 */
[----:B------:R-:W-:Y:S01]  /*24050*/  IADD3 R0, R0, -0x2, RZ ;  /* 0xfffffffe00007810 */ /* 0x000fe20007ffe0ff */
[----:B------:R-:W-:Y:S02]  /*24060*/  WARPGROUP.DEPBAR.LE gsb0, 0x0 ;  /* 0x00008000000079c5 */ /* 0x000fe40000010000 */
[----:B------:R-:W-:Y:S01]  /*24070*/  WARPGROUP.ARRIVE ;  /* 0x00000000000079c5 */ /* 0x000fe20000000000 */
[----:B------:R-:W-:-:S05]  /*24080*/  ISETP.GE.AND P0, PT, R9, R0, PT ;  /* 0x000000000900720c */ /* 0x000fca0003f06270 */
[----:B------:R-:W-:Y:S01]  /*24090*/  HGMMA.64x64x8.F32.TF32 R216, gdesc[UR44], R216, gsb0 ;  /* 0x04e000002cd879f0 */ /* 0x000fe200080028d8 */
[----:B------:R-:W-:Y:S01]  /*240a0*/  UIADD3.64 UR44, UR40, 0x204, URZ ;  /* 0x00000204282c7897 */ /* 0x000fe2000fffe03f */
[----:B------:R-:W-:Y:S01]  /*240b0*/  UMOV UR46, UR58 ;  /* 0x0000003a002e7c82 */ /* 0x000fe20008000000 */
[----:B------:R-:W-:Y:S01]  /*240c0*/  UMOV UR47, UR59 ;  /* 0x0000003b002f7c82 */ /* 0x000fe20008000000 */
[----:B------:R-:W-:Y:S02]  /*240d0*/  WARPGROUP.DEPBAR.LE gsb0, 0x0 ;  /* 0x00008000000079c5 */ /* 0x000fe40000010000 */
[----:B------:R-:W-:-:S06]  /*240e0*/  WARPGROUP.ARRIVE ;  /* 0x00000000000079c5 */ /* 0x000fcc0000000000 */
        /* <DEDUP_REMOVED lines=16> */
[----:B------:R-:W-:Y:S01]  /*241f0*/  UIADD3.64 UR48, UR42, 0x3fe, URZ ;  /* 0x000003fe2a307897 */ /* 0x000fe2000fffe03f */
        /* <DEDUP_REMOVED lines=28> */
[----:B------:R-:W-:Y:S02]  /*243c0*/  UIADD3.64 UR32, UR42, 0x204, URZ ;  /* 0x000002042a207897 */ /* 0x000fe4000fffe03f */
        /* <DEDUP_REMOVED lines=21> */
[----:B------:R-:W-:Y:S01]  /*24520*/  WARPGROUP.ARRIVE ;  /* 0x00000000000079c5 */ /* 0x000fe20000000000 */
[----:B------:R-:W-:Y:S04]  /*24530*/  STL [R1+0x1770], R246 ;  /* 0x001770f601007387 */ /* 0x000fe80000100800 */
[----:B------:R1:W-:Y:S01]  /*24540*/  STL [R1+0x176c], R247 ;  /* 0x00176cf701007387 */ /* 0x0003e20000100800 */
[----:B------:R-:W-:Y:S01]  /*24550*/  HGMMA.64x64x8.F32.TF32 R184, gdesc[UR36], R184, gsb0 ;  /* 0x04e0000024b879f0 */ /* 0x000fe200080028b8 */
[----:B------:R-:W-:-:S02]  /*24560*/  UIADD3.64 UR36, UR40, 0x5fe, URZ ;  /* 0x000005fe28247897 */ /* 0x000fc4000fffe03f */
[----:B-1----:R-:W2:Y:S04]  /*24570*/  LDL.LU R247, [R1+0x80] ;  /* 0x0000800001f77983 */ /* 0x002ea80000300800 */
[----:B------:R-:W4:Y:S04]  /*24580*/  LDL.LU R246, [R1+0x84] ;  /* 0x0000840001f67983 */ /* 0x000f280000300800 */
[----:B------:R-:W4:Y:S04]  /*24590*/  LDL.LU R19, [R1+0x88] ;  /* 0x0000880001137983 */ /* 0x000f280000300800 */
[----:B------:R-:W4:Y:S04]  /*245a0*/  LDL.LU R18, [R1+0x8c] ;  /* 0x00008c0001127983 */ /* 0x000f280000300800 */
[----:B------:R-:W4:Y:S04]  /*245b0*/  LDL.LU R17, [R1+0x90] ;  /* 0x0000900001117983 */ /* 0x000f280000300800 */
[----:B------:R-:W4:Y:S04]  /*245c0*/  LDL.LU R16, [R1+0x94] ;  /* 0x0000940001107983 */ /* 0x000f280000300800 */
[----:B------:R-:W4:Y:S01]  /*245d0*/  LDL.LU R7, [R1+0x98] ;  /* 0x0000980001077983 */ /* 0x000f220000300800 */
[----:B------:R-:W-:-:S02]  /*245e0*/  WARPGROUP.DEPBAR.LE gsb0, 0x0 ;  /* 0x00008000000079c5 */ /* 0x000fc40000010000 */
        /* <DEDUP_REMOVED lines=386> */
[----:B------:R-:W-:Y:S01]  /*25e10*/  UMOV UR44, UR32 ;  /* 0x00000020002c7c82 */ /* 0x000fe20008000000 */
[----:B------:R-:W-:Y:S01]  /*25e20*/  UMOV UR45, UR33 ;  /* 0x00000021002d7c82 */ /* 0x000fe20008000000 */
[----:B------:R-:W-:Y:S01]  /*25e30*/  UIADD3.64 UR32, UR40, 0x2c02, URZ ;  /* 0x00002c0228207897 */ /* 0x000fe2000fffe03f */
[----:B------:R-:W-:Y:S01]  /*25e40*/  UMOV UR46, UR28 ;  /* 0x0000001c002e7c82 */ /* 0x000fe20008000000 */
[----:B------:R-:W-:Y:S01]  /*25e50*/  UMOV UR47, UR29 ;  /* 0x0000001d002f7c82 */ /* 0x000fe20008000000 */
[----:B------:R-:W-:Y:S01]  /*25e60*/  UIADD3.64 UR28, UR40, 0x2c04, URZ ;  /* 0x00002c04281c7897 */ /* 0x000fe2000fffe03f */
[----:B------:R-:W-:Y:S02]  /*25e70*/  WARPGROUP.DEPBAR.LE gsb0, 0x0 ;  /* 0x00008000000079c5 */ /* 0x000fe40000010000 */
[----:B------:R-:W-:-:S06]  /*25e80*/  WARPGROUP.ARRIVE ;  /* 0x00000000000079c5 */ /* 0x000fcc0000000000 */
[----:B------:R-:W-:Y:S01]  /*25e90*/  HGMMA.64x64x8.F32.TF32 R56, gdesc[UR32], R56, gsb0 ;  /* 0x04e00000203879f0 */ /* 0x000fe20008002838 */
        /* <DEDUP_REMOVED lines=23> */
[----:B------:R-:W-:Y:S03]  /*26010*/  HGMMA.64x64x8.F32.TF32 R56, gdesc[UR12], R56, gsb0 ;  /* 0x04e000000c3879f0 */ /* 0x000fe60008002838 */
[----:B------:R-:W-:Y:S02]  /*26020*/  WARPGROUP.DEPBAR.LE gsb0, 0x0 ;  /* 0x00008000000079c5 */ /* 0x000fe40000010000 */
[----:B---3--:R-:W-:-:S06]  /*26030*/  WARPGROUP.ARRIVE ;  /* 0x00000000000079c5 */ /* 0x008fcc0000000000 */
        /* <DEDUP_REMOVED lines=64> */
[----:B------:R-:W-:Y:S02]  /*26440*/  UIADD3.64 UR12, UR40, 0x3e04, URZ ;  /* 0x00003e04280c7897 */ /* 0x000fe4000fffe03f */
[----:B------:R-:W-:Y:S02]  /*26450*/  WARPGROUP.DEPBAR.LE gsb0, 0x0 ;  /* 0x00008000000079c5 */ /* 0x000fe40000010000 */
[----:B------:R-:W-:-:S06]  /*26460*/  WARPGROUP.ARRIVE ;  /* 0x00000000000079c5 */ /* 0x000fcc0000000000 */
[----:B------:R-:W-:Y:S01]  /*26470*/  HGMMA.64x64x8.F32.TF32 R24, gdesc[UR12], R24, gsb0 ;  /* 0x04e000000c1879f0 */ /* 0x000fe20008002818 */
[----:B------:R-:W-:Y:S01]  /*26480*/  SEL R0, RZ, 0x4, !P1 ;  /* 0x00000004ff007807 */ /* 0x000fe20004800000 */
[----:B------:R-:W-:-:S03]  /*26490*/  UISETP.GT.AND UP0, UPT, UR60, 0x2, UPT ;  /* 0x000000023c00788c */ /* 0x000fc6000bf04270 */
[----:B------:R-:W-:Y:S01]  /*264a0*/  SEL R0, R0, RZ, !P0 ;  /* 0x000000ff00007207 */ /* 0x000fe20004000000 */
[----:B------:R-:W-:Y:S01]  /*264b0*/  USEL UR60, UR60, URZ, !UP0 ;  /* 0x0000003f3c3c7287 */ /* 0x000fe2000c000000 */
[----:B------:R-:W-:Y:S02]  /*264c0*/  IADD3 R11, P2, R11, UR4, RZ ;  /* 0x000000040b0b7c10 */ /* 0x000fe4000ff5e0ff */
[----:B------:R-:W-:Y:S01]  /*264d0*/  ISETP.NE.U32.AND P1, PT, R0, RZ, PT ;  /* 0x000000ff0000720c */ /* 0x000fe20003f25070 */
[----:B------:R-:W-:Y:S01]  /*264e0*/  ULEA UR16, UR60, UR10, 0x12 ;  /* 0x0000000a3c107291 */ /* 0x000fe2000f8e903f */
[----:B------:R-:W-:Y:S02]  /*264f0*/  IADD3.X R10, R10, UR6, RZ, P2, !PT ;  /* 0x000000060a0a7c10 */ /* 0x000fe400097fe4ff */
[----:B------:R-:W-:Y:S01]  /*26500*/  IADD3 R13, P2, R13, UR4, RZ ;  /* 0x000000040d0d7c10 */ /* 0x000fe2000ff5e0ff */
[----:B------:R-:W-:Y:S02]  /*26510*/  IMAD.MOV.U32 R4, RZ, RZ, R11 ;  /* 0x000000ffff047224 */ /* 0x000fe400078e000b */
[----:B------:R-:W-:Y:S01]  /*26520*/  VIADD R0, R6, UR16 ;  /* 0x0000001006007c36 */ /* 0x000fe20008000000 */
[----:B------:R-:W-:Y:S01]  /*26530*/  IADD3.X R12, R12, UR6, RZ, P2, !PT ;  /* 0x000000060c0c7c10 */ /* 0x000fe200097fe4ff */
[----:B------:R-:W-:Y:S01]  /*26540*/  IMAD.MOV.U32 R5, RZ, RZ, R10 ;  /* 0x000000ffff057224 */ /* 0x000fe200078e000a */
[----:B------:R-:W-:-:S02]  /*26550*/  IADD3 R15, P3, R15, UR4, RZ ;  /* 0x000000040f0f7c10 */ /* 0x000fc4000ff7e0ff */
[----:B------:R-:W-:Y:S02]  /*26560*/  ISETP.GT.AND P2, PT, R2, 0x1, PT ;  /* 0x000000010200780c */ /* 0x000fe40003f44270 */
[----:B------:R-:W-:Y:S02]  /*26570*/  IADD3.X R14, R14, UR6, RZ, P3, !PT ;  /* 0x000000060e0e7c10 */ /* 0x000fe40009ffe4ff */
[----:B------:R-:W-:Y:S02]  /*26580*/  IADD3 R21, P3, R21, UR4, RZ ;  /* 0x0000000415157c10 */ /* 0x000fe4000ff7e0ff */
[----:B------:R-:W-:Y:S02]  /*26590*/  SEL R3, RZ, 0x4, !P2 ;  /* 0x00000004ff037807 */ /* 0x000fe40005000000 */
[----:B------:R-:W-:Y:S02]  /*265a0*/  IADD3.X R20, R20, UR6, RZ, P3, !PT ;  /* 0x0000000614147c10 */ /* 0x000fe40009ffe4ff */
[----:B------:R-:W-:-:S02]  /*265b0*/  SEL R3, R3, RZ, !P0 ;  /* 0x000000ff03037207 */ /* 0x000fc40004000000 */
[----:B------:R-:W-:Y:S02]  /*265c0*/  IADD3 R23, P4, R23, UR4, RZ ;  /* 0x0000000417177c10 */ /* 0x000fe4000ff9e0ff */
[----:B------:R-:W-:Y:S01]  /*265d0*/  ISETP.NE.U32.AND P2, PT, R3, RZ, PT ;  /* 0x000000ff0300720c */ /* 0x000fe20003f45070 */
[----:B------:R-:W-:Y:S02]  /*265e0*/  WARPGROUP.DEPBAR.LE gsb0, 0x0 ;  /* 0x00008000000079c5 */ /* 0x000fe40000010000 */
[----:B------:R-:W-:Y:S01]  /*265f0*/  BAR.SYNC.DEFER_BLOCKING 0x0 ;  /* 0x0000000000007b1d */ /* 0x000fe20000010000 */
[----:B------:R-:W-:-:S05]  /*26600*/  IADD3.X R22, R22, UR6, RZ, P4, !PT ;  /* 0x0000000616167c10 */ /* 0x000fca000a7fe4ff */
[----:B------:R-:W-:Y:S01]  /*26610*/  @!PT LDS RZ, [RZ] ;  /* 0x00000000fffff984 */ /* 0x000fe20000000800 */
[----:B------:R-:W-:Y:S01]  /*26620*/  @!PT LDS RZ, [RZ] ;  /* 0x00000000fffff984 */ /* 0x000fe20000000800 */
[----:B------:R-:W-:Y:S01]  /*26630*/  @!PT LDS RZ, [RZ] ;  /* 0x00000000fffff984 */ /* 0x000fe20000000800 */
[----:B------:R1:W-:Y:S02]  /*26640*/  LDGSTS.E [R0], desc[UR8][R4.64], P1 ;  /* 0x0000000004007fae */ /* 0x0003e40008921848 */
[----:B-1----:R-:W-:Y:S01]  /*26650*/  MOV R4, R13 ;  /* 0x0000000d00047202 */ /* 0x002fe20000000f00 */
[----:B------:R-:W-:-:S05]  /*26660*/  IMAD.MOV.U32 R5, RZ, RZ, R12 ;  /* 0x000000ffff057224 */ /* 0x000fca00078e000c */
[----:B------:R1:W-:Y:S02]  /*26670*/  LDGSTS.E [R0+0x4000], desc[UR8][R4.64], P1 ;  /* 0x0400000004007fae */ /* 0x0003e40008921848 */
[----:B-1----:R-:W-:Y:S02]  /*26680*/  IMAD.MOV.U32 R4, RZ, RZ, R15 ;  /* 0x000000ffff047224 */ /* 0x002fe400078e000f */
[----:B------:R-:W-:-:S05]  /*26690*/  IMAD.MOV.U32 R5, RZ, RZ, R14 ;  /* 0x000000ffff057224 */ /* 0x000fca00078e000e */
[----:B------:R1:W-:Y:S02]  /*266a0*/  LDGSTS.E [R0+0x8000], desc[UR8][R4.64], P1 ;  /* 0x0800000004007fae */ /* 0x0003e40008921848 */
[----:B-1----:R-:W-:Y:S01]  /*266b0*/  MOV R4, R21 ;  /* 0x0000001500047202 */ /* 0x002fe20000000f00 */
[----:B------:R-:W-:-:S05]  /*266c0*/  IMAD.MOV.U32 R5, RZ, RZ, R20 ;  /* 0x000000ffff057224 */ /* 0x000fca00078e0014 */
[----:B------:R1:W-:Y:S01]  /*266d0*/  LDGSTS.E [R0+0xc000], desc[UR8][R4.64], P1 ;  /* 0x0c00000004007fae */ /* 0x0003e20008921848 */
[----:B------:R-:W-:Y:S02]  /*266e0*/  IADD3 R249, P1, R249, UR4, RZ ;  /* 0x00000004f9f97c10 */ /* 0x000fe4000ff3e0ff */
[----:B------:R-:W-:Y:S02]  /*266f0*/  IADD3 R251, P3, R251, UR4, RZ ;  /* 0x00000004fbfb7c10 */ /* 0x000fe4000ff7e0ff */
[----:B------:R-:W-:Y:S01]  /*26700*/  IADD3.X R248, R248, UR6, RZ, P1, !PT ;  /* 0x00000006f8f87c10 */ /* 0x000fe20008ffe4ff */
[----:B-1----:R-:W-:Y:S02]  /*26710*/  IMAD.MOV.U32 R4, RZ, RZ, R23 ;  /* 0x000000ffff047224 */ /* 0x002fe400078e0017 */
[----:B------:R-:W-:Y:S01]  /*26720*/  IMAD.MOV.U32 R5, RZ, RZ, R22 ;  /* 0x000000ffff057224 */ /* 0x000fe200078e0016 */
[----:B------:R-:W-:Y:S02]  /*26730*/  IADD3.X R250, R250, UR6, RZ, P3, !PT ;  /* 0x00000006fafa7c10 */ /* 0x000fe40009ffe4ff */
[----:B------:R-:W-:-:S02]  /*26740*/  ISETP.GT.AND P1, PT, R2, 0x2, PT ;  /* 0x000000020200780c */ /* 0x000fc40003f24270 */
[----:B------:R1:W-:Y:S01]  /*26750*/  LDGSTS.E [R0+0x4], desc[UR8][R4.64], P2 ;  /* 0x0000400004007fae */ /* 0x0003e20009121848 */
[----:B--2---:R-:W-:Y:S02]  /*26760*/  IADD3 R247, P3, R247, UR4, RZ ;  /* 0x00000004f7f77c10 */ /* 0x004fe4000ff7e0ff */
[----:B------:R-:W-:Y:S02]  /*26770*/  SEL R3, RZ, 0x4, !P1 ;  /* 0x00000004ff037807 */ /* 0x000fe40004800000 */
[----:B------:R-:W-:Y:S02]  /*26780*/  IADD3.X R252, R252, UR6, RZ, P3, !PT ;  /* 0x00000006fcfc7c10 */ /* 0x000fe40009ffe4ff */
[----:B-1----:R-:W-:Y:S01]  /*26790*/  MOV R4, R249 ;  /* 0x000000f900047202 */ /* 0x002fe20000000f00 */
[----:B------:R-:W-:Y:S01]  /*267a0*/  IMAD.MOV.U32 R5, RZ, RZ, R248 ;  /* 0x000000ffff057224 */ /* 0x000fe200078e00f8 */
[----:B------:R-:W-:-:S04]  /*267b0*/  SEL R3, R3, RZ, !P0 ;  /* 0x000000ff03037207 */ /* 0x000fc80004000000 */
[----:B------:R1:W-:Y:S01]  /*267c0*/  LDGSTS.E [R0+0x4004], desc[UR8][R4.64], P2 ;  /* 0x0400400004007fae */ /* 0x0003e20009121848 */
[----:B----4-:R-:W-:Y:S02]  /*267d0*/  IADD3 R19, P4, R19, UR4, RZ ;  /* 0x0000000413137c10 */ /* 0x010fe4000ff9e0ff */
[----:B------:R-:W-:Y:S01]  /*267e0*/  ISETP.NE.U32.AND P1, PT, R3, RZ, PT ;  /* 0x000000ff0300720c */ /* 0x000fe20003f25070 */
[----:B-1----:R-:W-:Y:S02]  /*267f0*/  IMAD.MOV.U32 R4, RZ, RZ, R251 ;  /* 0x000000ffff047224 */ /* 0x002fe400078e00fb */
[----:B------:R-:W-:-:S05]  /*26800*/  IMAD.MOV.U32 R5, RZ, RZ, R250 ;  /* 0x000000ffff057224 */ /* 0x000fca00078e00fa */
[----:B------:R1:W-:Y:S01]  /*26810*/  LDGSTS.E [R0+0x8004], desc[UR8][R4.64], P2 ;  /* 0x0800400004007fae */ /* 0x0003e20009121848 */
[----:B------:R-:W-:Y:S02]  /*26820*/  IADD3.X R246, R246, UR6, RZ, P4, !PT ;  /* 0x00000006f6f67c10 */ /* 0x000fe4000a7fe4ff */
[----:B-1----:R-:W-:Y:S01]  /*26830*/  MOV R4, R247 ;  /* 0x000000f700047202 */ /* 0x002fe20000000f00 */
[----:B------:R-:W-:-:S05]  /*26840*/  IMAD.MOV.U32 R5, RZ, RZ, R252 ;  /* 0x000000ffff057224 */ /* 0x000fca00078e00fc */
[----:B------:R1:W-:Y:S01]  /*26850*/  LDGSTS.E [R0+0xc004], desc[UR8][R4.64], P2 ;  /* 0x0c00400004007fae */ /* 0x0003e20009121848 */
[----:B------:R-:W-:Y:S02]  /*26860*/  IADD3 R17, P2, R17, UR4, RZ ;  /* 0x0000000411117c10 */ /* 0x000fe4000ff5e0ff */
[----:B------:R-:W-:Y:S02]  /*26870*/  IADD3 R7, P3, R7, UR4, RZ ;  /* 0x0000000407077c10 */ /* 0x000fe4000ff7e0ff */
[----:B------:R-:W-:Y:S01]  /*26880*/  IADD3.X R18, R18, UR6, RZ, P2, !PT ;  /* 0x0000000612127c10 */ /* 0x000fe200097fe4ff */
[----:B------:R2:W-:Y:S01]  /*26890*/  STL [R1+0x80], R247 ;  /* 0x000080f701007387 */ /* 0x0005e20000100800 */
[----:B-1----:R-:W-:Y:S02]  /*268a0*/  IMAD.MOV.U32 R4, RZ, RZ, R19 ;  /* 0x000000ffff047224 */ /* 0x002fe400078e0013 */
[----:B------:R-:W-:Y:S01]  /*268b0*/  IMAD.MOV.U32 R5, RZ, RZ, R246 ;  /* 0x000000ffff057224 */ /* 0x000fe200078e00f6 */
[----:B------:R-:W-:Y:S01]  /*268c0*/  STL [R1+0x88], R19 ;  /* 0x0000881301007387 */ /* 0x000fe20000100800 */
[----:B------:R-:W-:-:S03]  /*268d0*/  IADD3.X R16, R16, UR6, RZ, P3, !PT ;  /* 0x0000000610107c10 */ /* 0x000fc60009ffe4ff */
[----:B------:R1:W-:Y:S04]  /*268e0*/  LDGSTS.E [R0+0x8], desc[UR8][R4.64], P1 ;  /* 0x0000800004007fae */ /* 0x0003e80008921848 */
[----:B------:R3:W-:Y:S04]  /*268f0*/  STL [R1+0x84], R246 ;  /* 0x000084f601007387 */ /* 0x0007e80000100800 */
[----:B--2---:R-:W2:Y:S01]  /*26900*/  LDL.LU R247, [R1+0xa0] ;  /* 0x0000a00001f77983 */ /* 0x004ea20000300800 */
[----:B-1----:R-:W-:Y:S01]  /*26910*/  MOV R4, R17 ;  /* 0x0000001100047202 */ /* 0x002fe20000000f00 */
[----:B------:R-:W-:-:S02]  /*26920*/  IMAD.MOV.U32 R5, RZ, RZ, R18 ;  /* 0x000000ffff057224 */ /* 0x000fc400078e0012 */
[----:B---3--:R-:W3:Y:S04]  /*26930*/  LDL.LU R246, [R1+0xa4] ;  /* 0x0000a40001f67983 */ /* 0x008ee80000300800 */
[----:B------:R-:W4:Y:S04]  /*26940*/  LDL.LU R19, [R1+0xa8] ;  /* 0x0000a80001137983 */ /* 0x000f280000300800 */
[----:B------:R-:W-:Y:S04]  /*26950*/  STL [R1+0x90], R17 ;  /* 0x0000901101007387 */ /* 0x000fe80000100800 */
[----:B------:R1:W-:Y:S04]  /*26960*/  STL [R1+0x8c], R18 ;  /* 0x00008c1201007387 */ /* 0x0003e80000100800 */
[----:B------:R1:W-:Y:S04]  /*26970*/  LDGSTS.E [R0+0x4008], desc[UR8][R4.64], P1 ;  /* 0x0400800004007fae */ /* 0x0003e80008921848 */
[----:B------:R-:W-:Y:S04]  /*26980*/  STL [R1+0x98], R7 ;  /* 0x0000980701007387 */ /* 0x000fe80000100800 */
[----:B------:R1:W-:Y:S02]  /*26990*/  STL [R1+0x94], R16 ;  /* 0x0000941001007387 */ /* 0x0003e40000100800 */
[----:B-1----:R-:W-:-:S02]  /*269a0*/  IMAD.MOV.U32 R4, RZ, RZ, R7 ;  /* 0x000000ffff047224 */ /* 0x002fc400078e0007 */
[----:B------:R-:W3:Y:S01]  /*269b0*/  LDL.LU R18, [R1+0xac] ;  /* 0x0000ac0001127983 */ /* 0x000ee20000300800 */
[----:B------:R-:W-:-:S03]  /*269c0*/  IMAD.MOV.U32 R5, RZ, RZ, R16 ;  /* 0x000000ffff057224 */ /* 0x000fc600078e0010 */
[----:B------:R-:W3:Y:S04]  /*269d0*/  LDL.LU R17, [R1+0xb0] ;  /* 0x0000b00001117983 */ /* 0x000ee80000300800 */
[----:B------:R-:W3:Y:S04]  /*269e0*/  LDL.LU R16, [R1+0xb4] ;  /* 0x0000b40001107983 */ /* 0x000ee80000300800 */
[----:B------:R-:W3:Y:S04]  /*269f0*/  LDL.LU R7, [R1+0xb8] ;  /* 0x0000b80001077983 */ /* 0x000ee80000300800 */
[----:B------:R1:W-:Y:S04]  /*26a00*/  LDGSTS.E [R0+0x8008], desc[UR8][R4.64], P1 ;  /* 0x0800800004007fae */ /* 0x0003e80008921848 */
[----:B------:R-:W3:Y:S01]  /*26a10*/  LDL.LU R5, [R1+0x9c] ;  /* 0x00009c0001057983 */ /* 0x000ee20000300800 */
[----:B------:R-:W-:-:S04]  /*26a20*/  ISETP.GT.AND P2, PT, R2, 0x3, PT ;  /* 0x000000030200780c */ /* 0x000fc80003f44270 */
[----:B------:R-:W-:-:S04]  /*26a30*/  SEL R3, RZ, 0x4, !P2 ;  /* 0x00000004ff037807 */ /* 0x000fc80005000000 */
[----:B------:R-:W-:-:S04]  /*26a40*/  SEL R3, R3, RZ, !P0 ;  /* 0x000000ff03037207 */ /* 0x000fc80004000000 */
[----:B------:R-:W-:Y:S02]  /*26a50*/  ISETP.NE.U32.AND P2, PT, R3, RZ, PT ;  /* 0x000000ff0300720c */ /* 0x000fe40003f45070 */
[----:B--2---:R-:W-:-:S04]  /*26a60*/  IADD3 R247, P3, R247, UR4, RZ ;  /* 0x00000004f7f77c10 */ /* 0x004fc8000ff7e0ff */
[----:B-1----:R-:W-:Y:S02]  /*26a70*/  MOV R4, R247 ;  /* 0x000000f700047202 */ /* 0x002fe40000000f00 */
[----:B----4-:R-:W-:Y:S01]  /*26a80*/  IADD3 R19, P4, R19, UR4, RZ ;  /* 0x0000000413137c10 */ /* 0x010fe2000ff9e0ff */
[----:B------:R-:W-:Y:S03]  /*26a90*/  STL [R1+0xa0], R247 ;  /* 0x0000a0f701007387 */ /* 0x000fe60000100800 */
[----:B---3--:R-:W-:Y:S02]  /*26aa0*/  IADD3.X R246, R246, UR6, RZ, P4, !PT ;  /* 0x00000006f6f67c10 */ /* 0x008fe4000a7fe4ff */
[----:B------:R-:W-:-:S05]  /*26ab0*/  IADD3.X R5, R5, UR6, RZ, P3, !PT ;  /* 0x0000000605057c10 */ /* 0x000fca0009ffe4ff */
[----:B------:R1:W-:Y:S01]  /*26ac0*/  LDGSTS.E [R0+0xc008], desc[UR8][R4.64], P1 ;  /* 0x0c00800004007fae */ /* 0x0003e20008921848 */
[----:B------:R-:W-:-:S03]  /*26ad0*/  IADD3 R17, P1, R17, UR4, RZ ;  /* 0x0000000411117c10 */ /* 0x000fc6000ff3e0ff */
[----:B------:R2:W-:Y:S01]  /*26ae0*/  STL [R1+0x9c], R5 ;  /* 0x00009c0501007387 */ /* 0x0005e20000100800 */
[----:B------:R-:W-:Y:S02]  /*26af0*/  IADD3.X R18, R18, UR6, RZ, P1, !PT ;  /* 0x0000000612127c10 */ /* 0x000fe40008ffe4ff */
[----:B------:R-:W-:Y:S01]  /*26b00*/  IADD3 R7, P3, R7, UR4, RZ ;  /* 0x0000000407077c10 */ /* 0x000fe2000ff7e0ff */
[----:B-1----:R-:W-:Y:S02]  /*26b10*/  IMAD.MOV.U32 R4, RZ, RZ, R19 ;  /* 0x000000ffff047224 */ /* 0x002fe400078e0013 */
[----:B--2---:R-:W-:Y:S01]  /*26b20*/  IMAD.MOV.U32 R5, RZ, RZ, R246 ;  /* 0x000000ffff057224 */ /* 0x004fe200078e00f6 */
[----:B------:R-:W-:Y:S01]  /*26b30*/  STL [R1+0xa8], R19 ;  /* 0x0000a81301007387 */ /* 0x000fe20000100800 */
[----:B------:R-:W-:-:S03]  /*26b40*/  IADD3.X R16, R16, UR6, RZ, P3, !PT ;  /* 0x0000000610107c10 */ /* 0x000fc60009ffe4ff */
[----:B------:R1:W-:Y:S04]  /*26b50*/  LDGSTS.E [R0+0xc], desc[UR8][R4.64], P2 ;  /* 0x0000c00004007fae */ /* 0x0003e80009121848 */
[----:B------:R2:W-:Y:S04]  /*26b60*/  STL [R1+0xa4], R246 ;  /* 0x0000a4f601007387 */ /* 0x0005e80000100800 */
[----:B------:R-:W3:Y:S01]  /*26b70*/  LDL.LU R247, [R1+0xc0] ;  /* 0x0000c00001f77983 */ /* 0x000ee20000300800 */
[----:B-1----:R-:W-:Y:S01]  /*26b80*/  IMAD.MOV.U32 R4, RZ, RZ, R17 ;  /* 0x000000ffff047224 */ /* 0x002fe200078e0011 */
[----:B------:R-:W-:-:S02]  /*26b90*/  MOV R5, R18 ;  /* 0x0000001200057202 */ /* 0x000fc40000000f00 */
[----:B--2---:R-:W2:Y:S04]  /*26ba0*/  LDL.LU R246, [R1+0x444] ;  /* 0x0004440001f67983 */ /* 0x004ea80000300800 */
[----:B------:R-:W4:Y:S04]  /*26bb0*/  LDL.LU R19, [R1+0x448] ;  /* 0x0004480001137983 */ /* 0x000f280000300800 */
[----:B------:R-:W-:Y:S04]  /*26bc0*/  STL [R1+0xb0], R17 ;  /* 0x0000b01101007387 */ /* 0x000fe80000100800 */
[----:B------:R1:W-:Y:S04]  /*26bd0*/  STL [R1+0xac], R18 ;  /* 0x0000ac1201007387 */ /* 0x0003e80000100800 */
[----:B------:R1:W-:Y:S04]  /*26be0*/  LDGSTS.E [R0+0x400c], desc[UR8][R4.64], P2 ;  /* 0x0400c00004007fae */ /* 0x0003e80009121848 */
[----:B------:R-:W-:Y:S04]  /*26bf0*/  STL [R1+0xb8], R7 ;  /* 0x0000b80701007387 */ /* 0x000fe80000100800 */
[----:B------:R1:W-:Y:S02]  /*26c00*/  STL [R1+0xb4], R16 ;  /* 0x0000b41001007387 */ /* 0x0003e40000100800 */
[----:B-1----:R-:W-:-:S02]  /*26c10*/  IMAD.MOV.U32 R4, RZ, RZ, R7 ;  /* 0x000000ffff047224 */ /* 0x002fc400078e0007 */
[----:B------:R-:W2:Y:S01]  /*26c20*/  LDL.LU R18, [R1+0x44c] ;  /* 0x00044c0001127983 */ /* 0x000ea20000300800 */
[----:B------:R-:W-:-:S03]  /*26c30*/  IMAD.MOV.U32 R5, RZ, RZ, R16 ;  /* 0x000000ffff057224 */ /* 0x000fc600078e0010 */
[----:B------:R-:W2:Y:S04]  /*26c40*/  LDL.LU R17, [R1+0x450] ;  /* 0x0004500001117983 */ /* 0x000ea80000300800 */
[----:B------:R-:W2:Y:S04]  /*26c50*/  LDL.LU R16, [R1+0x454] ;  /* 0x0004540001107983 */ /* 0x000ea80000300800 */
[----:B------:R-:W2:Y:S04]  /*26c60*/  LDL.LU R7, [R1+0x458] ;  /* 0x0004580001077983 */ /* 0x000ea80000300800 */
[----:B------:R1:W-:Y:S04]  /*26c70*/  LDGSTS.E [R0+0x800c], desc[UR8][R4.64], P2 ;  /* 0x0800c00004007fae */ /* 0x0003e80009121848 */
[----:B------:R-:W2:Y:S01]  /*26c80*/  LDL.LU R5, [R1+0xbc] ;  /* 0x0000bc0001057983 */ /* 0x000ea20000300800 */
[----:B------:R-:W-:-:S04]  /*26c90*/  ISETP.GT.AND P1, PT, R2, 0x20, PT ;  /* 0x000000200200780c */ /* 0x000fc80003f24270 */
[----:B------:R-:W-:-:S04]  /*26ca0*/  SEL R3, RZ, 0x4, !P1 ;  /* 0x00000004ff037807 */ /* 0x000fc80004800000 */
[----:B------:R-:W-:-:S04]  /*26cb0*/  SEL R3, R3, RZ, !P0 ;  /* 0x000000ff03037207 */ /* 0x000fc80004000000 */
[----:B------:R-:W-:Y:S02]  /*26cc0*/  ISETP.NE.U32.AND P1, PT, R3, RZ, PT ;  /* 0x000000ff0300720c */ /* 0x000fe40003f25070 */
[----:B---3--:R-:W-:-:S05]  /*26cd0*/  IADD3 R247, P3, R247, UR4, RZ ;  /* 0x00000004f7f77c10 */ /* 0x008fca000ff7e0ff */
[----:B-1----:R-:W-:Y:S01]  /*26ce0*/  IMAD.MOV.U32 R4, RZ, RZ, R247 ;  /* 0x000000ffff047224 */ /* 0x002fe200078e00f7 */
[----:B----4-:R-:W-:Y:S01]  /*26cf0*/  IADD3 R19, P4, R19, UR4, RZ ;  /* 0x0000000413137c10 */ /* 0x010fe2000ff9e0ff */
[----:B------:R-:W-:Y:S03]  /*26d00*/  STL [R1+0xc0], R247 ;  /* 0x0000c0f701007387 */ /* 0x000fe60000100800 */
[----:B--2---:R-:W-:Y:S02]  /*26d10*/  IADD3.X R246, R246, UR6, RZ, P4, !PT ;  /* 0x00000006f6f67c10 */ /* 0x004fe4000a7fe4ff */
[----:B------:R-:W-:-:S05]  /*26d20*/  IADD3.X R5, R5, UR6, RZ, P3, !PT ;  /* 0x0000000605057c10 */ /* 0x000fca0009ffe4ff */
[----:B------:R1:W-:Y:S01]  /*26d30*/  LDGSTS.E [R0+0xc00c], desc[UR8][R4.64], P2 ;  /* 0x0c00c00004007fae */ /* 0x0003e20009121848 */
[----:B------:R-:W-:-:S03]  /*26d40*/  IADD3 R17, P2, R17, UR4, RZ ;  /* 0x0000000411117c10 */ /* 0x000fc6000ff5e0ff */
[----:B------:R2:W-:Y:S01]  /*26d50*/  STL [R1+0xbc], R5 ;  /* 0x0000bc0501007387 */ /* 0x0005e20000100800 */
[----:B------:R-:W-:Y:S02]  /*26d60*/  IADD3.X R18, R18, UR6, RZ, P2, !PT ;  /* 0x0000000612127c10 */ /* 0x000fe400097fe4ff */
[----:B------:R-:W-:Y:S02]  /*26d70*/  IADD3 R7, P3, R7, UR4, RZ ;  /* 0x0000000407077c10 */ /* 0x000fe4000ff7e0ff */
[----:B-1----:R-:W-:Y:S01]  /*26d80*/  MOV R4, R19 ;  /* 0x0000001300047202 */ /* 0x002fe20000000f00 */
[----:B--2---:R-:W-:Y:S01]  /*26d90*/  IMAD.MOV.U32 R5, RZ, RZ, R246 ;  /* 0x000000ffff057224 */ /* 0x004fe200078e00f6 */
[----:B------:R-:W-:Y:S01]  /*26da0*/  STL [R1+0x448], R19 ;  /* 0x0004481301007387 */ /* 0x000fe20000100800 */
[----:B------:R-:W-:-:S03]  /*26db0*/  IADD3.X R16, R16, UR6, RZ, P3, !PT ;  /* 0x0000000610107c10 */ /* 0x000fc60009ffe4ff */
[----:B------:R1:W-:Y:S04]  /*26dc0*/  LDGSTS.E [R0+0x10000], desc[UR8][R4.64], P1 ;  /* 0x1000000004007fae */ /* 0x0003e80008921848 */
[----:B------:R2:W-:Y:S04]  /*26dd0*/  STL [R1+0x444], R246 ;  /* 0x000444f601007387 */ /* 0x0005e80000100800 */
[----:B------:R-:W3:Y:S01]  /*26de0*/  LDL.LU R247, [R1+0x460] ;  /* 0x0004600001f77983 */ /* 0x000ee20000300800 */
[----:B-1----:R-:W-:Y:S02]  /*26df0*/  IMAD.MOV.U32 R4, RZ, RZ, R17 ;  /* 0x000000ffff047224 */ /* 0x002fe400078e0011 */
[----:B------:R-:W-:Y:S01]  /*26e00*/  IMAD.MOV.U32 R5, RZ, RZ, R18 ;  /* 0x000000ffff057224 */ /* 0x000fe200078e0012 */
[----:B--2---:R-:W2:Y:S04]  /*26e10*/  LDL.LU R246, [R1+0x464] ;  /* 0x0004640001f67983 */ /* 0x004ea80000300800 */
[----:B------:R-:W4:Y:S04]  /*26e20*/  LDL.LU R19, [R1+0x468] ;  /* 0x0004680001137983 */ /* 0x000f280000300800 */
[----:B------:R-:W-:Y:S04]  /*26e30*/  STL [R1+0x450], R17 ;  /* 0x0004501101007387 */ /* 0x000fe80000100800 */
[----:B------:R1:W-:Y:S04]  /*26e40*/  STL [R1+0x44c], R18 ;  /* 0x00044c1201007387 */ /* 0x0003e80000100800 */
[----:B------:R1:W-:Y:S04]  /*26e50*/  LDGSTS.E [R0+0x14000], desc[UR8][R4.64], P1 ;  /* 0x1400000004007fae */ /* 0x0003e80008921848 */
[----:B------:R-:W-:Y:S04]  /*26e60*/  STL [R1+0x458], R7 ;  /* 0x0004580701007387 */ /* 0x000fe80000100800 */
[----:B------:R1:W-:Y:S02]  /*26e70*/  STL [R1+0x454], R16 ;  /* 0x0004541001007387 */ /* 0x0003e40000100800 */
[----:B-1----:R-:W-:Y:S01]  /*26e80*/  MOV R4, R7 ;  /* 0x0000000700047202 */ /* 0x002fe20000000f00 */
[----:B------:R-:W-:Y:S01]  /*26e90*/  IMAD.MOV.U32 R5, RZ, RZ, R16 ;  /* 0x000000ffff057224 */ /* 0x000fe200078e0010 */
[----:B------:R-:W2:Y:S04]  /*26ea0*/  LDL.LU R18, [R1+0x46c] ;  /* 0x00046c0001127983 */ /* 0x000ea80000300800 */
        /* <DEDUP_REMOVED lines=19> */
[----:B------:R-:W-:Y:S01]  /*26fe0*/  IADD3 R7, P3, R7, UR4, RZ ;  /* 0x0000000407077c10 */ /* 0x000fe2000ff7e0ff */
[----:B-1----:R-:W-:Y:S01]  /*26ff0*/  IMAD.MOV.U32 R4, RZ, RZ, R19 ;  /* 0x000000ffff047224 */ /* 0x002fe200078e0013 */
[----:B--2---:R-:W-:Y:S01]  /*27000*/  MOV R5, R246 ;  /* 0x000000f600057202 */ /* 0x004fe20000000f00 */
        /* <DEDUP_REMOVED lines=14> */
[----:B-1----:R-:W-:Y:S01]  /*270f0*/  IMAD.MOV.U32 R4, RZ, RZ, R7 ;  /* 0x000000ffff047224 */ /* 0x002fe200078e0007 */
[----:B------:R-:W-:Y:S01]  /*27100*/  MOV R5, R16 ;  /* 0x0000001000057202 */ /* 0x000fe20000000f00 */
        /* <DEDUP_REMOVED lines=28> */
[----:B-1----:R-:W-:Y:S01]  /*272d0*/  MOV R4, R17 ;  /* 0x0000001100047202 */ /* 0x002fe20000000f00 */
[----:B------:R-:W-:-:S02]  /*272e0*/  IMAD.MOV.U32 R5, RZ, RZ, R18 ;  /* 0x000000ffff057224 */ /* 0x000fc400078e0012 */
        /* <DEDUP_REMOVED lines=19> */
[----:B---3--:R-:W-:-:S04]  /*27420*/  IADD3 R247, P3, R247, UR4, RZ ;  /* 0x00000004f7f77c10 */ /* 0x008fc8000ff7e0ff */
[----:B-1----:R-:W-:Y:S02]  /*27430*/  MOV R4, R247 ;  /* 0x000000f700047202 */ /* 0x002fe40000000f00 */
        /* <DEDUP_REMOVED lines=215> */
[----:B------:R1:W-:Y:S04]  /*281b0*/  STL [R1+0xc50], R17 ;  /* 0x000c501101007387 */ /* 0x0003e80000100800 */
[----:B------:R-:W-:Y:S04]  /*281c0*/  STL [R1+0xc4c], R18 ;  /* 0x000c4c1201007387 */ /* 0x000fe80000100800 */
[----:B------:R1:W-:Y:S04]  /*281d0*/  LDGSTS.E [R0+0x34000], desc[UR8][R4.64], P1 ;  /* 0x3400000004007fae */ /* 0x0003e80008921848 */
[----:B------:R1:W-:Y:S04]  /*281e0*/  STL [R1+0xc58], R7 ;  /* 0x000c580701007387 */ /* 0x0003e80000100800 */
        /* <DEDUP_REMOVED lines=39> */
[----:B-1----:R-:W2:Y:S01]  /*28460*/  LDL.LU R17, [R1+0xc90] ;  /* 0x000c900001117983 */ /* 0x002ea20000300800 */
[----:B------:R-:W-:Y:S01]  /*28470*/  IMAD.MOV.U32 R4, RZ, RZ, R16 ;  /* 0x000000ffff047224 */ /* 0x000fe200078e0010 */
[----:B------:R-:W-:-:S02]  /*28480*/  MOV R5, R18 ;  /* 0x0000001200057202 */ /* 0x000fc40000000f00 */
[----:B------:R1:W-:Y:S04]  /*28490*/  STL [R1+0xc74], R18 ;  /* 0x000c741201007387 */ /* 0x0003e80000100800 */
[----:B------:R-:W2:Y:S04]  /*284a0*/  LDL.LU R7, [R1+0xc98] ;  /* 0x000c980001077983 */ /* 0x000ea80000300800 */
[----:B------:R3:W-:Y:S04]  /*284b0*/  LDGSTS.E [R0+0x38004], desc[UR8][R4.64], P2 ;  /* 0x3800400004007fae */ /* 0x0007e80009121848 */
[----:B-1----:R-:W2:Y:S04]  /*284c0*/  LDL.LU R18, [R1+0xc8c] ;  /* 0x000c8c0001127983 */ /* 0x002ea80000300800 */
[----:B------:R-:W2:Y:S04]  /*284d0*/  LDL.LU R16, [R1+0xc94] ;  /* 0x000c940001107983 */ /* 0x000ea80000300800 */
[----:B------:R-:W2:Y:S01]  /*284e0*/  LDL.LU R5, [R1+0xc7c] ;  /* 0x000c7c0001057983 */ /* 0x000ea20000300800 */
[----:B------:R-:W-:-:S04]  /*284f0*/  ISETP.GT.AND P1, PT, R2, 0x62, PT ;  /* 0x000000620200780c */ /* 0x000fc80003f24270 */
[----:B------:R-:W-:-:S04]  /*28500*/  SEL R3, RZ, 0x4, !P1 ;  /* 0x00000004ff037807 */ /* 0x000fc80004800000 */
[----:B------:R-:W-:-:S04]  /*28510*/  SEL R3, R3, RZ, !P0 ;  /* 0x000000ff03037207 */ /* 0x000fc80004000000 */
[----:B------:R-:W-:Y:S02]  /*28520*/  ISETP.NE.U32.AND P1, PT, R3, RZ, PT ;  /* 0x000000ff0300720c */ /* 0x000fe40003f25070 */
[----:B---3--:R-:W-:-:S05]  /*28530*/  IADD3 R247, P3, R247, UR4, RZ ;  /* 0x00000004f7f77c10 */ /* 0x008fca000ff7e0ff */
[----:B------:R-:W-:Y:S01]  /*28540*/  IMAD.MOV.U32 R4, RZ, RZ, R247 ;  /* 0x000000ffff047224 */ /* 0x000fe200078e00f7 */
        /* <DEDUP_REMOVED lines=14> */
[----:B------:R-:W-:Y:S04]  /*28630*/  STL [R1+0xc84], R246 ;  /* 0x000c84f601007387 */ /* 0x000fe80000100800 */
[----:B------:R-:W-:Y:S01]  /*28640*/  STL [R1+0xc90], R17 ;  /* 0x000c901101007387 */ /* 0x000fe20000100800 */
[----:B-1----:R-:W-:Y:S01]  /*28650*/  MOV R4, R17 ;  /* 0x0000001100047202 */ /* 0x002fe20000000f00 */
[----:B------:R-:W-:-:S02]  /*28660*/  IMAD.MOV.U32 R5, RZ, RZ, R18 ;  /* 0x000000ffff057224 */ /* 0x000fc400078e0012 */
[----:B------:R1:W-:Y:S04]  /*28670*/  STL [R1+0xc8c], R18 ;  /* 0x000c8c1201007387 */ /* 0x0003e80000100800 */
[----:B------:R-:W-:Y:S04]  /*28680*/  STL [R1+0xc98], R7 ;  /* 0x000c980701007387 */ /* 0x000fe80000100800 */
[----:B------:R-:W2:Y:S04]  /*28690*/  LDL.LU R247, [R1+0xca8] ;  /* 0x000ca80001f77983 */ /* 0x000ea80000300800 */
[----:B------:R3:W-:Y:S04]  /*286a0*/  STL [R1+0xc94], R16 ;  /* 0x000c941001007387 */ /* 0x0007e80000100800 */
[----:B------:R4:W-:Y:S04]  /*286b0*/  LDGSTS.E [R0+0x34008], desc[UR8][R4.64], P1 ;  /* 0x3400800004007fae */ /* 0x0009e80008921848 */
[----:B-1----:R-:W2:Y:S04]  /*286c0*/  LDL.LU R18, [R1+0xcb0] ;  /* 0x000cb00001127983 */ /* 0x002ea80000300800 */
[----:B------:R-:W2:Y:S01]  /*286d0*/  LDL.LU R19, [R1+0xcac] ;  /* 0x000cac0001137983 */ /* 0x000ea20000300800 */
[----:B----4-:R-:W-:-:S03]  /*286e0*/  IMAD.MOV.U32 R4, RZ, RZ, R7 ;  /* 0x000000ffff047224 */ /* 0x010fc600078e0007 */
[----:B------:R-:W4:Y:S01]  /*286f0*/  LDL.LU R246, [R1+0xcb4] ;  /* 0x000cb40001f67983 */ /* 0x000f220000300800 */
[----:B------:R-:W-:-:S03]  /*28700*/  IMAD.MOV.U32 R5, RZ, RZ, R16 ;  /* 0x000000ffff057224 */ /* 0x000fc600078e0010 */
[----:B------:R-:W4:Y:S04]  /*28710*/  LDL.LU R17, [R1+0xcb8] ;  /* 0x000cb80001117983 */ /* 0x000f280000300800 */
[----:B---3--:R-:W3:Y:S04]  /*28720*/  LDL.LU R16, [R1+0xcbc] ;  /* 0x000cbc0001107983 */ /* 0x008ee80000300800 */
[----:B------:R-:W4:Y:S04]  /*28730*/  LDL.LU R7, [R1+0xcc0] ;  /* 0x000cc00001077983 */ /* 0x000f280000300800 */
[----:B------:R1:W-:Y:S04]  /*28740*/  LDGSTS.E [R0+0x38008], desc[UR8][R4.64], P1 ;  /* 0x3800800004007fae */ /* 0x0003e80008921848 */
[----:B------:R-:W2:Y:S04]  /*28750*/  LDL.LU R4, [R1+0xc9c] ;  /* 0x000c9c0001047983 */ /* 0x000ea80000300800 */
[----:B------:R-:W1:Y:S01]  /*28760*/  LDL.LU R5, [R1+0xca0] ;  /* 0x000ca00001057983 */ /* 0x000e620000300800 */
[----:B------:R-:W-:-:S04]  /*28770*/  ISETP.GT.AND P2, PT, R2, 0x63, PT ;  /* 0x000000630200780c */ /* 0x000fc80003f44270 */
[----:B------:R-:W-:-:S04]  /*28780*/  SEL R3, RZ, 0x4, !P2 ;  /* 0x00000004ff037807 */ /* 0x000fc80005000000 */
[----:B------:R-:W-:-:S04]  /*28790*/  SEL R3, R3, RZ, !P0 ;  /* 0x000000ff03037207 */ /* 0x000fc80004000000 */
[----:B------:R-:W-:Y:S02]  /*287a0*/  ISETP.NE.U32.AND P2, PT, R3, RZ, PT ;  /* 0x000000ff0300720c */ /* 0x000fe40003f45070 */
[----:B-1----:R-:W-:-:S04]  /*287b0*/  IADD3 R5, P3, R5, UR4, RZ ;  /* 0x0000000405057c10 */ /* 0x002fc8000ff7e0ff */
[----:B--2---:R-:W-:Y:S01]  /*287c0*/  IADD3.X R4, R4, UR6, RZ, P3, !PT ;  /* 0x0000000604047c10 */ /* 0x004fe20009ffe4ff */
[----:B------:R1:W-:Y:S04]  /*287d0*/  STL [R1+0xca0], R5 ;  /* 0x000ca00501007387 */ /* 0x0003e80000100800 */
[----:B------:R2:W-:Y:S04]  /*287e0*/  STL [R1+0xc9c], R4 ;  /* 0x000c9c0401007387 */ /* 0x0005e80000100800 */
[----:B------:R-:W3:Y:S01]  /*287f0*/  LDL.LU R3, [R1+0xca4] ;  /* 0x000ca40001037983 */ /* 0x000ee20000300800 */
[----:B-1----:R-:W-:-:S04]  /*28800*/  LOP3.LUT R5, R5, R4, RZ, 0x3c, !PT ;  /* 0x0000000405057212 */ /* 0x002fc800078e3cff */
[----:B--2---:R-:W-:-:S04]  /*28810*/  LOP3.LUT R4, R5, R4, RZ, 0x3c, !PT ;  /* 0x0000000405047212 */ /* 0x004fc800078e3cff */
[----:B------:R-:W-:-:S05]  /*28820*/  LOP3.LUT R5, R5, R4, RZ, 0x3c, !PT ;  /* 0x0000000405057212 */ /* 0x000fca00078e3cff */
[----:B------:R1:W-:Y:S01]  /*28830*/  LDGSTS.E [R0+0x3c008], desc[UR8][R4.64], P1 ;  /* 0x3c00800004007fae */ /* 0x0003e20008921848 */
[----:B------:R-:W-:Y:S02]  /*28840*/  IADD3 R247, P1, R247, UR4, RZ ;  /* 0x00000004f7f77c10 */ /* 0x000fe4000ff3e0ff */
[----:B------:R-:W-:-:S04]  /*28850*/  IADD3 R18, P3, R18, UR4, RZ ;  /* 0x0000000412127c10 */ /* 0x000fc8000ff7e0ff */
[----:B------:R-:W-:Y:S02]  /*28860*/  IADD3.X R19, R19, UR6, RZ, P3, !PT ;  /* 0x0000000613137c10 */ /* 0x000fe40009ffe4ff */
[----:B-1----:R-:W-:Y:S01]  /*28870*/  MOV R4, R247 ;  /* 0x000000f700047202 */ /* 0x002fe20000000f00 */
[----:B------:R-:W-:Y:S01]  /*28880*/  STL [R1+0xca8], R247 ;  /* 0x000ca8f701007387 */ /* 0x000fe20000100800 */
[----:B----4-:R-:W-:-:S04]  /*28890*/  IADD3 R7, P3, R7, UR4, RZ ;  /* 0x0000000407077c10 */ /* 0x010fc8000ff7e0ff */
[----:B---3--:R-:W-:Y:S02]  /*288a0*/  IADD3.X R16, R16, UR6, RZ, P3, !PT ;  /* 0x0000000610107c10 */ /* 0x008fe40009ffe4ff */
[----:B------:R-:W-:Y:S02]  /*288b0*/  IADD3.X R3, R3, UR6, RZ, P1, !PT ;  /* 0x0000000603037c10 */ /* 0x000fe40008ffe4ff */
[----:B------:R-:W-:-:S03]  /*288c0*/  IADD3 R17, P1, R17, UR4, RZ ;  /* 0x0000000411117c10 */ /* 0x000fc6000ff3e0ff */
[----:B------:R-:W-:Y:S01]  /*288d0*/  IMAD.MOV.U32 R5, RZ, RZ, R3 ;  /* 0x000000ffff057224 */ /* 0x000fe200078e0003 */
[----:B------:R-:W-:Y:S01]  /*288e0*/  IADD3.X R246, R246, UR6, RZ, P1, !PT ;  /* 0x00000006f6f67c10 */ /* 0x000fe20008ffe4ff */
[----:B------:R-:W-:Y:S04]  /*288f0*/  STL [R1+0xca4], R3 ;  /* 0x000ca40301007387 */ /* 0x000fe80000100800 */
[----:B------:R1:W-:Y:S04]  /*28900*/  LDGSTS.E [R0+0x3000c], desc[UR8][R4.64], P2 ;  /* 0x3000c00004007fae */ /* 0x0003e80009121848 */
[----:B------:R-:W-:Y:S04]  /*28910*/  STL [R1+0xcb0], R18 ;  /* 0x000cb01201007387 */ /* 0x000fe80000100800 */
[----:B------:R2:W-:Y:S01]  /*28920*/  STL [R1+0xcac], R19 ;  /* 0x000cac1301007387 */ /* 0x0005e20000100800 */
[----:B-1----:R-:W-:-:S02]  /*28930*/  IMAD.MOV.U32 R4, RZ, RZ, R18 ;  /* 0x000000ffff047224 */ /* 0x002fc400078e0012 */
[----:B------:R-:W-:Y:S02]  /*28940*/  IMAD.MOV.U32 R5, RZ, RZ, R19 ;  /* 0x000000ffff057224 */ /* 0x000fe400078e0013 */
[----:B--2---:R-:W2:Y:S04]  /*28950*/  LDL.LU R19, [R1+0xc4] ;  /* 0x0000c40001137983 */ /* 0x004ea80000300800 */
[----:B------:R1:W-:Y:S04]  /*28960*/  LDGSTS.E [R0+0x3400c], desc[UR8][R4.64], P2 ;  /* 0x3400c00004007fae */ /* 0x0003e80009121848 */
[----:B------:R-:W3:Y:S04]  /*28970*/  LDL.LU R18, [R1+0xc8] ;  /* 0x0000c80001127983 */ /* 0x000ee80000300800 */
[----:B------:R4:W-:Y:S01]  /*28980*/  STL [R1+0xcb8], R17 ;  /* 0x000cb81101007387 */ /* 0x0009e20000100800 */
[----:B-1----:R-:W-:Y:S01]  /*28990*/  MOV R4, R17 ;  /* 0x0000001100047202 */ /* 0x002fe20000000f00 */
[----:B------:R-:W-:-:S02]  /*289a0*/  IMAD.MOV.U32 R5, RZ, RZ, R246 ;  /* 0x000000ffff057224 */ /* 0x000fc400078e00f6 */
[----:B------:R-:W-:Y:S04]  /*289b0*/  STL [R1+0xcb4], R246 ;  /* 0x000cb4f601007387 */ /* 0x000fe80000100800 */
[----:B------:R-:W-:Y:S04]  /*289c0*/  STL [R1+0xcc0], R7 ;  /* 0x000cc00701007387 */ /* 0x000fe80000100800 */
[----:B------:R1:W-:Y:S04]  /*289d0*/  LDGSTS.E [R0+0x3800c], desc[UR8][R4.64], P2 ;  /* 0x3800c00004007fae */ /* 0x0003e80009121848 */
[----:B------:R1:W-:Y:S04]  /*289e0*/  STL [R1+0xcbc], R16 ;  /* 0x000cbc1001007387 */ /* 0x0003e80000100800 */
[----:B----4-:R-:W4:Y:S01]  /*289f0*/  LDL.LU R17, [R1+0xcc] ;  /* 0x0000cc0001117983 */ /* 0x010f220000300800 */
[----:B-1----:R-:W-:-:S03]  /*28a00*/  IMAD.MOV.U32 R5, RZ, RZ, R16 ;  /* 0x000000ffff057224 */ /* 0x002fc600078e0010 */
[----:B------:R-:W4:Y:S01]  /*28a10*/  LDL.LU R16, [R1+0xd0] ;  /* 0x0000d00001107983 */ /* 0x000f220000300800 */
[----:B------:R-:W-:-:S03]  /*28a20*/  IMAD.MOV.U32 R4, RZ, RZ, R7 ;  /* 0x000000ffff047224 */ /* 0x000fc600078e0007 */
[----:B------:R-:W4:Y:S04]  /*28a30*/  LDL.LU R7, [R1+0xd4] ;  /* 0x0000d40001077983 */ /* 0x000f280000300800 */
[----:B------:R-:W4:Y:S01]  /*28a40*/  LDL.LU R3, [R1+0xd8] ;  /* 0x0000d80001037983 */ /* 0x000f220000300800 */
[----:B------:R-:W-:-:S03]  /*28a50*/  ISETP.GT.AND P1, PT, R2, 0x4, PT ;  /* 0x000000040200780c */ /* 0x000fc60003f24270 */
[----:B------:R1:W-:Y:S02]  /*28a60*/  LDGSTS.E [R0+0x3c00c], desc[UR8][R4.64], P2 ;  /* 0x3c00c00004007fae */ /* 0x0003e40009121848 */
[----:B-1----:R-:W-:-:S04]  /*28a70*/  SEL R0, RZ, 0x4, !P1 ;  /* 0x00000004ff007807 */ /* 0x002fc80004800000 */
[----:B------:R-:W-:-:S04]  /*28a80*/  SEL R0, R0, RZ, !P0 ;  /* 0x000000ff00007207 */ /* 0x000fc80004000000 */
[----:B------:R-:W-:Y:S02]  /*28a90*/  ISETP.NE.U32.AND P1, PT, R0, RZ, PT ;  /* 0x000000ff0000720c */ /* 0x000fe40003f25070 */
[----:B------:R-:W-:-:S04]  /*28aa0*/  LOP3.LUT R0, R6, 0x10, RZ, 0x3c, !PT ;  /* 0x0000001006007812 */ /* 0x000fc800078e3cff */
[----:B------:R-:W-:Y:S02]  /*28ab0*/  IADD3 R0, R0, UR16, RZ ;  /* 0x0000001000007c10 */ /* 0x000fe4000fffe0ff */
[----:B---3--:R-:W-:-:S04]  /*28ac0*/  IADD3 R18, P2, R18, UR4, RZ ;  /* 0x0000000412127c10 */ /* 0x008fc8000ff5e0ff */
[----:B--2---:R-:W-:Y:S01]  /*28ad0*/  IADD3.X R19, R19, UR6, RZ, P2, !PT ;  /* 0x0000000613137c10 */ /* 0x004fe200097fe4ff */
[----:B------:R-:W-:-:S04]  /*28ae0*/  IMAD.MOV.U32 R4, RZ, RZ, R18 ;  /* 0x000000ffff047224 */ /* 0x000fc800078e0012 */
[----:B------:R-:W-:Y:S01]  /*28af0*/  IMAD.MOV.U32 R5, RZ, RZ, R19 ;  /* 0x000000ffff057224 */ /* 0x000fe200078e0013 */
[----:B------:R-:W-:Y:S04]  /*28b00*/  STL [R1+0xc8], R18 ;  /* 0x0000c81201007387 */ /* 0x000fe80000100800 */
[----:B------:R1:W-:Y:S04]  /*28b10*/  LDGSTS.E [R0], desc[UR8][R4.64], P1 ;  /* 0x0000000004007fae */ /* 0x0003e80008921848 */
[----:B------:R2:W-:Y:S04]  /*28b20*/  STL [R1+0xc4], R19 ;  /* 0x0000c41301007387 */ /* 0x0005e80000100800 */
[----:B------:R-:W3:Y:S04]  /*28b30*/  LDL.LU R247, [R1+0xe0] ;  /* 0x0000e00001f77983 */ /* 0x000ee80000300800 */
[----:B------:R-:W3:Y:S04]  /*28b40*/  LDL.LU R246, [R1+0xe4] ;  /* 0x0000e40001f67983 */ /* 0x000ee80000300800 */
[----:B--2---:R-:W2:Y:S01]  /*28b50*/  LDL.LU R19, [R1+0xe8] ;  /* 0x0000e80001137983 */ /* 0x004ea20000300800 */
[----:B----4-:R-:W-:-:S04]  /*28b60*/  IADD3 R16, P2, R16, UR4, RZ ;  /* 0x0000000410107c10 */ /* 0x010fc8000ff5e0ff */
[----:B------:R-:W-:Y:S01]  /*28b70*/  IADD3.X R17, R17, UR6, RZ, P2, !PT ;  /* 0x0000000611117c10 */ /* 0x000fe200097fe4ff */
[----:B-1----:R-:W-:Y:S01]  /*28b80*/  IMAD.MOV.U32 R4, RZ, RZ, R16 ;  /* 0x000000ffff047224 */ /* 0x002fe200078e0010 */
[----:B------:R-:W-:Y:S02]  /*28b90*/  IADD3 R3, P3, R3, UR4, RZ ;  /* 0x0000000403037c10 */ /* 0x000fe4000ff7e0ff */
[----:B------:R-:W-:Y:S02]  /*28ba0*/  MOV R5, R17 ;  /* 0x0000001100057202 */ /* 0x000fe40000000f00 */
[----:B------:R-:W-:Y:S01]  /*28bb0*/  IADD3.X R7, R7, UR6, RZ, P3, !PT ;  /* 0x0000000607077c10 */ /* 0x000fe20009ffe4ff */
[----:B------:R-:W-:Y:S04]  /*28bc0*/  STL [R1+0xd0], R16 ;  /* 0x0000d01001007387 */ /* 0x000fe80000100800 */
[----:B------:R1:W-:Y:S04]  /*28bd0*/  STL [R1+0xcc], R17 ;  /* 0x0000cc1101007387 */ /* 0x0003e80000100800 */
[----:B------:R4:W-:Y:S04]  /*28be0*/  LDGSTS.E [R0+0x4000], desc[UR8][R4.64], P1 ;  /* 0x0400000004007fae */ /* 0x0009e80008921848 */
[----:B------:R-:W-:Y:S04]  /*28bf0*/  STL [R1+0xd8], R3 ;  /* 0x0000d80301007387 */ /* 0x000fe80000100800 */
[----:B------:R1:W-:Y:S01]  /*28c00*/  STL [R1+0xd4], R7 ;  /* 0x0000d40701007387 */ /* 0x0003e20000100800 */
[----:B----4-:R-:W-:-:S03]  /*28c10*/  IMAD.MOV.U32 R4, RZ, RZ, R3 ;  /* 0x000000ffff047224 */ /* 0x010fc600078e0003 */
[----:B------:R-:W4:Y:S01]  /*28c20*/  LDL.LU R18, [R1+0xec] ;  /* 0x0000ec0001127983 */ /* 0x000f220000300800 */
[----:B------:R-:W-:-:S03]  /*28c30*/  IMAD.MOV.U32 R5, RZ, RZ, R7 ;  /* 0x000000ffff057224 */ /* 0x000fc600078e0007 */
[----:B-1----:R-:W4:Y:S04]  /*28c40*/  LDL.LU R17, [R1+0xf0] ;  /* 0x0000f00001117983 */ /* 0x002f280000300800 */
[----:B------:R-:W4:Y:S04]  /*28c50*/  LDL.LU R16, [R1+0xf4] ;  /* 0x0000f40001107983 */ /* 0x000f280000300800 */
[----:B------:R-:W4:Y:S04]  /*28c60*/  LDL.LU R7, [R1+0xf8] ;  /* 0x0000f80001077983 */ /* 0x000f280000300800 */
[----:B------:R1:W-:Y:S04]  /*28c70*/  LDGSTS.E [R0+0x8000], desc[UR8][R4.64], P1 ;  /* 0x0800000004007fae */ /* 0x0003e80008921848 */
[----:B------:R-:W4:Y:S01]  /*28c80*/  LDL.LU R5, [R1+0xdc] ;  /* 0x0000dc0001057983 */ /* 0x000f220000300800 */
[----:B------:R-:W-:-:S04]  /*28c90*/  ISETP.GT.AND P2, PT, R2, 0x5, PT ;  /* 0x000000050200780c */ /* 0x000fc80003f44270 */
[----:B------:R-:W-:-:S04]  /*28ca0*/  SEL R3, RZ, 0x4, !P2 ;  /* 0x00000004ff037807 */ /* 0x000fc80005000000 */
[----:B------:R-:W-:-:S04]  /*28cb0*/  SEL R3, R3, RZ, !P0 ;  /* 0x000000ff03037207 */ /* 0x000fc80004000000 */
[----:B------:R-:W-:Y:S02]  /*28cc0*/  ISETP.NE.U32.AND P2, PT, R3, RZ, PT ;  /* 0x000000ff0300720c */ /* 0x000fe40003f45070 */
[----:B---3--:R-:W-:-:S05]  /*28cd0*/  IADD3 R247, P3, R247, UR4, RZ ;  /* 0x00000004f7f77c10 */ /* 0x008fca000ff7e0ff */
[----:B-1----:R-:W-:Y:S01]  /*28ce0*/  IMAD.MOV.U32 R4, RZ, RZ, R247 ;  /* 0x000000ffff047224 */ /* 0x002fe200078e00f7 */
[----:B--2---:R-:W-:Y:S01]  /*28cf0*/  IADD3 R19, P4, R19, UR4, RZ ;  /* 0x0000000413137c10 */ /* 0x004fe2000ff9e0ff */
[----:B------:R-:W-:Y:S03]  /*28d00*/  STL [R1+0xe0], R247 ;  /* 0x0000e0f701007387 */ /* 0x000fe60000100800 */
[----:B------:R-:W-:Y:S02]  /*28d10*/  IADD3.X R246, R246, UR6, RZ, P4, !PT ;  /* 0x00000006f6f67c10 */ /* 0x000fe4000a7fe4ff */
[----:B----4-:R-:W-:-:S05]  /*28d20*/  IADD3.X R5, R5, UR6, RZ, P3, !PT ;  /* 0x0000000605057c10 */ /* 0x010fca0009ffe4ff */
        /* <DEDUP_REMOVED lines=445> */
[----:B------:R1:W-:Y:S04]  /*2a900*/  STL [R1+0xcd0], R17 ;  /* 0x000cd01101007387 */ /* 0x0003e80000100800 */
[----:B------:R-:W-:Y:S04]  /*2a910*/  STL [R1+0xccc], R18 ;  /* 0x000ccc1201007387 */ /* 0x000fe80000100800 */
[----:B------:R1:W-:Y:S04]  /*2a920*/  LDGSTS.E [R0+0x34000], desc[UR8][R4.64], P1 ;  /* 0x3400000004007fae */ /* 0x0003e80008921848 */
[----:B------:R1:W-:Y:S04]  /*2a930*/  STL [R1+0xcd8], R7 ;  /* 0x000cd80701007387 */ /* 0x0003e80000100800 */
        /* <DEDUP_REMOVED lines=40> */
[----:B------:R-:W-:Y:S01]  /*2abc0*/  MOV R4, R16 ;  /* 0x0000001000047202 */ /* 0x000fe20000000f00 */
[----:B------:R-:W-:-:S02]  /*2abd0*/  IMAD.MOV.U32 R5, RZ, RZ, R18 ;  /* 0x000000ffff057224 */ /* 0x000fc400078e0012 */
        /* <DEDUP_REMOVED lines=26> */
[----:B------:R-:W-:Y:S04]  /*2ad80*/  STL [R1+0xd04], R246 ;  /* 0x000d04f601007387 */ /* 0x000fe80000100800 */
[----:B------:R-:W-:Y:S01]  /*2ad90*/  STL [R1+0xd10], R17 ;  /* 0x000d101101007387 */ /* 0x000fe20000100800 */
[----:B-1----:R-:W-:Y:S02]  /*2ada0*/  IMAD.MOV.U32 R4, RZ, RZ, R17 ;  /* 0x000000ffff047224 */ /* 0x002fe400078e0011 */
[----:B------:R-:W-:Y:S01]  /*2adb0*/  IMAD.MOV.U32 R5, RZ, RZ, R18 ;  /* 0x000000ffff057224 */ /* 0x000fe200078e0012 */
[----:B------:R1:W-:Y:S04]  /*2adc0*/  STL [R1+0xd0c], R18 ;  /* 0x000d0c1201007387 */ /* 0x0003e80000100800 */
[----:B------:R-:W-:Y:S04]  /*2add0*/  STL [R1+0xd18], R7 ;  /* 0x000d180701007387 */ /* 0x000fe80000100800 */
[----:B------:R-:W2:Y:S04]  /*2ade0*/  LDL.LU R247, [R1+0xd28] ;  /* 0x000d280001f77983 */ /* 0x000ea80000300800 */
[----:B------:R3:W-:Y:S04]  /*2adf0*/  STL [R1+0xd14], R16 ;  /* 0x000d141001007387 */ /* 0x0007e80000100800 */
[----:B------:R4:W-:Y:S04]  /*2ae00*/  LDGSTS.E [R0+0x34008], desc[UR8][R4.64], P1 ;  /* 0x3400800004007fae */ /* 0x0009e80008921848 */
[----:B-1----:R-:W2:Y:S04]  /*2ae10*/  LDL.LU R18, [R1+0xd30] ;  /* 0x000d300001127983 */ /* 0x002ea80000300800 */
[----:B------:R-:W2:Y:S01]  /*2ae20*/  LDL.LU R19, [R1+0xd2c] ;  /* 0x000d2c0001137983 */ /* 0x000ea20000300800 */
[----:B----4-:R-:W-:Y:S01]  /*2ae30*/  IMAD.MOV.U32 R4, RZ, RZ, R7 ;  /* 0x000000ffff047224 */ /* 0x010fe200078e0007 */
[----:B------:R-:W-:-:S02]  /*2ae40*/  MOV R5, R16 ;  /* 0x0000001000057202 */ /* 0x000fc40000000f00 */
[----:B------:R-:W4:Y:S04]  /*2ae50*/  LDL.LU R246, [R1+0xd34] ;  /* 0x000d340001f67983 */ /* 0x000f280000300800 */
        /* <DEDUP_REMOVED lines=21> */
[----:B------:R-:W-:Y:S01]  /*2afb0*/  IADD3.X R19, R19, UR6, RZ, P3, !PT ;  /* 0x0000000613137c10 */ /* 0x000fe20009ffe4ff */
[----:B-1----:R-:W-:Y:S01]  /*2afc0*/  IMAD.MOV.U32 R4, RZ, RZ, R247 ;  /* 0x000000ffff047224 */ /* 0x002fe200078e00f7 */
[----:B------:R-:W-:Y:S01]  /*2afd0*/  STL [R1+0xd28], R247 ;  /* 0x000d28f701007387 */ /* 0x000fe20000100800 */
[----:B----4-:R-:W-:-:S04]  /*2afe0*/  IADD3 R7, P3, R7, UR4, RZ ;  /* 0x0000000407077c10 */ /* 0x010fc8000ff7e0ff */
[----:B---3--:R-:W-:Y:S02]  /*2aff0*/  IADD3.X R16, R16, UR6, RZ, P3, !PT ;  /* 0x0000000610107c10 */ /* 0x008fe40009ffe4ff */
[----:B------:R-:W-:Y:S02]  /*2b000*/  IADD3.X R3, R3, UR6, RZ, P1, !PT ;  /* 0x0000000603037c10 */ /* 0x000fe40008ffe4ff */
[----:B------:R-:W-:-:S03]  /*2b010*/  IADD3 R17, P1, R17, UR4, RZ ;  /* 0x0000000411117c10 */ /* 0x000fc6000ff3e0ff */
[----:B------:R-:W-:Y:S01]  /*2b020*/  IMAD.MOV.U32 R5, RZ, RZ, R3 ;  /* 0x000000ffff057224 */ /* 0x000fe200078e0003 */
[----:B------:R-:W-:-:S04]  /*2b030*/  IADD3.X R246, R246, UR6, RZ, P1, !PT ;  /* 0x00000006f6f67c10 */ /* 0x000fc80008ffe4ff */
[----:B------:R1:W-:Y:S04]  /*2b040*/  LDGSTS.E [R0+0x3000c], desc[UR8][R4.64], P2 ;  /* 0x3000c00004007fae */ /* 0x0003e80009121848 */
[----:B------:R-:W-:Y:S04]  /*2b050*/  STL [R1+0xd24], R3 ;  /* 0x000d240301007387 */ /* 0x000fe80000100800 */
[----:B------:R-:W-:Y:S01]  /*2b060*/  STL [R1+0xd30], R18 ;  /* 0x000d301201007387 */ /* 0x000fe20000100800 */
[----:B-1----:R-:W-:Y:S01]  /*2b070*/  IMAD.MOV.U32 R4, RZ, RZ, R18 ;  /* 0x000000ffff047224 */ /* 0x002fe200078e0012 */
[----:B------:R-:W-:-:S02]  /*2b080*/  MOV R5, R19 ;  /* 0x0000001300057202 */ /* 0x000fc40000000f00 */
[----:B------:R1:W-:Y:S04]  /*2b090*/  STL [R1+0xd2c], R19 ;  /* 0x000d2c1301007387 */ /* 0x0003e80000100800 */
[----:B------:R2:W-:Y:S04]  /*2b0a0*/  LDGSTS.E [R0+0x3400c], desc[UR8][R4.64], P2 ;  /* 0x3400c00004007fae */ /* 0x0005e80009121848 */
[----:B-1----:R-:W3:Y:S04]  /*2b0b0*/  LDL.LU R19, [R1+0x144] ;  /* 0x0001440001137983 */ /* 0x002ee80000300800 */
[----:B------:R-:W4:Y:S01]  /*2b0c0*/  LDL.LU R18, [R1+0x148] ;  /* 0x0001480001127983 */ /* 0x000f220000300800 */
[----:B--2---:R-:W-:-:S02]  /*2b0d0*/  IMAD.MOV.U32 R4, RZ, RZ, R17 ;  /* 0x000000ffff047224 */ /* 0x004fc400078e0011 */
[----:B------:R-:W-:Y:S01]  /*2b0e0*/  IMAD.MOV.U32 R5, RZ, RZ, R246 ;  /* 0x000000ffff057224 */ /* 0x000fe200078e00f6 */
[----:B------:R1:W-:Y:S04]  /*2b0f0*/  STL [R1+0xd38], R17 ;  /* 0x000d381101007387 */ /* 0x0003e80000100800 */
[----:B------:R-:W-:Y:S04]  /*2b100*/  STL [R1+0xd34], R246 ;  /* 0x000d34f601007387 */ /* 0x000fe80000100800 */
[----:B------:R-:W-:Y:S04]  /*2b110*/  STL [R1+0xd40], R7 ;  /* 0x000d400701007387 */ /* 0x000fe80000100800 */
[----:B------:R2:W-:Y:S04]  /*2b120*/  LDGSTS.E [R0+0x3800c], desc[UR8][R4.64], P2 ;  /* 0x3800c00004007fae */ /* 0x0005e80009121848 */
[----:B------:R2:W-:Y:S04]  /*2b130*/  STL [R1+0xd3c], R16 ;  /* 0x000d3c1001007387 */ /* 0x0005e80000100800 */
[----:B-1----:R-:W3:Y:S01]  /*2b140*/  LDL.LU R17, [R1+0x14c] ;  /* 0x00014c0001117983 */ /* 0x002ee20000300800 */
[----:B--2---:R-:W-:-:S03]  /*2b150*/  MOV R5, R16 ;  /* 0x0000001000057202 */ /* 0x004fc60000000f00 */
[----:B------:R-:W2:Y:S01]  /*2b160*/  LDL.LU R16, [R1+0x150] ;  /* 0x0001500001107983 */ /* 0x000ea20000300800 */
[----:B------:R-:W-:-:S03]  /*2b170*/  IMAD.MOV.U32 R4, RZ, RZ, R7 ;  /* 0x000000ffff047224 */ /* 0x000fc600078e0007 */
[----:B------:R-:W2:Y:S04]  /*2b180*/  LDL.LU R7, [R1+0x154] ;  /* 0x0001540001077983 */ /* 0x000ea80000300800 */
[----:B------:R-:W2:Y:S01]  /*2b190*/  LDL.LU R3, [R1+0x158] ;  /* 0x0001580001037983 */ /* 0x000ea20000300800 */
[----:B------:R-:W-:-:S03]  /*2b1a0*/  ISETP.GT.AND P1, PT, R2, 0x8, PT ;  /* 0x000000080200780c */ /* 0x000fc60003f24270 */
[----:B------:R1:W-:Y:S02]  /*2b1b0*/  LDGSTS.E [R0+0x3c00c], desc[UR8][R4.64], P2 ;  /* 0x3c00c00004007fae */ /* 0x0003e40009121848 */
[----:B-1----:R-:W-:-:S04]  /*2b1c0*/  SEL R0, RZ, 0x4, !P1 ;  /* 0x00000004ff007807 */ /* 0x002fc80004800000 */
[----:B------:R-:W-:-:S04]  /*2b1d0*/  SEL R0, R0, RZ, !P0 ;  /* 0x000000ff00007207 */ /* 0x000fc80004000000 */
[----:B------:R-:W-:Y:S02]  /*2b1e0*/  ISETP.NE.U32.AND P1, PT, R0, RZ, PT ;  /* 0x000000ff0000720c */ /* 0x000fe40003f25070 */
[----:B------:R-:W-:-:S05]  /*2b1f0*/  LOP3.LUT R0, R6, 0x20, RZ, 0x3c, !PT ;  /* 0x0000002006007812 */ /* 0x000fca00078e3cff */
[----:B------:R-:W-:Y:S01]  /*2b200*/  VIADD R0, R0, UR16 ;  /* 0x0000001000007c36 */ /* 0x000fe20008000000 */
[----:B----4-:R-:W-:-:S04]  /*2b210*/  IADD3 R18, P2, R18, UR4, RZ ;  /* 0x0000000412127c10 */ /* 0x010fc8000ff5e0ff */
[----:B---3--:R-:W-:Y:S01]  /*2b220*/  IADD3.X R19, R19, UR6, RZ, P2, !PT ;  /* 0x0000000613137c10 */ /* 0x008fe200097fe4ff */
[----:B------:R-:W-:-:S04]  /*2b230*/  IMAD.MOV.U32 R4, RZ, RZ, R18 ;  /* 0x000000ffff047224 */ /* 0x000fc800078e0012 */
[----:B------:R-:W-:Y:S01]  /*2b240*/  IMAD.MOV.U32 R5, RZ, RZ, R19 ;  /* 0x000000ffff057224 */ /* 0x000fe200078e0013 */
[----:B------:R-:W-:Y:S04]  /*2b250*/  STL [R1+0x148], R18 ;  /* 0x0001481201007387 */ /* 0x000fe80000100800 */
[----:B------:R1:W-:Y:S04]  /*2b260*/  LDGSTS.E [R0], desc[UR8][R4.64], P1 ;  /* 0x0000000004007fae */ /* 0x0003e80008921848 */
[----:B------:R3:W-:Y:S04]  /*2b270*/  STL [R1+0x144], R19 ;  /* 0x0001441301007387 */ /* 0x0007e80000100800 */
[----:B------:R-:W4:Y:S04]  /*2b280*/  LDL.LU R247, [R1+0x160] ;  /* 0x0001600001f77983 */ /* 0x000f280000300800 */
[----:B------:R-:W4:Y:S04]  /*2b290*/  LDL.LU R246, [R1+0x164] ;  /* 0x0001640001f67983 */ /* 0x000f280000300800 */
[----:B---3--:R-:W3:Y:S01]  /*2b2a0*/  LDL.LU R19, [R1+0x168] ;  /* 0x0001680001137983 */ /* 0x008ee20000300800 */
[----:B--2---:R-:W-:-:S04]  /*2b2b0*/  IADD3 R16, P2, R16, UR4, RZ ;  /* 0x0000000410107c10 */ /* 0x004fc8000ff5e0ff */
[----:B------:R-:W-:Y:S02]  /*2b2c0*/  IADD3.X R17, R17, UR6, RZ, P2, !PT ;  /* 0x0000000611117c10 */ /* 0x000fe400097fe4ff */
[----:B------:R-:W-:-:S03]  /*2b2d0*/  IADD3 R3, P3, R3, UR4, RZ ;  /* 0x0000000403037c10 */ /* 0x000fc6000ff7e0ff */
[----:B-1----:R-:W-:Y:S01]  /*2b2e0*/  IMAD.MOV.U32 R5, RZ, RZ, R17 ;  /* 0x000000ffff057224 */ /* 0x002fe200078e0011 */
[----:B------:R-:W-:Y:S02]  /*2b2f0*/  MOV R4, R16 ;  /* 0x0000001000047202 */ /* 0x000fe40000000f00 */
[----:B------:R-:W-:Y:S01]  /*2b300*/  IADD3.X R7, R7, UR6, RZ, P3, !PT ;  /* 0x0000000607077c10 */ /* 0x000fe20009ffe4ff */
[----:B------:R-:W-:Y:S04]  /*2b310*/  STL [R1+0x150], R16 ;  /* 0x0001501001007387 */ /* 0x000fe80000100800 */
[----:B------:R1:W-:Y:S04]  /*2b320*/  STL [R1+0x14c], R17 ;  /* 0x00014c1101007387 */ /* 0x0003e80000100800 */
[----:B------:R2:W-:Y:S04]  /*2b330*/  LDGSTS.E [R0+0x4000], desc[UR8][R4.64], P1 ;  /* 0x0400000004007fae */ /* 0x0005e80008921848 */
[----:B------:R-:W-:Y:S04]  /*2b340*/  STL [R1+0x158], R3 ;  /* 0x0001580301007387 */ /* 0x000fe80000100800 */
[----:B------:R1:W-:Y:S01]  /*2b350*/  STL [R1+0x154], R7 ;  /* 0x0001540701007387 */ /* 0x0003e20000100800 */
[----:B--2---:R-:W-:-:S03]  /*2b360*/  IMAD.MOV.U32 R4, RZ, RZ, R3 ;  /* 0x000000ffff047224 */ /* 0x004fc600078e0003 */
[----:B------:R-:W2:Y:S01]  /*2b370*/  LDL.LU R18, [R1+0x16c] ;  /* 0x00016c0001127983 */ /* 0x000ea20000300800 */
[----:B------:R-:W-:-:S03]  /*2b380*/  IMAD.MOV.U32 R5, RZ, RZ, R7 ;  /* 0x000000ffff057224 */ /* 0x000fc600078e0007 */
[----:B-1----:R-:W2:Y:S04]  /*2b390*/  LDL.LU R17, [R1+0x170] ;  /* 0x0001700001117983 */ /* 0x002ea80000300800 */
        /* <DEDUP_REMOVED lines=8> */
[----:B----4-:R-:W-:-:S04]  /*2b420*/  IADD3 R247, P3, R247, UR4, RZ ;  /* 0x00000004f7f77c10 */ /* 0x010fc8000ff7e0ff */
[----:B-1----:R-:W-:Y:S02]  /*2b430*/  MOV R4, R247 ;  /* 0x000000f700047202 */ /* 0x002fe40000000f00 */
[----:B---3--:R-:W-:Y:S01]  /*2b440*/  IADD3 R19, P4, R19, UR4, RZ ;  /* 0x0000000413137c10 */ /* 0x008fe2000ff9e0ff */
[----:B------:R-:W-:Y:S03]  /*2b450*/  STL [R1+0x160], R247 ;  /* 0x000160f701007387 */ /* 0x000fe60000100800 */
[----:B------:R-:W-:Y:S02]  /*2b460*/  IADD3.X R246, R246, UR6, RZ, P4, !PT ;  /* 0x00000006f6f67c10 */ /* 0x000fe4000a7fe4ff */
[----:B--2---:R-:W-:-:S05]  /*2b470*/  IADD3.X R5, R5, UR6, RZ, P3, !PT ;  /* 0x0000000605057c10 */ /* 0x004fca0009ffe4ff */
        /* <DEDUP_REMOVED lines=488> */
[----:B-1----:R-:W2:Y:S01]  /*2d300*/  LDL.LU R17, [R1+0xd90] ;  /* 0x000d900001117983 */ /* 0x002ea20000300800 */
[----:B------:R-:W-:-:S02]  /*2d310*/  IMAD.MOV.U32 R4, RZ, RZ, R16 ;  /* 0x000000ffff047224 */ /* 0x000fc400078e0010 */
[----:B------:R-:W-:Y:S01]  /*2d320*/  IMAD.MOV.U32 R5, RZ, RZ, R18 ;  /* 0x000000ffff057224 */ /* 0x000fe200078e0012 */
        /* <DEDUP_REMOVED lines=37> */
[----:B----4-:R-:W-:Y:S01]  /*2d580*/  MOV R4, R7 ;  /* 0x0000000700047202 */ /* 0x010fe20000000f00 */
[----:B------:R-:W-:-:S02]  /*2d590*/  IMAD.MOV.U32 R5, RZ, RZ, R16 ;  /* 0x000000ffff057224 */ /* 0x000fc400078e0010 */
        /* <DEDUP_REMOVED lines=34> */
[----:B-1----:R-:W-:Y:S01]  /*2d7c0*/  MOV R4, R18 ;  /* 0x0000001200047202 */ /* 0x002fe20000000f00 */
[----:B------:R-:W-:-:S02]  /*2d7d0*/  IMAD.MOV.U32 R5, RZ, RZ, R19 ;  /* 0x000000ffff057224 */ /* 0x000fc400078e0013 */
        /* <DEDUP_REMOVED lines=12> */
[----:B--2---:R-:W-:-:S03]  /*2d8a0*/  IMAD.MOV.U32 R5, RZ, RZ, R16 ;  /* 0x000000ffff057224 */ /* 0x004fc600078e0010 */
[----:B------:R-:W2:Y:S01]  /*2d8b0*/  LDL.LU R16, [R1+0x1d0] ;  /* 0x0001d00001107983 */ /* 0x000ea20000300800 */
[----:B------:R-:W-:-:S03]  /*2d8c0*/  MOV R4, R7 ;  /* 0x0000000700047202 */ /* 0x000fc60000000f00 */
        /* <DEDUP_REMOVED lines=11> */
[----:B------:R-:W-:-:S03]  /*2d980*/  IMAD.MOV.U32 R4, RZ, RZ, R18 ;  /* 0x000000ffff047224 */ /* 0x000fc600078e0012 */
[----:B------:R-:W-:Y:S01]  /*2d990*/  MOV R5, R19 ;  /* 0x0000001300057202 */ /* 0x000fe20000000f00 */
[----:B------:R-:W-:Y:S04]  /*2d9a0*/  STL [R1+0x1c8], R18 ;  /* 0x0001c81201007387 */ /* 0x000fe80000100800 */
[----:B------:R1:W-:Y:S04]  /*2d9b0*/  LDGSTS.E [R0], desc[UR8][R4.64], P1 ;  /* 0x0000000004007fae */ /* 0x0003e80008921848 */
[----:B------:R3:W-:Y:S04]  /*2d9c0*/  STL [R1+0x1c4], R19 ;  /* 0x0001c41301007387 */ /* 0x0007e80000100800 */
[----:B------:R-:W4:Y:S04]  /*2d9d0*/  LDL.LU R247, [R1+0x1e0] ;  /* 0x0001e00001f77983 */ /* 0x000f280000300800 */
[----:B------:R-:W4:Y:S04]  /*2d9e0*/  LDL.LU R246, [R1+0x1e4] ;  /* 0x0001e40001f67983 */ /* 0x000f280000300800 */
[----:B---3--:R-:W3:Y:S01]  /*2d9f0*/  LDL.LU R19, [R1+0x1e8] ;  /* 0x0001e80001137983 */ /* 0x008ee20000300800 */
[----:B--2---:R-:W-:-:S04]  /*2da00*/  IADD3 R16, P2, R16, UR4, RZ ;  /* 0x0000000410107c10 */ /* 0x004fc8000ff5e0ff */
[----:B------:R-:W-:Y:S01]  /*2da10*/  IADD3.X R17, R17, UR6, RZ, P2, !PT ;  /* 0x0000000611117c10 */ /* 0x000fe200097fe4ff */
[----:B-1----:R-:W-:Y:S01]  /*2da20*/  IMAD.MOV.U32 R4, RZ, RZ, R16 ;  /* 0x000000ffff047224 */ /* 0x002fe200078e0010 */
[----:B------:R-:W-:-:S03]  /*2da30*/  IADD3 R3, P3, R3, UR4, RZ ;  /* 0x0000000403037c10 */ /* 0x000fc6000ff7e0ff */
[----:B------:R-:W-:Y:S01]  /*2da40*/  IMAD.MOV.U32 R5, RZ, RZ, R17 ;  /* 0x000000ffff057224 */ /* 0x000fe200078e0011 */
[----:B------:R-:W-:Y:S01]  /*2da50*/  STL [R1+0x1d0], R16 ;  /* 0x0001d01001007387 */ /* 0x000fe20000100800 */
[----:B------:R-:W-:-:S03]  /*2da60*/  IADD3.X R7, R7, UR6, RZ, P3, !PT ;  /* 0x0000000607077c10 */ /* 0x000fc60009ffe4ff */
[----:B------:R1:W-:Y:S04]  /*2da70*/  STL [R1+0x1cc], R17 ;  /* 0x0001cc1101007387 */ /* 0x0003e80000100800 */
[----:B------:R2:W-:Y:S04]  /*2da80*/  LDGSTS.E [R0+0x4000], desc[UR8][R4.64], P1 ;  /* 0x0400000004007fae */ /* 0x0005e80008921848 */
[----:B------:R-:W-:Y:S04]  /*2da90*/  STL [R1+0x1d8], R3 ;  /* 0x0001d80301007387 */ /* 0x000fe80000100800 */
[----:B------:R1:W-:Y:S01]  /*2daa0*/  STL [R1+0x1d4], R7 ;  /* 0x0001d40701007387 */ /* 0x0003e20000100800 */
[----:B--2---:R-:W-:Y:S01]  /*2dab0*/  IMAD.MOV.U32 R4, RZ, RZ, R3 ;  /* 0x000000ffff047224 */ /* 0x004fe200078e0003 */
[----:B------:R-:W-:-:S02]  /*2dac0*/  MOV R5, R7 ;  /* 0x0000000700057202 */ /* 0x000fc40000000f00 */
[----:B------:R-:W2:Y:S04]  /*2dad0*/  LDL.LU R18, [R1+0x1ec] ;  /* 0x0001ec0001127983 */ /* 0x000ea80000300800 */
        /* <DEDUP_REMOVED lines=9> */
[----:B----4-:R-:W-:-:S05]  /*2db70*/  IADD3 R247, P3, R247, UR4, RZ ;  /* 0x00000004f7f77c10 */ /* 0x010fca000ff7e0ff */
[----:B-1----:R-:W-:Y:S01]  /*2db80*/  IMAD.MOV.U32 R4, RZ, RZ, R247 ;  /* 0x000000ffff047224 */ /* 0x002fe200078e00f7 */
        /* <DEDUP_REMOVED lines=505> */
[----:B---3--:R-:W-:-:S04]  /*2fb20*/  IADD3 R247, P3, R247, UR4, RZ ;  /* 0x00000004f7f77c10 */ /* 0x008fc8000ff7e0ff */
[----:B------:R-:W-:Y:S02]  /*2fb30*/  MOV R4, R247 ;  /* 0x000000f700047202 */ /* 0x000fe40000000f00 */
[----:B----4-:R-:W-:Y:S01]  /*2fb40*/  IADD3 R19, P4, R19, UR4, RZ ;  /* 0x0000000413137c10 */ /* 0x010fe2000ff9e0ff */
[----:B------:R-:W-:Y:S03]  /*2fb50*/  STL [R1+0xe00], R247 ;  /* 0x000e00f701007387 */ /* 0x000fe60000100800 */
[----:B--2---:R-:W-:Y:S02]  /*2fb60*/  IADD3.X R246, R246, UR6, RZ, P4, !PT ;  /* 0x00000006f6f67c10 */ /* 0x004fe4000a7fe4ff */
[----:B------:R-:W-:-:S05]  /*2fb70*/  IADD3.X R5, R5, UR6, RZ, P3, !PT ;  /* 0x0000000605057c10 */ /* 0x000fca0009ffe4ff */
[----:B------:R1:W-:Y:S01]  /*2fb80*/  LDGSTS.E [R0+0x3c004], desc[UR8][R4.64], P2 ;  /* 0x3c00400004007fae */ /* 0x0003e20009121848 */
[----:B------:R-:W-:-:S03]  /*2fb90*/  IADD3 R17, P2, R17, UR4, RZ ;  /* 0x0000000411117c10 */ /* 0x000fc6000ff5e0ff */
[----:B------:R2:W-:Y:S01]  /*2fba0*/  STL [R1+0xdfc], R5 ;  /* 0x000dfc0501007387 */ /* 0x0005e20000100800 */
[----:B------:R-:W-:Y:S02]  /*2fbb0*/  IADD3 R7, P3, R7, UR4, RZ ;  /* 0x0000000407077c10 */ /* 0x000fe4000ff7e0ff */
[----:B------:R-:W-:Y:S01]  /*2fbc0*/  IADD3.X R18, R18, UR6, RZ, P2, !PT ;  /* 0x0000000612127c10 */ /* 0x000fe200097fe4ff */
[----:B-1----:R-:W-:Y:S02]  /*2fbd0*/  IMAD.MOV.U32 R4, RZ, RZ, R19 ;  /* 0x000000ffff047224 */ /* 0x002fe400078e0013 */
[----:B--2---:R-:W-:Y:S01]  /*2fbe0*/  IMAD.MOV.U32 R5, RZ, RZ, R246 ;  /* 0x000000ffff057224 */ /* 0x004fe200078e00f6 */
[----:B------:R-:W-:Y:S01]  /*2fbf0*/  STL [R1+0xe08], R19 ;  /* 0x000e081301007387 */ /* 0x000fe20000100800 */
[----:B------:R-:W-:-:S03]  /*2fc00*/  IADD3.X R16, R16, UR6, RZ, P3, !PT ;  /* 0x0000000610107c10 */ /* 0x000fc60009ffe4ff */
[----:B------:R1:W-:Y:S04]  /*2fc10*/  LDGSTS.E [R0+0x30008], desc[UR8][R4.64], P1 ;  /* 0x3000800004007fae */ /* 0x0003e80008921848 */
[----:B------:R-:W-:Y:S04]  /*2fc20*/  STL [R1+0xe04], R246 ;  /* 0x000e04f601007387 */ /* 0x000fe80000100800 */
[----:B------:R-:W-:Y:S01]  /*2fc30*/  STL [R1+0xe10], R17 ;  /* 0x000e101101007387 */ /* 0x000fe20000100800 */
[----:B-1----:R-:W-:Y:S01]  /*2fc40*/  IMAD.MOV.U32 R4, RZ, RZ, R17 ;  /* 0x000000ffff047224 */ /* 0x002fe200078e0011 */
[----:B------:R-:W-:-:S02]  /*2fc50*/  MOV R5, R18 ;  /* 0x0000001200057202 */ /* 0x000fc40000000f00 */
        /* <DEDUP_REMOVED lines=36> */
[----:B------:R-:W-:-:S04]  /*2fea0*/  IADD3.X R3, R3, UR6, RZ, P1, !PT ;  /* 0x0000000603037c10 */ /* 0x000fc80008ffe4ff */
[----:B------:R-:W-:Y:S02]  /*2feb0*/  MOV R5, R3 ;  /* 0x0000000300057202 */ /* 0x000fe40000000f00 */
[----:B------:R-:W-:-:S03]  /*2fec0*/  IADD3 R17, P1, R17, UR4, RZ ;  /* 0x0000000411117c10 */ /* 0x000fc6000ff3e0ff */
[----:B------:R1:W-:Y:S01]  /*2fed0*/  LDGSTS.E [R0+0x3000c], desc[UR8][R4.64], P2 ;  /* 0x3000c00004007fae */ /* 0x0003e20009121848 */
[----:B------:R-:W-:-:S03]  /*2fee0*/  IADD3.X R246, R246, UR6, RZ, P1, !PT ;  /* 0x00000006f6f67c10 */ /* 0x000fc60008ffe4ff */
[----:B------:R-:W-:Y:S04]  /*2fef0*/  STL [R1+0xe24], R3 ;  /* 0x000e240301007387 */ /* 0x000fe80000100800 */
[----:B------:R-:W-:Y:S01]  /*2ff00*/  STL [R1+0xe30], R18 ;  /* 0x000e301201007387 */ /* 0x000fe20000100800 */
[----:B-1----:R-:W-:Y:S02]  /*2ff10*/  IMAD.MOV.U32 R4, RZ, RZ, R18 ;  /* 0x000000ffff047224 */ /* 0x002fe400078e0012 */
[----:B------:R-:W-:Y:S01]  /*2ff20*/  IMAD.MOV.U32 R5, RZ, RZ, R19 ;  /* 0x000000ffff057224 */ /* 0x000fe200078e0013 */
[----:B------:R1:W-:Y:S04]  /*2ff30*/  STL [R1+0xe2c], R19 ;  /* 0x000e2c1301007387 */ /* 0x0003e80000100800 */
[----:B------:R2:W-:Y:S04]  /*2ff40*/  LDGSTS.E [R0+0x3400c], desc[UR8][R4.64], P2 ;  /* 0x3400c00004007fae */ /* 0x0005e80009121848 */
[----:B-1----:R-:W3:Y:S04]  /*2ff50*/  LDL.LU R19, [R1+0x244] ;  /* 0x0002440001137983 */ /* 0x002ee80000300800 */
[----:B------:R-:W4:Y:S01]  /*2ff60*/  LDL.LU R18, [R1+0x248] ;  /* 0x0002480001127983 */ /* 0x000f220000300800 */
[----:B--2---:R-:W-:Y:S01]  /*2ff70*/  IMAD.MOV.U32 R4, RZ, RZ, R17 ;  /* 0x000000ffff047224 */ /* 0x004fe200078e0011 */
[----:B------:R-:W-:-:S02]  /*2ff80*/  MOV R5, R246 ;  /* 0x000000f600057202 */ /* 0x000fc40000000f00 */
        /* <DEDUP_REMOVED lines=19> */
[----:B---3--:R-:W-:Y:S02]  /*300c0*/  IADD3.X R19, R19, UR6, RZ, P2, !PT ;  /* 0x0000000613137c10 */ /* 0x008fe400097fe4ff */
[----:B------:R-:W-:-:S03]  /*300d0*/  MOV R4, R18 ;  /* 0x0000001200047202 */ /* 0x000fc60000000f00 */
[----:B------:R-:W-:Y:S01]  /*300e0*/  IMAD.MOV.U32 R5, RZ, RZ, R19 ;  /* 0x000000ffff057224 */ /* 0x000fe200078e0013 */
[----:B------:R-:W-:Y:S04]  /*300f0*/  STL [R1+0x248], R18 ;  /* 0x0002481201007387 */ /* 0x000fe80000100800 */
[----:B------:R1:W-:Y:S04]  /*30100*/  LDGSTS.E [R0], desc[UR8][R4.64], P1 ;  /* 0x0000000004007fae */ /* 0x0003e80008921848 */
[----:B------:R3:W-:Y:S04]  /*30110*/  STL [R1+0x244], R19 ;  /* 0x0002441301007387 */ /* 0x0007e80000100800 */
[----:B------:R-:W4:Y:S04]  /*30120*/  LDL.LU R247, [R1+0x260] ;  /* 0x0002600001f77983 */ /* 0x000f280000300800 */
[----:B------:R-:W4:Y:S01]  /*30130*/  LDL.LU R246, [R1+0x264] ;  /* 0x0002640001f67983 */ /* 0x000f220000300800 */
[----:B--2---:R-:W-:-:S03]  /*30140*/  IADD3 R16, P2, R16, UR4, RZ ;  /* 0x0000000410107c10 */ /* 0x004fc6000ff5e0ff */
[----:B---3--:R-:W2:Y:S01]  /*30150*/  LDL.LU R19, [R1+0x268] ;  /* 0x0002680001137983 */ /* 0x008ea20000300800 */
[----:B------:R-:W-:Y:S01]  /*30160*/  IADD3.X R17, R17, UR6, RZ, P2, !PT ;  /* 0x0000000611117c10 */ /* 0x000fe200097fe4ff */
[----:B-1----:R-:W-:Y:S01]  /*30170*/  IMAD.MOV.U32 R4, RZ, RZ, R16 ;  /* 0x000000ffff047224 */ /* 0x002fe200078e0010 */
[----:B------:R-:W-:-:S03]  /*30180*/  IADD3 R3, P3, R3, UR4, RZ ;  /* 0x0000000403037c10 */ /* 0x000fc6000ff7e0ff */
[----:B------:R-:W-:Y:S01]  /*30190*/  IMAD.MOV.U32 R5, RZ, RZ, R17 ;  /* 0x000000ffff057224 */ /* 0x000fe200078e0011 */
[----:B------:R-:W-:Y:S01]  /*301a0*/  IADD3.X R7, R7, UR6, RZ, P3, !PT ;  /* 0x0000000607077c10 */ /* 0x000fe20009ffe4ff */
[----:B------:R-:W-:Y:S04]  /*301b0*/  STL [R1+0x250], R16 ;  /* 0x0002501001007387 */ /* 0x000fe80000100800 */
[----:B------:R1:W-:Y:S04]  /*301c0*/  STL [R1+0x24c], R17 ;  /* 0x00024c1101007387 */ /* 0x0003e80000100800 */
[----:B------:R3:W-:Y:S04]  /*301d0*/  LDGSTS.E [R0+0x4000], desc[UR8][R4.64], P1 ;  /* 0x0400000004007fae */ /* 0x0007e80008921848 */
[----:B------:R-:W-:Y:S04]  /*301e0*/  STL [R1+0x258], R3 ;  /* 0x0002580301007387 */ /* 0x000fe80000100800 */
[----:B------:R1:W-:Y:S01]  /*301f0*/  STL [R1+0x254], R7 ;  /* 0x0002540701007387 */ /* 0x0003e20000100800 */
[----:B---3--:R-:W-:Y:S01]  /*30200*/  MOV R4, R3 ;  /* 0x0000000300047202 */ /* 0x008fe20000000f00 */
[----:B------:R-:W-:-:S02]  /*30210*/  IMAD.MOV.U32 R5, RZ, RZ, R7 ;  /* 0x000000ffff057224 */ /* 0x000fc400078e0007 */
[----:B------:R-:W3:Y:S04]  /*30220*/  LDL.LU R18, [R1+0x26c] ;  /* 0x00026c0001127983 */ /* 0x000ee80000300800 */
[----:B-1----:R-:W3:Y:S04]  /*30230*/  LDL.LU R17, [R1+0x270] ;  /* 0x0002700001117983 */ /* 0x002ee80000300800 */
        /* <DEDUP_REMOVED lines=8> */
[----:B----4-:R-:W-:-:S05]  /*302c0*/  IADD3 R247, P3, R247, UR4, RZ ;  /* 0x00000004f7f77c10 */ /* 0x010fca000ff7e0ff */
[----:B-1----:R-:W-:Y:S01]  /*302d0*/  IMAD.MOV.U32 R4, RZ, RZ, R247 ;  /* 0x000000ffff047224 */ /* 0x002fe200078e00f7 */
[----:B--2---:R-:W-:Y:S01]  /*302e0*/  IADD3 R19, P4, R19, UR4, RZ ;  /* 0x0000000413137c10 */ /* 0x004fe2000ff9e0ff */
[----:B------:R-:W-:Y:S03]  /*302f0*/  STL [R1+0x260], R247 ;  /* 0x000260f701007387 */ /* 0x000fe60000100800 */
[----:B------:R-:W-:Y:S02]  /*30300*/  IADD3.X R246, R246, UR6, RZ, P4, !PT ;  /* 0x00000006f6f67c10 */ /* 0x000fe4000a7fe4ff */
[----:B---3--:R-:W-:-:S05]  /*30310*/  IADD3.X R5, R5, UR6, RZ, P3, !PT ;  /* 0x0000000605057c10 */ /* 0x008fca0009ffe4ff */
        /* <DEDUP_REMOVED lines=2333> */
[----:B------:R-:W-:Y:S04]  /*394f0*/  STL [R1+0xfcc], R18 ;  /* 0x000fcc1201007387 */ /* 0x000fe80000100800 */
[----:B------:R1:W-:Y:S04]  /*39500*/  LDGSTS.E [R0+0x34000], desc[UR8][R4.64], P1 ;  /* 0x3400000004007fae */ /* 0x0003e80008921848 */
[----:B------:R-:W-:Y:S04]  /*39510*/  STL [R1+0xfd8], R7 ;  /* 0x000fd80701007387 */ /* 0x000fe80000100800 */
[----:B------:R1:W-:Y:S02]  /*39520*/  STL [R1+0xfd4], R16 ;  /* 0x000fd41001007387 */ /* 0x0003e40000100800 */
[----:B-1----:R-:W-:Y:S01]  /*39530*/  IMAD.MOV.U32 R4, RZ, RZ, R7 ;  /* 0x000000ffff047224 */ /* 0x002fe200078e0007 */
[----:B------:R-:W-:-:S02]  /*39540*/  MOV R5, R16 ;  /* 0x0000001000057202 */ /* 0x000fc40000000f00 */
        /* <DEDUP_REMOVED lines=66> */
[----:B------:R2:W-:Y:S01]  /*39970*/  STL [R1+0x1010], R16 ;  /* 0x0010101001007387 */ /* 0x0005e20000100800 */
[----:B-1----:R-:W-:Y:S01]  /*39980*/  IMAD.MOV.U32 R4, RZ, RZ, R16 ;  /* 0x000000ffff047224 */ /* 0x002fe200078e0010 */
[----:B------:R-:W-:-:S02]  /*39990*/  MOV R5, R18 ;  /* 0x0000001200057202 */ /* 0x000fc40000000f00 */
[----:B------:R1:W-:Y:S04]  /*399a0*/  STL [R1+0x100c], R18 ;  /* 0x00100c1201007387 */ /* 0x0003e80000100800 */
[----:B------:R-:W-:Y:S04]  /*399b0*/  STL [R1+0x1018], R7 ;  /* 0x0010180701007387 */ /* 0x000fe80000100800 */
[----:B------:R-:W3:Y:S04]  /*399c0*/  LDL.LU R247, [R1+0x1028] ;  /* 0x0010280001f77983 */ /* 0x000ee80000300800 */
[----:B------:R4:W-:Y:S04]  /*399d0*/  STL [R1+0x1014], R17 ;  /* 0x0010141101007387 */ /* 0x0009e80000100800 */
[----:B------:R1:W-:Y:S04]  /*399e0*/  LDGSTS.E [R0+0x34008], desc[UR8][R4.64], P1 ;  /* 0x3400800004007fae */ /* 0x0003e80008921848 */
[----:B--2---:R-:W2:Y:S04]  /*399f0*/  LDL.LU R16, [R1+0x1030] ;  /* 0x0010300001107983 */ /* 0x004ea80000300800 */
[----:B------:R-:W2:Y:S01]  /*39a00*/  LDL.LU R246, [R1+0x102c] ;  /* 0x00102c0001f67983 */ /* 0x000ea20000300800 */
[----:B-1----:R-:W-:-:S03]  /*39a10*/  IMAD.MOV.U32 R4, RZ, RZ, R7 ;  /* 0x000000ffff047224 */ /* 0x002fc600078e0007 */
[----:B------:R-:W2:Y:S01]  /*39a20*/  LDL.LU R19, [R1+0x1034] ;  /* 0x0010340001137983 */ /* 0x000ea20000300800 */
[----:B------:R-:W-:-:S03]  /*39a30*/  IMAD.MOV.U32 R5, RZ, RZ, R17 ;  /* 0x000000ffff057224 */ /* 0x000fc600078e0011 */
[----:B------:R-:W2:Y:S04]  /*39a40*/  LDL.LU R18, [R1+0x1038] ;  /* 0x0010380001127983 */ /* 0x000ea80000300800 */
[----:B----4-:R-:W4:Y:S04]  /*39a50*/  LDL.LU R17, [R1+0x103c] ;  /* 0x00103c0001117983 */ /* 0x010f280000300800 */
[----:B------:R-:W4:Y:S04]  /*39a60*/  LDL.LU R7, [R1+0x1040] ;  /* 0x0010400001077983 */ /* 0x000f280000300800 */
[----:B------:R1:W-:Y:S04]  /*39a70*/  LDGSTS.E [R0+0x38008], desc[UR8][R4.64], P1 ;  /* 0x3800800004007fae */ /* 0x0003e80008921848 */
[----:B------:R-:W3:Y:S04]  /*39a80*/  LDL.LU R4, [R1+0x101c] ;  /* 0x00101c0001047983 */ /* 0x000ee80000300800 */
[----:B------:R-:W1:Y:S01]  /*39a90*/  LDL.LU R5, [R1+0x1020] ;  /* 0x0010200001057983 */ /* 0x000e620000300800 */
[----:B------:R-:W-:-:S04]  /*39aa0*/  ISETP.GT.AND P2, PT, R2, 0x7f, PT ;  /* 0x0000007f0200780c */ /* 0x000fc80003f44270 */
[----:B------:R-:W-:-:S04]  /*39ab0*/  SEL R3, RZ, 0x4, !P2 ;  /* 0x00000004ff037807 */ /* 0x000fc80005000000 */
[----:B------:R-:W-:-:S04]  /*39ac0*/  SEL R3, R3, RZ, !P0 ;  /* 0x000000ff03037207 */ /* 0x000fc80004000000 */
[----:B------:R-:W-:Y:S02]  /*39ad0*/  ISETP.NE.U32.AND P2, PT, R3, RZ, PT ;  /* 0x000000ff0300720c */ /* 0x000fe40003f45070 */
[----:B-1----:R-:W-:-:S04]  /*39ae0*/  IADD3 R5, P3, R5, UR4, RZ ;  /* 0x0000000405057c10 */ /* 0x002fc8000ff7e0ff */
[----:B---3--:R-:W-:Y:S01]  /*39af0*/  IADD3.X R4, R4, UR6, RZ, P3, !PT ;  /* 0x0000000604047c10 */ /* 0x008fe20009ffe4ff */
[----:B------:R1:W-:Y:S04]  /*39b00*/  STL [R1+0x1020], R5 ;  /* 0x0010200501007387 */ /* 0x0003e80000100800 */
[----:B------:R3:W-:Y:S04]  /*39b10*/  STL [R1+0x101c], R4 ;  /* 0x00101c0401007387 */ /* 0x0007e80000100800 */
[----:B------:R-:W4:Y:S01]  /*39b20*/  LDL.LU R3, [R1+0x1024] ;  /* 0x0010240001037983 */ /* 0x000f220000300800 */
[----:B-1----:R-:W-:-:S04]  /*39b30*/  LOP3.LUT R5, R5, R4, RZ, 0x3c, !PT ;  /* 0x0000000405057212 */ /* 0x002fc800078e3cff */
[----:B---3--:R-:W-:-:S04]  /*39b40*/  LOP3.LUT R4, R5, R4, RZ, 0x3c, !PT ;  /* 0x0000000405047212 */ /* 0x008fc800078e3cff */
[----:B------:R-:W-:-:S05]  /*39b50*/  LOP3.LUT R5, R5, R4, RZ, 0x3c, !PT ;  /* 0x0000000405057212 */ /* 0x000fca00078e3cff */
[----:B------:R1:W-:Y:S01]  /*39b60*/  LDGSTS.E [R0+0x3c008], desc[UR8][R4.64], P1 ;  /* 0x3c00800004007fae */ /* 0x0003e20008921848 */
[----:B------:R-:W-:-:S05]  /*39b70*/  IADD3 R247, P1, R247, UR4, RZ ;  /* 0x00000004f7f77c10 */ /* 0x000fca000ff3e0ff */
[----:B------:R-:W-:Y:S01]  /*39b80*/  STL [R1+0x1028], R247 ;  /* 0x001028f701007387 */ /* 0x000fe20000100800 */
[----:B--2---:R-:W-:-:S04]  /*39b90*/  IADD3 R16, P3, R16, UR4, RZ ;  /* 0x0000000410107c10 */ /* 0x004fc8000ff7e0ff */
[----:B------:R-:W-:Y:S01]  /*39ba0*/  IADD3.X R246, R246, UR6, RZ, P3, !PT ;  /* 0x00000006f6f67c10 */ /* 0x000fe20009ffe4ff */
[----:B-1----:R-:W-:Y:S01]  /*39bb0*/  IMAD.MOV.U32 R4, RZ, RZ, R247 ;  /* 0x000000ffff047224 */ /* 0x002fe200078e00f7 */
[----:B----4-:R-:W-:-:S04]  /*39bc0*/  IADD3 R7, P3, R7, UR4, RZ ;  /* 0x0000000407077c10 */ /* 0x010fc8000ff7e0ff */
[----:B------:R-:W-:Y:S02]  /*39bd0*/  IADD3.X R17, R17, UR6, RZ, P3, !PT ;  /* 0x0000000611117c10 */ /* 0x000fe40009ffe4ff */
[----:B------:R-:W-:-:S04]  /*39be0*/  IADD3.X R3, R3, UR6, RZ, P1, !PT ;  /* 0x0000000603037c10 */ /* 0x000fc80008ffe4ff */
[----:B------:R-:W-:Y:S01]  /*39bf0*/  MOV R5, R3 ;  /* 0x0000000300057202 */ /* 0x000fe20000000f00 */
[----:B------:R1:W-:Y:S01]  /*39c00*/  STL [R1+0x1024], R3 ;  /* 0x0010240301007387 */ /* 0x0003e20000100800 */
[----:B------:R-:W-:-:S03]  /*39c10*/  IADD3 R18, P1, R18, UR4, RZ ;  /* 0x0000000412127c10 */ /* 0x000fc6000ff3e0ff */
[----:B------:R2:W-:Y:S01]  /*39c20*/  LDGSTS.E [R0+0x3000c], desc[UR8][R4.64], P2 ;  /* 0x3000c00004007fae */ /* 0x0005e20009121848 */
[----:B-1----:R-:W1:Y:S01]  /*39c30*/  S2R R3, SR_TID.X ;  /* 0x0000000000037919 */ /* 0x002e620000002100 */
[----:B------:R-:W-:Y:S02]  /*39c40*/  IADD3.X R19, R19, UR6, RZ, P1, !PT ;  /* 0x0000000613137c10 */ /* 0x000fe40008ffe4ff */
[----:B------:R3:W-:Y:S01]  /*39c50*/  STL [R1+0x1030], R16 ;  /* 0x0010301001007387 */ /* 0x0007e20000100800 */
[----:B--2---:R-:W-:Y:S02]  /*39c60*/  IMAD.MOV.U32 R4, RZ, RZ, R16 ;  /* 0x000000ffff047224 */ /* 0x004fe400078e0010 */
[----:B------:R-:W-:Y:S01]  /*39c70*/  IMAD.MOV.U32 R5, RZ, RZ, R246 ;  /* 0x000000ffff057224 */ /* 0x000fe200078e00f6 */
[----:B------:R2:W-:Y:S04]  /*39c80*/  STL [R1+0x102c], R246 ;  /* 0x00102cf601007387 */ /* 0x0005e80000100800 */
[----:B------:R4:W-:Y:S04]  /*39c90*/  LDGSTS.E [R0+0x3400c], desc[UR8][R4.64], P2 ;  /* 0x3400c00004007fae */ /* 0x0009e80009121848 */
[----:B---3--:R-:W3:Y:S04]  /*39ca0*/  LDL.LU R16, [R1+0x1048] ;  /* 0x0010480001107983 */ /* 0x008ee80000300800 */
[----:B--2---:R-:W2:Y:S04]  /*39cb0*/  LDL.LU R246, [R1+0x1088] ;  /* 0x0010880001f67983 */ /* 0x004ea80000300800 */
[----:B------:R-:W-:Y:S01]  /*39cc0*/  STL [R1+0x1038], R18 ;  /* 0x0010381201007387 */ /* 0x000fe20000100800 */
[----:B----4-:R-:W-:Y:S01]  /*39cd0*/  MOV R5, R19 ;  /* 0x0000001300057202 */ /* 0x010fe20000000f00 */
[----:B------:R-:W-:-:S02]  /*39ce0*/  IMAD.MOV.U32 R4, RZ, RZ, R18 ;  /* 0x000000ffff047224 */ /* 0x000fc400078e0012 */
[----:B------:R4:W-:Y:S04]  /*39cf0*/  STL [R1+0x1034], R19 ;  /* 0x0010341301007387 */ /* 0x0009e80000100800 */
[----:B------:R-:W-:Y:S01]  /*39d00*/  STL [R1+0x1040], R7 ;  /* 0x0010400701007387 */ /* 0x000fe20000100800 */
[----:B-1----:R-:W-:-:S03]  /*39d10*/  LOP3.LUT R3, R3, 0x7f, RZ, 0xc0, !PT ;  /* 0x0000007f03037812 */ /* 0x002fc600078ec0ff */
[----:B------:R1:W-:Y:S04]  /*39d20*/  LDGSTS.E [R0+0x3800c], desc[UR8][R4.64], P2 ;  /* 0x3800c00004007fae */ /* 0x0003e80009121848 */
[----:B----4-:R-:W4:Y:S04]  /*39d30*/  LDL.LU R19, [R1+0x1044] ;  /* 0x0010440001137983 */ /* 0x010f280000300800 */
[----:B------:R1:W-:Y:S04]  /*39d40*/  STL [R1+0x103c], R17 ;  /* 0x00103c1101007387 */ /* 0x0003e80000100800 */
[----:B------:R-:W4:Y:S01]  /*39d50*/  LDL.LU R247, [R1+0x1084] ;  /* 0x0010840001f77983 */ /* 0x000f220000300800 */
[----:B-1----:R-:W-:Y:S01]  /*39d60*/  IMAD.MOV.U32 R5, RZ, RZ, R17 ;  /* 0x000000ffff057224 */ /* 0x002fe200078e0011 */
[----:B------:R-:W-:-:S02]  /*39d70*/  ISETP.GE.AND P1, PT, R3, R2, PT ;  /* 0x000000020300720c */ /* 0x000fc40003f26270 */
[----:B------:R-:W4:Y:S04]  /*39d80*/  LDL.LU R17, [R1+0x10c4] ;  /* 0x0010c40001117983 */ /* 0x000f280000300800 */
[----:B------:R-:W4:Y:S01]  /*39d90*/  LDL.LU R3, [R1+0x10c8] ;  /* 0x0010c80001037983 */ /* 0x000f220000300800 */
[----:B------:R-:W-:-:S03]  /*39da0*/  IMAD.MOV.U32 R4, RZ, RZ, R7 ;  /* 0x000000ffff047224 */ /* 0x000fc600078e0007 */
[----:B------:R-:W4:Y:S04]  /*39db0*/  LDL.LU R18, [R1+0x1104] ;  /* 0x0011040001127983 */ /* 0x000f280000300800 */
[----:B------:R-:W4:Y:S04]  /*39dc0*/  LDL.LU R7, [R1+0x1108] ;  /* 0x0011080001077983 */ /* 0x000f280000300800 */
[----:B------:R1:W-:Y:S01]  /*39dd0*/  LDGSTS.E [R0+0x3c00c], desc[UR8][R4.64], P2 ;  /* 0x3c00c00004007fae */ /* 0x0003e20009121848 */
[----:B------:R-:W-:-:S03]  /*39de0*/  ULEA UR12, UR60, UR10, 0xf ;  /* 0x0000000a3c0c7291 */ /* 0x000fc6000f8e783f */
[----:B------:R-:W0:Y:S01]  /*39df0*/  LDGDEPBAR ;  /* 0x00000000000079af */ /* 0x000e220000000000 */
[----:B-1----:R-:W-:-:S04]  /*39e00*/  SEL R0, RZ, 0x4, P1 ;  /* 0x00000004ff007807 */ /* 0x002fc80000800000 */
[----:B------:R-:W-:Y:S01]  /*39e10*/  SEL R0, R0, RZ, !P0 ;  /* 0x000000ff00007207 */ /* 0x000fe20004000000 */
[----:B------:R-:W-:-:S03]  /*39e20*/  IMAD.U32 R2, RZ, RZ, UR12 ;  /* 0x0000000cff027e24 */ /* 0x000fc6000f8e00ff */
[----:B------:R-:W-:Y:S02]  /*39e30*/  ISETP.NE.U32.AND P0, PT, R0, RZ, PT ;  /* 0x000000ff0000720c */ /* 0x000fe40003f05070 */
[----:B------:R-:W-:Y:S02]  /*39e40*/  IADD3 R0, R8, 0x100000, R2 ;  /* 0x0010000008007810 */ /* 0x000fe40007ffe002 */
[----:B---3--:R-:W-:Y:S02]  /*39e50*/  IADD3 R16, P1, R16, UR5, RZ ;  /* 0x0000000510107c10 */ /* 0x008fe4000ff3e0ff */
[----:B--2---:R-:W-:-:S03]  /*39e60*/  IADD3 R246, P2, R246, UR5, RZ ;  /* 0x00000005f6f67c10 */ /* 0x004fc6000ff5e0ff */
[----:B------:R1:W-:Y:S01]  /*39e70*/  STL [R1+0x1048], R16 ;  /* 0x0010481001007387 */ /* 0x0003e20000100800 */
[----:B------:R-:W-:-:S03]  /*39e80*/  MOV R4, R16 ;  /* 0x0000001000047202 */ /* 0x000fc60000000f00 */
[----:B------:R-:W-:Y:S01]  /*39e90*/  STL [R1+0x1088], R246 ;  /* 0x001088f601007387 */ /* 0x000fe20000100800 */
[----:B----4-:R-:W-:-:S05]  /*39ea0*/  IADD3.X R19, R19, UR7, RZ, P1, !PT ;  /* 0x0000000713137c10 */ /* 0x010fca0008ffe4ff */
[----:B------:R-:W-:Y:S01]  /*39eb0*/  IMAD.MOV.U32 R5, RZ, RZ, R19 ;  /* 0x000000ffff057224 */ /* 0x000fe200078e0013 */
[----:B------:R-:W-:Y:S01]  /*39ec0*/  IADD3.X R247, R247, UR7, RZ, P2, !PT ;  /* 0x00000007f7f77c10 */ /* 0x000fe200097fe4ff */
[----:B------:R2:W-:Y:S04]  /*39ed0*/  STL [R1+0x1044], R19 ;  /* 0x0010441301007387 */ /* 0x0005e80000100800 */
[----:B------:R3:W-:Y:S04]  /*39ee0*/  STL [R1+0x1084], R247 ;  /* 0x001084f701007387 */ /* 0x0007e80000100800 */
[----:B-1----:R-:W4:Y:S01]  /*39ef0*/  LDL.LU R16, [R1+0x1148] ;  /* 0x0011480001107983 */ /* 0x002f220000300800 */
[----:B------:R-:W-:-:S03]  /*39f00*/  IADD3 R3, P1, R3, UR5, RZ ;  /* 0x0000000503037c10 */ /* 0x000fc6000ff3e0ff */
[----:B------:R1:W-:Y:S01]  /*39f10*/  LDGSTS.E [R0+-0x40000], desc[UR8][R4.64], P0 ;  /* 0xc000000004007fae */ /* 0x0003e20008121848 */
[----:B------:R-:W-:-:S03]  /*39f20*/  IADD3.X R17, R17, UR7, RZ, P1, !PT ;  /* 0x0000000711117c10 */ /* 0x000fc60008ffe4ff */
[----:B--2---:R-:W2:Y:S01]  /*39f30*/  LDL.LU R19, [R1+0x1188] ;  /* 0x0011880001137983 */ /* 0x004ea20000300800 */
[----:B------:R-:W-:Y:S01]  /*39f40*/  IADD3 R7, P2, R7, UR5, RZ ;  /* 0x0000000507077c10 */ /* 0x000fe2000ff5e0ff */
[----:B-1----:R-:W-:Y:S02]  /*39f50*/  IMAD.MOV.U32 R4, RZ, RZ, R246 ;  /* 0x000000ffff047224 */ /* 0x002fe400078e00f6 */
[----:B------:R-:W-:Y:S01]  /*39f60*/  IMAD.MOV.U32 R5, RZ, RZ, R247 ;  /* 0x000000ffff057224 */ /* 0x000fe200078e00f7 */
[----:B------:R-:W2:Y:S01]  /*39f70*/  LDL.LU R246, [R1+0x1144] ;  /* 0x0011440001f67983 */ /* 0x000ea20000300800 */
[----:B------:R-:W-:-:S03]  /*39f80*/  IADD3.X R18, R18, UR7, RZ, P2, !PT ;  /* 0x0000000712127c10 */ /* 0x000fc600097fe4ff */
[----:B---3--:R-:W3:Y:S04]  /*39f90*/  LDL.LU R247, [R1+0x1184] ;  /* 0x0011840001f77983 */ /* 0x008ee80000300800 */
[----:B------:R1:W-:Y:S04]  /*39fa0*/  LDGSTS.E [R0+-0x3fc00], desc[UR8][R4.64], P0 ;  /* 0xc040000004007fae */ /* 0x0003e80008121848 */
[----:B------:R-:W-:Y:S04]  /*39fb0*/  STL [R1+0x10c8], R3 ;  /* 0x0010c80301007387 */ /* 0x000fe80000100800 */
[----:B------:R1:W-:Y:S02]  /*39fc0*/  STL [R1+0x10c4], R17 ;  /* 0x0010c41101007387 */ /* 0x0003e40000100800 */
[----:B-1----:R-:W-:Y:S01]  /*39fd0*/  MOV R4, R3 ;  /* 0x0000000300047202 */ /* 0x002fe20000000f00 */
[----:B------:R-:W-:Y:S01]  /*39fe0*/  IMAD.MOV.U32 R5, RZ, RZ, R17 ;  /* 0x000000ffff057224 */ /* 0x000fe200078e0011 */
[----:B------:R-:W-:Y:S04]  /*39ff0*/  STL [R1+0x1108], R7 ;  /* 0x0011080701007387 */ /* 0x000fe80000100800 */
[----:B------:R-:W3:Y:S04]  /*3a000*/  LDL.LU R17, [R1+0x11c8] ;  /* 0x0011c80001117983 */ /* 0x000ee80000300800 */
[----:B------:R1:W-:Y:S04]  /*3a010*/  STL [R1+0x1104], R18 ;  /* 0x0011041201007387 */ /* 0x0003e80000100800 */
[----:B------:R1:W-:Y:S04]  /*3a020*/  LDGSTS.E [R0+-0x3f800], desc[UR8][R4.64], P0 ;  /* 0xc080000004007fae */ /* 0x0003e80008121848 */
[----:B------:R-:W3:Y:S01]  /*3a030*/  LDL.LU R3, [R1+0x1208] ;  /* 0x0012080001037983 */ /* 0x000ee20000300800 */
[----:B-1----:R-:W-:-:S03]  /*3a040*/  IMAD.MOV.U32 R5, RZ, RZ, R18 ;  /* 0x000000ffff057224 */ /* 0x002fc600078e0012 */
[----:B------:R-:W3:Y:S01]  /*3a050*/  LDL.LU R18, [R1+0x11c4] ;  /* 0x0011c40001127983 */ /* 0x000ee20000300800 */
[----:B------:R-:W-:-:S03]  /*3a060*/  IMAD.MOV.U32 R4, RZ, RZ, R7 ;  /* 0x000000ffff047224 */ /* 0x000fc600078e0007 */
[----:B------:R-:W3:Y:S04]  /*3a070*/  LDL.LU R7, [R1+0x1204] ;  /* 0x0012040001077983 */ /* 0x000ee80000300800 */
[----:B------:R1:W-:Y:S01]  /*3a080*/  LDGSTS.E [R0+-0x3f400], desc[UR8][R4.64], P0 ;  /* 0xc0c0000004007fae */ /* 0x0003e20008121848 */
[----:B----4-:R-:W-:-:S04]  /*3a090*/  IADD3 R16, P1, R16, UR5, RZ ;  /* 0x0000000510107c10 */ /* 0x010fc8000ff3e0ff */
[----:B-1----:R-:W-:Y:S02]  /*3a0a0*/  MOV R4, R16 ;  /* 0x0000001000047202 */ /* 0x002fe40000000f00 */
[----:B--2---:R-:W-:Y:S01]  /*3a0b0*/  IADD3 R19, P2, R19, UR5, RZ ;  /* 0x0000000513137c10 */ /* 0x004fe2000ff5e0ff */
[----:B------:R1:W-:Y:S01]  /*3a0c0*/  STL [R1+0x1148], R16 ;  /* 0x0011481001007387 */ /* 0x0003e20000100800 */
[----:B------:R-:W-:Y:S02]  /*3a0d0*/  IADD3.X R246, R246, UR7, RZ, P1, !PT ;  /* 0x00000007f6f67c10 */ /* 0x000fe40008ffe4ff */
[----:B---3--:R-:W-:-:S03]  /*3a0e0*/  IADD3.X R247, R247, UR7, RZ, P2, !PT ;  /* 0x00000007f7f77c10 */ /* 0x008fc600097fe4ff */
[----:B------:R-:W-:Y:S01]  /*3a0f0*/  IMAD.MOV.U32 R5, RZ, RZ, R246 ;  /* 0x000000ffff057224 */ /* 0x000fe200078e00f6 */
[----:B------:R2:W-:Y:S04]  /*3a100*/  STL [R1+0x1144], R246 ;  /* 0x001144f601007387 */ /* 0x0005e80000100800 */
[----:B------:R3:W-:Y:S04]  /*3a110*/  LDGSTS.E [R0+-0x3f000], desc[UR8][R4.64], P0 ;  /* 0xc100000004007fae */ /* 0x0007e80008121848 */
[----:B------:R4:W-:Y:S04]  /*3a120*/  STL [R1+0x1188], R19 ;  /* 0x0011881301007387 */ /* 0x0009e80000100800 */
[----:B-1----:R-:W4:Y:S01]  /*3a130*/  LDL.LU R16, [R1+0x1050] ;  /* 0x0010500001107983 */ /* 0x002f220000300800 */
[----:B---3--:R-:W-:Y:S01]  /*3a140*/  IMAD.MOV.U32 R4, RZ, RZ, R19 ;  /* 0x000000ffff047224 */ /* 0x008fe200078e0013 */
[----:B------:R-:W-:Y:S01]  /*3a150*/  IADD3 R17, P1, R17, UR5, RZ ;  /* 0x0000000511117c10 */ /* 0x000fe2000ff3e0ff */
[----:B------:R-:W-:Y:S01]  /*3a160*/  IMAD.MOV.U32 R5, RZ, RZ, R247 ;  /* 0x000000ffff057224 */ /* 0x000fe200078e00f7 */
[----:B------:R1:W-:Y:S04]  /*3a170*/  STL [R1+0x1184], R247 ;  /* 0x001184f701007387 */ /* 0x0003e80000100800 */
[----:B--2---:R-:W2:Y:S04]  /*3a180*/  LDL.LU R246, [R1+0x1090] ;  /* 0x0010900001f67983 */ /* 0x004ea80000300800 */
[----:B----4-:R-:W3:Y:S01]  /*3a190*/  LDL.LU R19, [R1+0x104c] ;  /* 0x00104c0001137983 */ /* 0x010ee20000300800 */
[----:B------:R-:W-:-:S03]  /*3a1a0*/  IADD3 R3, P2, R3, UR5, RZ ;  /* 0x0000000503037c10 */ /* 0x000fc6000ff5e0ff */
[----:B------:R4:W-:Y:S04]  /*3a1b0*/  LDGSTS.E [R0+-0x3ec00], desc[UR8][R4.64], P0 ;  /* 0xc140000004007fae */ /* 0x0009e80008121848 */
[----:B-1----:R-:W3:Y:S01]  /*3a1c0*/  LDL.LU R247, [R1+0x108c] ;  /* 0x00108c0001f77983 */ /* 0x002ee20000300800 */
[----:B------:R-:W-:-:S03]  /*3a1d0*/  IADD3.X R18, R18, UR7, RZ, P1, !PT ;  /* 0x0000000712127c10 */ /* 0x000fc60008ffe4ff */
[----:B------:R1:W-:Y:S01]  /*3a1e0*/  STL [R1+0x11c8], R17 ;  /* 0x0011c81101007387 */ /* 0x0003e20000100800 */
[----:B------:R-:W-:Y:S01]  /*3a1f0*/  IADD3.X R7, R7, UR7, RZ, P2, !PT ;  /* 0x0000000707077c10 */ /* 0x000fe200097fe4ff */
[----:B----4-:R-:W-:Y:S01]  /*3a200*/  IMAD.MOV.U32 R5, RZ, RZ, R18 ;  /* 0x000000ffff057224 */ /* 0x010fe200078e0012 */
[----:B------:R-:W-:Y:S01]  /*3a210*/  MOV R4, R17 ;  /* 0x0000001100047202 */ /* 0x000fe20000000f00 */
[----:B------:R-:W-:Y:S04]  /*3a220*/  STL [R1+0x11c4], R18 ;  /* 0x0011c41201007387 */ /* 0x000fe80000100800 */
[----:B------:R4:W-:Y:S04]  /*3a230*/  STL [R1+0x1208], R3 ;  /* 0x0012080301007387 */ /* 0x0009e80000100800 */
[----:B------:R4:W-:Y:S04]  /*3a240*/  LDGSTS.E [R0+-0x3e800], desc[UR8][R4.64], P0 ;  /* 0xc180000004007fae */ /* 0x0009e80008121848 */
[----:B------:R4:W-:Y:S04]  /*3a250*/  STL [R1+0x1204], R7 ;  /* 0x0012040701007387 */ /* 0x0009e80000100800 */
[----:B-1----:R-:W3:Y:S01]  /*3a260*/  LDL.LU R17, [R1+0x10cc] ;  /* 0x0010cc0001117983 */ /* 0x002ee20000300800 */
[----:B----4-:R-:W-:-:S03]  /*3a270*/  IMAD.MOV.U32 R4, RZ, RZ, R3 ;  /* 0x000000ffff047224 */ /* 0x010fc600078e0003 */
[----:B------:R-:W4:Y:S01]  /*3a280*/  LDL.LU R3, [R1+0x10d0] ;  /* 0x0010d00001037983 */ /* 0x000f220000300800 */
[----:B------:R-:W-:-:S03]  /*3a290*/  IMAD.MOV.U32 R5, RZ, RZ, R7 ;  /* 0x000000ffff057224 */ /* 0x000fc600078e0007 */
[----:B------:R-:W4:Y:S04]  /*3a2a0*/  LDL.LU R18, [R1+0x110c] ;  /* 0x00110c0001127983 */ /* 0x000f280000300800 */
[----:B------:R-:W4:Y:S04]  /*3a2b0*/  LDL.LU R7, [R1+0x1110] ;  /* 0x0011100001077983 */ /* 0x000f280000300800 */
[----:B------:R1:W-:Y:S02]  /*3a2c0*/  LDGSTS.E [R0+-0x3e400], desc[UR8][R4.64], P0 ;  /* 0xc1c0000004007fae */ /* 0x0003e40008121848 */
[----:B-1----:R-:W-:-:S04]  /*3a2d0*/  LOP3.LUT R0, R8, 0x10, RZ, 0x3c, !PT ;  /* 0x0000001008007812 */ /* 0x002fc800078e3cff */
[----:B------:R-:W-:Y:S02]  /*3a2e0*/  IADD3 R0, R0, 0x100000, R2 ;  /* 0x0010000000007810 */ /* 0x000fe40007ffe002 */
[----:B------:R-:W-:-:S04]  /*3a2f0*/  IADD3 R16, P1, R16, UR5, RZ ;  /* 0x0000000510107c10 */ /* 0x000fc8000ff3e0ff */
[----:B------:R-:W-:Y:S01]  /*3a300*/  MOV R4, R16 ;  /* 0x0000001000047202 */ /* 0x000fe20000000f00 */
[----:B------:R1:W-:Y:S01]  /*3a310*/  STL [R1+0x1050], R16 ;  /* 0x0010501001007387 */ /* 0x0003e20000100800 */
[----:B--2---:R-:W-:Y:S02]  /*3a320*/  IADD3 R246, P2, R246, UR5, RZ ;  /* 0x00000005f6f67c10 */ /* 0x004fe4000ff5e0ff */
[----:B---3--:R-:W-:-:S03]  /*3a330*/  IADD3.X R19, R19, UR7, RZ, P1, !PT ;  /* 0x0000000713137c10 */ /* 0x008fc60008ffe4ff */
[----:B------:R-:W-:Y:S02]  /*3a340*/  STL [R1+0x1090], R246 ;  /* 0x001090f601007387 */ /* 0x000fe40000100800 */
[----:B------:R-:W-:Y:S02]  /*3a350*/  IMAD.MOV.U32 R5, RZ, RZ, R19 ;  /* 0x000000ffff057224 */ /* 0x000fe400078e0013 */
[----:B------:R2:W-:Y:S01]  /*3a360*/  STL [R1+0x104c], R19 ;  /* 0x00104c1301007387 */ /* 0x0005e20000100800 */
[----:B------:R-:W-:-:S03]  /*3a370*/  IADD3.X R247, R247, UR7, RZ, P2, !PT ;  /* 0x00000007f7f77c10 */ /* 0x000fc600097fe4ff */
[----:B-1----:R-:W3:Y:S04]  /*3a380*/  LDL.LU R16, [R1+0x1150] ;  /* 0x0011500001107983 */ /* 0x002ee80000300800 */
[----:B------:R1:W-:Y:S04]  /*3a390*/  LDGSTS.E [R0+-0x3ff80], desc[UR8][R4.64], P0 ;  /* 0xc008000004007fae */ /* 0x0003e80008121848 */
[----:B--2---:R-:W2:Y:S04]  /*3a3a0*/  LDL.LU R19, [R1+0x1190] ;  /* 0x0011900001137983 */ /* 0x004ea80000300800 */
[----:B------:R1:W-:Y:S02]  /*3a3b0*/  STL [R1+0x108c], R247 ;  /* 0x00108cf701007387 */ /* 0x0003e40000100800 */
[----:B-1----:R-:W-:-:S02]  /*3a3c0*/  IMAD.MOV.U32 R4, RZ, RZ, R246 ;  /* 0x000000ffff047224 */ /* 0x002fc400078e00f6 */
[----:B------:R-:W-:Y:S01]  /*3a3d0*/  IMAD.MOV.U32 R5, RZ, RZ, R247 ;  /* 0x000000ffff057224 */ /* 0x000fe200078e00f7 */
[----:B------:R-:W2:Y:S04]  /*3a3e0*/  LDL.LU R246, [R1+0x114c] ;  /* 0x00114c0001f67983 */ /* 0x000ea80000300800 */
[----:B------:R-:W2:Y:S04]  /*3a3f0*/  LDL.LU R247, [R1+0x118c] ;  /* 0x00118c0001f77983 */ /* 0x000ea80000300800 */
[----:B------:R1:W-:Y:S01]  /*3a400*/  LDGSTS.E [R0+-0x3fb80], desc[UR8][R4.64], P0 ;  /* 0xc048000004007fae */ /* 0x0003e20008121848 */
[----:B----4-:R-:W-:-:S04]  /*3a410*/  IADD3 R3, P1, R3, UR5, RZ ;  /* 0x0000000503037c10 */ /* 0x010fc8000ff3e0ff */
[----:B------:R-:W-:Y:S02]  /*3a420*/  IADD3.X R17, R17, UR7, RZ, P1, !PT ;  /* 0x0000000711117c10 */ /* 0x000fe40008ffe4ff */
[----:B------:R-:W-:Y:S01]  /*3a430*/  IADD3 R7, P2, R7, UR5, RZ ;  /* 0x0000000507077c10 */ /* 0x000fe2000ff5e0ff */
[----:B------:R-:W-:Y:S01]  /*3a440*/  STL [R1+0x10d0], R3 ;  /* 0x0010d00301007387 */ /* 0x000fe20000100800 */
[----:B-1----:R-:W-:Y:S01]  /*3a450*/  MOV R4, R3 ;  /* 0x0000000300047202 */ /* 0x002fe20000000f00 */
[----:B------:R-:W-:Y:S01]  /*3a460*/  IMAD.MOV.U32 R5, RZ, RZ, R17 ;  /* 0x000000ffff057224 */ /* 0x000fe200078e0011 */
[----:B------:R-:W-:Y:S01]  /*3a470*/  IADD3.X R18, R18, UR7, RZ, P2, !PT ;  /* 0x0000000712127c10 */ /* 0x000fe200097fe4ff */
[----:B------:R1:W-:Y:S04]  /*3a480*/  STL [R1+0x10cc], R17 ;  /* 0x0010cc1101007387 */ /* 0x0003e80000100800 */
[----:B------:R-:W-:Y:S04]  /*3a490*/  STL [R1+0x1110], R7 ;  /* 0x0011100701007387 */ /* 0x000fe80000100800 */
[----:B------:R4:W-:Y:S04]  /*3a4a0*/  LDGSTS.E [R0+-0x3f780], desc[UR8][R4.64], P0 ;  /* 0xc088000004007fae */ /* 0x0009e80008121848 */
[----:B-1----:R-:W2:Y:S04]  /*3a4b0*/  LDL.LU R17, [R1+0x11d0] ;  /* 0x0011d00001117983 */ /* 0x002ea80000300800 */
[----:B------:R1:W-:Y:S04]  /*3a4c0*/  STL [R1+0x110c], R18 ;  /* 0x00110c1201007387 */ /* 0x0003e80000100800 */
[----:B------:R-:W2:Y:S01]  /*3a4d0*/  LDL.LU R3, [R1+0x1210] ;  /* 0x0012100001037983 */ /* 0x000ea20000300800 */
[----:B----4-:R-:W-:-:S03]  /*3a4e0*/  IMAD.MOV.U32 R5, RZ, RZ, R18 ;  /* 0x000000ffff057224 */ /* 0x010fc600078e0012 */
[----:B-1----:R-:W4:Y:S01]  /*3a4f0*/  LDL.LU R18, [R1+0x11cc] ;  /* 0x0011cc0001127983 */ /* 0x002f220000300800 */
[----:B------:R-:W-:-:S03]  /*3a500*/  IMAD.MOV.U32 R4, RZ, RZ, R7 ;  /* 0x000000ffff047224 */ /* 0x000fc600078e0007 */
[----:B------:R-:W4:Y:S04]  /*3a510*/  LDL.LU R7, [R1+0x120c] ;  /* 0x00120c0001077983 */ /* 0x000f280000300800 */
[----:B------:R1:W-:Y:S01]  /*3a520*/  LDGSTS.E [R0+-0x3f380], desc[UR8][R4.64], P0 ;  /* 0xc0c8000004007fae */ /* 0x0003e20008121848 */
[----:B---3--:R-:W-:-:S04]  /*3a530*/  IADD3 R16, P1, R16, UR5, RZ ;  /* 0x0000000510107c10 */ /* 0x008fc8000ff3e0ff */
[----:B-1----:R-:W-:Y:S02]  /*3a540*/  MOV R4, R16 ;  /* 0x0000001000047202 */ /* 0x002fe40000000f00 */
[----:B--2---:R-:W-:Y:S01]  /*3a550*/  IADD3 R19, P2, R19, UR5, RZ ;  /* 0x0000000513137c10 */ /* 0x004fe2000ff5e0ff */
[----:B------:R1:W-:Y:S01]  /*3a560*/  STL [R1+0x1150], R16 ;  /* 0x0011501001007387 */ /* 0x0003e20000100800 */
[----:B------:R-:W-:Y:S02]  /*3a570*/  IADD3.X R246, R246, UR7, RZ, P1, !PT ;  /* 0x00000007f6f67c10 */ /* 0x000fe40008ffe4ff */
[----:B------:R-:W-:-:S03]  /*3a580*/  IADD3.X R247, R247, UR7, RZ, P2, !PT ;  /* 0x00000007f7f77c10 */ /* 0x000fc600097fe4ff */
[----:B------:R-:W-:Y:S01]  /*3a590*/  IMAD.MOV.U32 R5, RZ, RZ, R246 ;  /* 0x000000ffff057224 */ /* 0x000fe200078e00f6 */
[----:B------:R2:W-:Y:S04]  /*3a5a0*/  STL [R1+0x114c], R246 ;  /* 0x00114cf601007387 */ /* 0x0005e80000100800 */
[----:B------:R3:W-:Y:S04]  /*3a5b0*/  LDGSTS.E [R0+-0x3ef80], desc[UR8][R4.64], P0 ;  /* 0xc108000004007fae */ /* 0x0007e80008121848 */
[----:B------:R2:W-:Y:S04]  /*3a5c0*/  STL [R1+0x1190], R19 ;  /* 0x0011901301007387 */ /* 0x0005e80000100800 */
[----:B-1----:R-:W4:Y:S01]  /*3a5d0*/  LDL.LU R16, [R1+0x1058] ;  /* 0x0010580001107983 */ /* 0x002f220000300800 */
[----:B---3--:R-:W-:-:S02]  /*3a5e0*/  IMAD.MOV.U32 R4, RZ, RZ, R19 ;  /* 0x000000ffff047224 */ /* 0x008fc400078e0013 */
[----:B------:R-:W-:Y:S01]  /*3a5f0*/  IMAD.MOV.U32 R5, RZ, RZ, R247 ;  /* 0x000000ffff057224 */ /* 0x000fe200078e00f7 */
[----:B------:R1:W-:Y:S04]  /*3a600*/  STL [R1+0x118c], R247 ;  /* 0x00118cf701007387 */ /* 0x0003e80000100800 */
[----:B--2---:R-:W2:Y:S04]  /*3a610*/  LDL.LU R246, [R1+0x1098] ;  /* 0x0010980001f67983 */ /* 0x004ea80000300800 */
[----:B------:R-:W3:Y:S01]  /*3a620*/  LDL.LU R19, [R1+0x1054] ;  /* 0x0010540001137983 */ /* 0x000ee20000300800 */
[----:B------:R-:W-:-:S03]  /*3a630*/  IADD3 R17, P1, R17, UR5, RZ ;  /* 0x0000000511117c10 */ /* 0x000fc6000ff3e0ff */
[----:B------:R4:W-:Y:S04]  /*3a640*/  LDGSTS.E [R0+-0x3eb80], desc[UR8][R4.64], P0 ;  /* 0xc148000004007fae */ /* 0x0009e80008121848 */
[----:B-1----:R-:W3:Y:S01]  /*3a650*/  LDL.LU R247, [R1+0x1094] ;  /* 0x0010940001f77983 */ /* 0x002ee20000300800 */
[----:B------:R-:W-:Y:S02]  /*3a660*/  IADD3 R3, P2, R3, UR5, RZ ;  /* 0x0000000503037c10 */ /* 0x000fe4000ff5e0ff */
[----:B----4-:R-:W-:Y:S02]  /*3a670*/  IADD3.X R18, R18, UR7, RZ, P1, !PT ;  /* 0x0000000712127c10 */ /* 0x010fe40008ffe4ff */
[----:B------:R-:W-:Y:S02]  /*3a680*/  MOV R4, R17 ;  /* 0x0000001100047202 */ /* 0x000fe40000000f00 */
[----:B------:R-:W-:Y:S01]  /*3a690*/  IADD3.X R7, R7, UR7, RZ, P2, !PT ;  /* 0x0000000707077c10 */ /* 0x000fe200097fe4ff */
[----:B------:R-:W-:Y:S01]  /*3a6a0*/  IMAD.MOV.U32 R5, RZ, RZ, R18 ;  /* 0x000000ffff057224 */ /* 0x000fe200078e0012 */
[----:B------:R1:W-:Y:S04]  /*3a6b0*/  STL [R1+0x11d0], R17 ;  /* 0x0011d01101007387 */ /* 0x0003e80000100800 */
        /* <DEDUP_REMOVED lines=64> */
[----:B------:R-:W3:Y:S04]  /*3aac0*/  LDL.LU R19, [R1+0x105c] ;  /* 0x00105c0001137983 */ /* 0x000ee80000300800 */
[----:B------:R4:W-:Y:S04]  /*3aad0*/  LDGSTS.E [R0+-0x3eb00], desc[UR8][R4.64], P0 ;  /* 0xc150000004007fae */ /* 0x0009e80008121848 */
[----:B-1----:R-:W3:Y:S01]  /*3aae0*/  LDL.LU R247, [R1+0x109c] ;  /* 0x00109c0001f77983 */ /* 0x002ee20000300800 */
[----:B------:R-:W-:-:S04]  /*3aaf0*/  IADD3 R17, P1, R17, UR5, RZ ;  /* 0x0000000511117c10 */ /* 0x000fc8000ff3e0ff */
[----:B----4-:R-:W-:Y:S02]  /*3ab00*/  MOV R4, R17 ;  /* 0x0000001100047202 */ /* 0x010fe40000000f00 */
[----:B------:R-:W-:Y:S02]  /*3ab10*/  IADD3 R3, P2, R3, UR5, RZ ;  /* 0x0000000503037c10 */ /* 0x000fe4000ff5e0ff */
[----:B------:R-:W-:Y:S01]  /*3ab20*/  IADD3.X R18, R18, UR7, RZ, P1, !PT ;  /* 0x0000000712127c10 */ /* 0x000fe20008ffe4ff */
[----:B------:R1:W-:Y:S01]  /*3ab30*/  STL [R1+0x11d8], R17 ;  /* 0x0011d81101007387 */ /* 0x0003e20000100800 */
[----:B------:R-:W-:-:S03]  /*3ab40*/  IADD3.X R7, R7, UR7, RZ, P2, !PT ;  /* 0x0000000707077c10 */ /* 0x000fc600097fe4ff */
[----:B------:R-:W-:Y:S01]  /*3ab50*/  IMAD.MOV.U32 R5, RZ, RZ, R18 ;  /* 0x000000ffff057224 */ /* 0x000fe200078e0012 */
        /* <DEDUP_REMOVED lines=68> */
[----:B------:R-:W-:Y:S02]  /*3afa0*/  MOV R4, R17 ;  /* 0x0000001100047202 */ /* 0x000fe40000000f00 */
[----:B------:R-:W-:Y:S02]  /*3afb0*/  IADD3 R3, P2, R3, UR5, RZ ;  /* 0x0000000503037c10 */ /* 0x000fe4000ff5e0ff */
[----:B----4-:R-:W-:Y:S01]  /*3afc0*/  IADD3.X R18, R18, UR7, RZ, P1, !PT ;  /* 0x0000000712127c10 */ /* 0x010fe20008ffe4ff */
        /* <DEDUP_REMOVED lines=67> */
[----:B------:R3:W-:Y:S04]  /*3b400*/  LDGSTS.E [R0+-0x3ea00], desc[UR8][R4.64], P0 ;  /* 0xc160000004007fae */ /* 0x0007e80008121848 */
[----:B------:R-:W2:Y:S04]  /*3b410*/  LDL.LU R19, [R1+0x106c] ;  /* 0x00106c0001137983 */ /* 0x000ea80000300800 */
[----:B-1----:R-:W2:Y:S01]  /*3b420*/  LDL.LU R247, [R1+0x10ac] ;  /* 0x0010ac0001f77983 */ /* 0x002ea20000300800 */
[----:B------:R-:W-:-:S04]  /*3b430*/  IADD3 R17, P1, R17, UR5, RZ ;  /* 0x0000000511117c10 */ /* 0x000fc8000ff3e0ff */
[----:B---3--:R-:W-:Y:S02]  /*3b440*/  MOV R4, R17 ;  /* 0x0000001100047202 */ /* 0x008fe40000000f00 */
[----:B------:R-:W-:Y:S02]  /*3b450*/  IADD3 R3, P2, R3, UR5, RZ ;  /* 0x0000000503037c10 */ /* 0x000fe4000ff5e0ff */
[----:B----4-:R-:W-:Y:S01]  /*3b460*/  IADD3.X R18, R18, UR7, RZ, P1, !PT ;  /* 0x0000000712127c10 */ /* 0x010fe20008ffe4ff */
[----:B------:R-:W-:Y:S01]  /*3b470*/  STL [R1+0x11e8], R17 ;  /* 0x0011e81101007387 */ /* 0x000fe20000100800 */
[----:B------:R-:W-:-:S03]  /*3b480*/  IADD3.X R7, R7, UR7, RZ, P2, !PT ;  /* 0x0000000707077c10 */ /* 0x000fc600097fe4ff */
[----:B------:R-:W-:Y:S01]  /*3b490*/  IMAD.MOV.U32 R5, RZ, RZ, R18 ;  /* 0x000000ffff057224 */ /* 0x000fe200078e0012 */
[----:B------:R-:W-:Y:S04]  /*3b4a0*/  STL [R1+0x11e4], R18 ;  /* 0x0011e41201007387 */ /* 0x000fe80000100800 */
[----:B------:R-:W-:Y:S04]  /*3b4b0*/  STL [R1+0x1228], R3 ;  /* 0x0012280301007387 */ /* 0x000fe80000100800 */
[----:B------:R1:W-:Y:S04]  /*3b4c0*/  LDGSTS.E [R0+-0x3e600], desc[UR8][R4.64], P0 ;  /* 0xc1a0000004007fae */ /* 0x0003e80008121848 */
[----:B------:R3:W-:Y:S01]  /*3b4d0*/  STL [R1+0x1224], R7 ;  /* 0x0012240701007387 */ /* 0x0007e20000100800 */
[----:B-1----:R-:W-:-:S02]  /*3b4e0*/  IMAD.MOV.U32 R5, RZ, RZ, R7 ;  /* 0x000000ffff057224 */ /* 0x002fc400078e0007 */
[----:B------:R-:W-:Y:S01]  /*3b4f0*/  IMAD.MOV.U32 R4, RZ, RZ, R3 ;  /* 0x000000ffff047224 */ /* 0x000fe200078e0003 */
[----:B---3--:R-:W3:Y:S04]  /*3b500*/  LDL.LU R7, [R1+0x10ec] ;  /* 0x0010ec0001077983 */ /* 0x008ee80000300800 */
[----:B------:R-:W4:Y:S04]  /*3b510*/  LDL.LU R3, [R1+0x10f0] ;  /* 0x0010f00001037983 */ /* 0x000f280000300800 */
[----:B------:R-:W3:Y:S04]  /*3b520*/  LDL.LU R18, [R1+0x112c] ;  /* 0x00112c0001127983 */ /* 0x000ee80000300800 */
[----:B------:R-:W3:Y:S04]  /*3b530*/  LDL.LU R17, [R1+0x1130] ;  /* 0x0011300001117983 */ /* 0x000ee80000300800 */
[----:B------:R1:W-:Y:S02]  /*3b540*/  LDGSTS.E [R0+-0x3e200], desc[UR8][R4.64], P0 ;  /* 0xc1e0000004007fae */ /* 0x0003e40008121848 */
[----:B-1----:R-:W-:-:S04]  /*3b550*/  LOP3.LUT R5, R8, 0x50, RZ, 0x3c, !PT ;  /* 0x0000005008057812 */ /* 0x002fc800078e3cff */
[----:B------:R-:W-:Y:S02]  /*3b560*/  IADD3 R0, R5, 0x100000, R2 ;  /* 0x0010000005007810 */ /* 0x000fe40007ffe002 */
[----:B------:R-:W-:-:S04]  /*3b570*/  IADD3 R16, P1, R16, UR5, RZ ;  /* 0x0000000510107c10 */ /* 0x000fc8000ff3e0ff */
[----:B------:R-:W-:Y:S01]  /*3b580*/  MOV R4, R16 ;  /* 0x0000001000047202 */ /* 0x000fe20000000f00 */
[----:B------:R1:W-:Y:S01]  /*3b590*/  STL [R1+0x1070], R16 ;  /* 0x0010701001007387 */ /* 0x0003e20000100800 */
[----:B--2---:R-:W-:Y:S02]  /*3b5a0*/  IADD3 R246, P2, R246, UR5, RZ ;  /* 0x00000005f6f67c10 */ /* 0x004fe4000ff5e0ff */
[----:B------:R-:W-:Y:S02]  /*3b5b0*/  IADD3.X R19, R19, UR7, RZ, P1, !PT ;  /* 0x0000000713137c10 */ /* 0x000fe40008ffe4ff */
[----:B------:R-:W-:-:S03]  /*3b5c0*/  IADD3.X R247, R247, UR7, RZ, P2, !PT ;  /* 0x00000007f7f77c10 */ /* 0x000fc600097fe4ff */
[----:B------:R2:W-:Y:S01]  /*3b5d0*/  STL [R1+0x106c], R19 ;  /* 0x00106c1301007387 */ /* 0x0005e20000100800 */
[----:B------:R-:W-:-:S03]  /*3b5e0*/  IMAD.MOV.U32 R5, RZ, RZ, R19 ;  /* 0x000000ffff057224 */ /* 0x000fc600078e0013 */
[----:B------:R-:W-:Y:S04]  /*3b5f0*/  STL [R1+0x10b0], R246 ;  /* 0x0010b0f601007387 */ /* 0x000fe80000100800 */
[----:B------:R2:W-:Y:S04]  /*3b600*/  STL [R1+0x10ac], R247 ;  /* 0x0010acf701007387 */ /* 0x0005e80000100800 */
[----:B-1----:R-:W3:Y:S04]  /*3b610*/  LDL.LU R16, [R1+0x1170] ;  /* 0x0011700001107983 */ /* 0x002ee80000300800 */
[----:B------:R1:W-:Y:S04]  /*3b620*/  LDGSTS.E [R0+-0x3fd80], desc[UR8][R4.64], P0 ;  /* 0xc028000004007fae */ /* 0x0003e80008121848 */
[----:B--2---:R-:W2:Y:S01]  /*3b630*/  LDL.LU R19, [R1+0x11b0] ;  /* 0x0011b00001137983 */ /* 0x004ea20000300800 */
[----:B-1----:R-:W-:-:S02]  /*3b640*/  IMAD.MOV.U32 R4, RZ, RZ, R246 ;  /* 0x000000ffff047224 */ /* 0x002fc400078e00f6 */
[----:B------:R-:W-:Y:S02]  /*3b650*/  IMAD.MOV.U32 R5, RZ, RZ, R247 ;  /* 0x000000ffff057224 */ /* 0x000fe400078e00f7 */
[----:B------:R-:W2:Y:S04]  /*3b660*/  LDL.LU R247, [R1+0x116c] ;  /* 0x00116c0001f77983 */ /* 0x000ea80000300800 */
[----:B------:R-:W2:Y:S04]  /*3b670*/  LDL.LU R246, [R1+0x11ac] ;  /* 0x0011ac0001f67983 */ /* 0x000ea80000300800 */
[----:B------:R1:W-:Y:S01]  /*3b680*/  LDGSTS.E [R0+-0x3f980], desc[UR8][R4.64], P0 ;  /* 0xc068000004007fae */ /* 0x0003e20008121848 */
[----:B----4-:R-:W-:-:S04]  /*3b690*/  IADD3 R3, P1, R3, UR5, RZ ;  /* 0x0000000503037c10 */ /* 0x010fc8000ff3e0ff */
[----:B---3--:R-:W-:Y:S02]  /*3b6a0*/  IADD3.X R7, R7, UR7, RZ, P1, !PT ;  /* 0x0000000707077c10 */ /* 0x008fe40008ffe4ff */
[----:B------:R-:W-:Y:S01]  /*3b6b0*/  IADD3 R17, P2, R17, UR5, RZ ;  /* 0x0000000511117c10 */ /* 0x000fe2000ff5e0ff */
[----:B------:R3:W-:Y:S01]  /*3b6c0*/  STL [R1+0x10f0], R3 ;  /* 0x0010f00301007387 */ /* 0x0007e20000100800 */
[----:B-1----:R-:W-:Y:S01]  /*3b6d0*/  MOV R4, R3 ;  /* 0x0000000300047202 */ /* 0x002fe20000000f00 */
[----:B------:R-:W-:Y:S01]  /*3b6e0*/  IMAD.MOV.U32 R5, RZ, RZ, R7 ;  /* 0x000000ffff057224 */ /* 0x000fe200078e0007 */
[----:B------:R-:W-:Y:S01]  /*3b6f0*/  IADD3.X R18, R18, UR7, RZ, P2, !PT ;  /* 0x0000000712127c10 */ /* 0x000fe200097fe4ff */
[----:B------:R1:W-:Y:S04]  /*3b700*/  STL [R1+0x10ec], R7 ;  /* 0x0010ec0701007387 */ /* 0x0003e80000100800 */
[----:B------:R4:W-:Y:S04]  /*3b710*/  STL [R1+0x1130], R17 ;  /* 0x0011301101007387 */ /* 0x0009e80000100800 */
[----:B---3--:R-:W3:Y:S04]  /*3b720*/  LDL.LU R3, [R1+0x11f0] ;  /* 0x0011f00001037983 */ /* 0x008ee80000300800 */
[----:B------:R4:W-:Y:S04]  /*3b730*/  STL [R1+0x112c], R18 ;  /* 0x00112c1201007387 */ /* 0x0009e80000100800 */
[----:B------:R4:W-:Y:S04]  /*3b740*/  LDGSTS.E [R0+-0x3f580], desc[UR8][R4.64], P0 ;  /* 0xc0a8000004007fae */ /* 0x0009e80008121848 */
[----:B-1----:R-:W3:Y:S01]  /*3b750*/  LDL.LU R7, [R1+0x1230] ;  /* 0x0012300001077983 */ /* 0x002ee20000300800 */
[----:B----4-:R-:W-:-:S03]  /*3b760*/  IMAD.MOV.U32 R4, RZ, RZ, R17 ;  /* 0x000000ffff047224 */ /* 0x010fc600078e0011 */
[----:B------:R-:W4:Y:S01]  /*3b770*/  LDL.LU R17, [R1+0x11ec] ;  /* 0x0011ec0001117983 */ /* 0x000f220000300800 */
[----:B------:R-:W-:-:S03]  /*3b780*/  IMAD.MOV.U32 R5, RZ, RZ, R18 ;  /* 0x000000ffff057224 */ /* 0x000fc600078e0012 */
[----:B------:R-:W4:Y:S04]  /*3b790*/  LDL.LU R18, [R1+0x122c] ;  /* 0x00122c0001127983 */ /* 0x000f280000300800 */
[----:B------:R1:W-:Y:S01]  /*3b7a0*/  LDGSTS.E [R0+-0x3f180], desc[UR8][R4.64], P0 ;  /* 0xc0e8000004007fae */ /* 0x0003e20008121848 */
[----:B------:R-:W-:-:S04]  /*3b7b0*/  IADD3 R16, P1, R16, UR5, RZ ;  /* 0x0000000510107c10 */ /* 0x000fc8000ff3e0ff */
[----:B-1----:R-:W-:Y:S02]  /*3b7c0*/  MOV R4, R16 ;  /* 0x0000001000047202 */ /* 0x002fe40000000f00 */
[----:B--2---:R-:W-:Y:S01]  /*3b7d0*/  IADD3 R19, P2, R19, UR5, RZ ;  /* 0x0000000513137c10 */ /* 0x004fe2000ff5e0ff */
[----:B------:R1:W-:Y:S01]  /*3b7e0*/  STL [R1+0x1170], R16 ;  /* 0x0011701001007387 */ /* 0x0003e20000100800 */
[----:B------:R-:W-:Y:S02]  /*3b7f0*/  IADD3.X R247, R247, UR7, RZ, P1, !PT ;  /* 0x00000007f7f77c10 */ /* 0x000fe40008ffe4ff */
[----:B------:R-:W-:-:S03]  /*3b800*/  IADD3.X R246, R246, UR7, RZ, P2, !PT ;  /* 0x00000007f6f67c10 */ /* 0x000fc600097fe4ff */
[----:B------:R-:W-:Y:S01]  /*3b810*/  IMAD.MOV.U32 R5, RZ, RZ, R247 ;  /* 0x000000ffff057224 */ /* 0x000fe200078e00f7 */
[----:B------:R2:W-:Y:S04]  /*3b820*/  STL [R1+0x116c], R247 ;  /* 0x00116cf701007387 */ /* 0x0005e80000100800 */
[----:B------:R2:W-:Y:S04]  /*3b830*/  STL [R1+0x11b0], R19 ;  /* 0x0011b01301007387 */ /* 0x0005e80000100800 */
[----:B-1----:R-:W4:Y:S04]  /*3b840*/  LDL.LU R16, [R1+0x1078] ;  /* 0x0010780001107983 */ /* 0x002f280000300800 */
[----:B------:R1:W-:Y:S04]  /*3b850*/  STL [R1+0x11ac], R246 ;  /* 0x0011acf601007387 */ /* 0x0003e80000100800 */
[----:B------:R1:W-:Y:S04]  /*3b860*/  LDGSTS.E [R0+-0x3ed80], desc[UR8][R4.64], P0 ;  /* 0xc128000004007fae */ /* 0x0003e80008121848 */
[----:B--2---:R-:W2:Y:S01]  /*3b870*/  LDL.LU R247, [R1+0x10b8] ;  /* 0x0010b80001f77983 */ /* 0x004ea20000300800 */
[----:B-1----:R-:W-:-:S02]  /*3b880*/  IMAD.MOV.U32 R4, RZ, RZ, R19 ;  /* 0x000000ffff047224 */ /* 0x002fc400078e0013 */
[----:B------:R-:W-:Y:S01]  /*3b890*/  IMAD.MOV.U32 R5, RZ, RZ, R246 ;  /* 0x000000ffff057224 */ /* 0x000fe200078e00f6 */
[----:B------:R-:W2:Y:S04]  /*3b8a0*/  LDL.LU R19, [R1+0x1074] ;  /* 0x0010740001137983 */ /* 0x000ea80000300800 */
[----:B------:R-:W2:Y:S04]  /*3b8b0*/  LDL.LU R246, [R1+0x10b4] ;  /* 0x0010b40001f67983 */ /* 0x000ea80000300800 */
[----:B------:R1:W-:Y:S01]  /*3b8c0*/  LDGSTS.E [R0+-0x3e980], desc[UR8][R4.64], P0 ;  /* 0xc168000004007fae */ /* 0x0003e20008121848 */
[----:B---3--:R-:W-:-:S05]  /*3b8d0*/  IADD3 R3, P1, R3, UR5, RZ ;  /* 0x0000000503037c10 */ /* 0x008fca000ff3e0ff */
[----:B------:R-:W-:Y:S01]  /*3b8e0*/  STL [R1+0x11f0], R3 ;  /* 0x0011f00301007387 */ /* 0x000fe20000100800 */
[----:B-1----:R-:W-:Y:S02]  /*3b8f0*/  MOV R4, R3 ;  /* 0x0000000300047202 */ /* 0x002fe40000000f00 */
[----:B------:R-:W-:Y:S02]  /*3b900*/  IADD3 R7, P2, R7, UR5, RZ ;  /* 0x0000000507077c10 */ /* 0x000fe4000ff5e0ff */
[----:B----4-:R-:W-:Y:S02]  /*3b910*/  IADD3.X R17, R17, UR7, RZ, P1, !PT ;  /* 0x0000000711117c10 */ /* 0x010fe40008ffe4ff */
[----:B------:R-:W-:-:S03]  /*3b920*/  IADD3.X R18, R18, UR7, RZ, P2, !PT ;  /* 0x0000000712127c10 */ /* 0x000fc600097fe4ff */
[----:B------:R-:W-:Y:S01]  /*3b930*/  IMAD.MOV.U32 R5, RZ, RZ, R17 ;  /* 0x000000ffff057224 */ /* 0x000fe200078e0011 */
[----:B------:R1:W-:Y:S04]  /*3b940*/  STL [R1+0x11ec], R17 ;  /* 0x0011ec1101007387 */ /* 0x0003e80000100800 */
[----:B------:R-:W-:Y:S04]  /*3b950*/  STL [R1+0x1230], R7 ;  /* 0x0012300701007387 */ /* 0x000fe80000100800 */
[----:B------:R3:W-:Y:S04]  /*3b960*/  LDGSTS.E [R0+-0x3e580], desc[UR8][R4.64], P0 ;  /* 0xc1a8000004007fae */ /* 0x0007e80008121848 */
[----:B-1----:R-:W4:Y:S04]  /*3b970*/  LDL.LU R17, [R1+0x10f8] ;  /* 0x0010f80001117983 */ /* 0x002f280000300800 */
[----:B------:R1:W-:Y:S04]  /*3b980*/  STL [R1+0x122c], R18 ;  /* 0x00122c1201007387 */ /* 0x0003e80000100800 */
[----:B------:R-:W4:Y:S01]  /*3b990*/  LDL.LU R3, [R1+0x1138] ;  /* 0x0011380001037983 */ /* 0x000f220000300800 */
[----:B---3--:R-:W-:-:S03]  /*3b9a0*/  IMAD.MOV.U32 R5, RZ, RZ, R18 ;  /* 0x000000ffff057224 */ /* 0x008fc600078e0012 */
[----:B-1----:R-:W3:Y:S01]  /*3b9b0*/  LDL.LU R18, [R1+0x10f4] ;  /* 0x0010f40001127983 */ /* 0x002ee20000300800 */
[----:B------:R-:W-:-:S03]  /*3b9c0*/  IMAD.MOV.U32 R4, RZ, RZ, R7 ;  /* 0x000000ffff047224 */ /* 0x000fc600078e0007 */
[----:B------:R-:W3:Y:S04]  /*3b9d0*/  LDL.LU R7, [R1+0x1134] ;  /* 0x0011340001077983 */ /* 0x000ee80000300800 */
[----:B------:R1:W-:Y:S02]  /*3b9e0*/  LDGSTS.E [R0+-0x3e180], desc[UR8][R4.64], P0 ;  /* 0xc1e8000004007fae */ /* 0x0003e40008121848 */
[----:B-1----:R-:W-:-:S04]  /*3b9f0*/  LOP3.LUT R5, R8, 0x60, RZ, 0x3c, !PT ;  /* 0x0000006008057812 */ /* 0x002fc800078e3cff */
[----:B------:R-:W-:Y:S02]  /*3ba00*/  IADD3 R0, R5, 0x100000, R2 ;  /* 0x0010000005007810 */ /* 0x000fe40007ffe002 */
[----:B------:R-:W-:-:S04]  /*3ba10*/  IADD3 R16, P1, R16, UR5, RZ ;  /* 0x0000000510107c10 */ /* 0x000fc8000ff3e0ff */
[----:B------:R-:W-:Y:S02]  /*3ba20*/  MOV R4, R16 ;  /* 0x0000001000047202 */ /* 0x000fe40000000f00 */
[----:B--2---:R-:W-:Y:S02]  /*3ba30*/  IADD3 R247, P2, R247, UR5, RZ ;  /* 0x00000005f7f77c10 */ /* 0x004fe4000ff5e0ff */
[----:B------:R-:W-:Y:S02]  /*3ba40*/  IADD3.X R19, R19, UR7, RZ, P1, !PT ;  /* 0x0000000713137c10 */ /* 0x000fe40008ffe4ff */
[----:B------:R-:W-:-:S03]  /*3ba50*/  IADD3.X R246, R246, UR7, RZ, P2, !PT ;  /* 0x00000007f6f67c10 */ /* 0x000fc600097fe4ff */
[----:B------:R-:W-:Y:S01]  /*3ba60*/  IMAD.MOV.U32 R5, RZ, RZ, R19 ;  /* 0x000000ffff057224 */ /* 0x000fe200078e0013 */
[----:B------:R1:W-:Y:S04]  /*3ba70*/  STL [R1+0x1078], R16 ;  /* 0x0010781001007387 */ /* 0x0003e80000100800 */
[----:B------:R2:W-:Y:S04]  /*3ba80*/  LDGSTS.E [R0+-0x3fd00], desc[UR8][R4.64], P0 ;  /* 0xc030000004007fae */ /* 0x0005e80008121848 */
[----:B------:R1:W-:Y:S04]  /*3ba90*/  STL [R1+0x1074], R19 ;  /* 0x0010741301007387 */ /* 0x0003e80000100800 */
[----:B------:R-:W-:Y:S01]  /*3baa0*/  STL [R1+0x10b8], R247 ;  /* 0x0010b8f701007387 */ /* 0x000fe20000100800 */
[----:B--2---:R-:W-:-:S02]  /*3bab0*/  IMAD.MOV.U32 R4, RZ, RZ, R247 ;  /* 0x000000ffff047224 */ /* 0x004fc400078e00f7 */
[----:B------:R-:W-:Y:S01]  /*3bac0*/  IMAD.MOV.U32 R5, RZ, RZ, R246 ;  /* 0x000000ffff057224 */ /* 0x000fe200078e00f6 */
[----:B------:R2:W-:Y:S04]  /*3bad0*/  STL [R1+0x10b4], R246 ;  /* 0x0010b4f601007387 */ /* 0x0005e80000100800 */
[----:B------:R4:W-:Y:S04]  /*3bae0*/  LDGSTS.E [R0+-0x3f900], desc[UR8][R4.64], P0 ;  /* 0xc070000004007fae */ /* 0x0009e80008121848 */
[----:B-1----:R-:W3:Y:S04]  /*3baf0*/  LDL.LU R16, [R1+0x1178] ;  /* 0x0011780001107983 */ /* 0x002ee80000300800 */
[----:B------:R-:W3:Y:S04]  /*3bb00*/  LDL.LU R19, [R1+0x11b8] ;  /* 0x0011b80001137983 */ /* 0x000ee80000300800 */
[----:B--2---:R-:W5:Y:S04]  /*3bb10*/  LDL.LU R246, [R1+0x1770] ;  /* 0x0017700001f67983 */ /* 0x004f680000300800 */
[----:B------:R-:W2:Y:S01]  /*3bb20*/  LDL.LU R247, [R1+0x11b4] ;  /* 0x0011b40001f77983 */ /* 0x000ea20000300800 */
[----:B----4-:R-:W-:-:S04]  /*3bb30*/  IADD3 R17, P1, R17, UR5, RZ ;  /* 0x0000000511117c10 */ /* 0x010fc8000ff3e0ff */
[----:B------:R-:W-:Y:S02]  /*3bb40*/  MOV R4, R17 ;  /* 0x0000001100047202 */ /* 0x000fe40000000f00 */
[----:B------:R-:W-:Y:S02]  /*3bb50*/  IADD3 R3, P2, R3, UR5, RZ ;  /* 0x0000000503037c10 */ /* 0x000fe4000ff5e0ff */
[----:B---3--:R-:W-:Y:S01]  /*3bb60*/  IADD3.X R18, R18, UR7, RZ, P1, !PT ;  /* 0x0000000712127c10 */ /* 0x008fe20008ffe4ff */
[----:B------:R1:W-:Y:S01]  /*3bb70*/  STL [R1+0x10f8], R17 ;  /* 0x0010f81101007387 */ /* 0x0003e20000100800 */
[----:B------:R-:W-:-:S03]  /*3bb80*/  IADD3.X R7, R7, UR7, RZ, P2, !PT ;  /* 0x0000000707077c10 */ /* 0x000fc600097fe4ff */
[----:B------:R-:W-:Y:S01]  /*3bb90*/  IMAD.MOV.U32 R5, RZ, RZ, R18 ;  /* 0x000000ffff057224 */ /* 0x000fe200078e0012 */
[----:B------:R3:W-:Y:S04]  /*3bba0*/  STL [R1+0x10f4], R18 ;  /* 0x0010f41201007387 */ /* 0x0007e80000100800 */
[----:B------:R4:W-:Y:S04]  /*3bbb0*/  LDGSTS.E [R0+-0x3f500], desc[UR8][R4.64], P0 ;  /* 0xc0b0000004007fae */ /* 0x0009e80008121848 */
[----:B------:R3:W-:Y:S04]  /*3bbc0*/  STL [R1+0x1138], R3 ;  /* 0x0011380301007387 */ /* 0x0007e80000100800 */
[----:B-1----:R-:W2:Y:S01]  /*3bbd0*/  LDL.LU R17, [R1+0x1238] ;  /* 0x0012380001117983 */ /* 0x002ea20000300800 */
[----:B----4-:R-:W-:-:S02]  /*3bbe0*/  IMAD.MOV.U32 R4, RZ, RZ, R3 ;  /* 0x000000ffff047224 */ /* 0x010fc400078e0003 */
[----:B------:R-:W-:Y:S01]  /*3bbf0*/  IMAD.MOV.U32 R5, RZ, RZ, R7 ;  /* 0x000000ffff057224 */ /* 0x000fe200078e0007 */
[----:B------:R1:W-:Y:S04]  /*3bc00*/  STL [R1+0x1134], R7 ;  /* 0x0011340701007387 */ /* 0x0003e80000100800 */
[----:B---3--:R-:W3:Y:S04]  /*3bc10*/  LDL.LU R18, [R1+0x1234] ;  /* 0x0012340001127983 */ /* 0x008ee80000300800 */
[----:B------:R-:W4:Y:S04]  /*3bc20*/  LDL.LU R3, [R1+0x1080] ;  /* 0x0010800001037983 */ /* 0x000f280000300800 */
[----:B-1----:R-:W4:Y:S04]  /*3bc30*/  LDL.LU R7, [R1+0x10c0] ;  /* 0x0010c00001077983 */ /* 0x002f280000300800 */
[----:B------:R1:W-:Y:S04]  /*3bc40*/  LDGSTS.E [R0+-0x3f100], desc[UR8][R4.64], P0 ;  /* 0xc0f0000004007fae */ /* 0x0003e80008121848 */
[----:B------:R-:W3:Y:S01]  /*3bc50*/  LDL.LU R5, [R1+0x1174] ;  /* 0x0011740001057983 */ /* 0x000ee20000300800 */
[----:B------:R-:W-:-:S02]  /*3bc60*/  IADD3 R16, P1, R16, UR5, RZ ;  /* 0x0000000510107c10 */ /* 0x000fc4000ff3e0ff */
[----:B------:R-:W-:Y:S02]  /*3bc70*/  IADD3 R19, P2, R19, UR5, RZ ;  /* 0x0000000513137c10 */ /* 0x000fe4000ff5e0ff */
[----:B-1----:R-:W-:Y:S01]  /*3bc80*/  MOV R4, R16 ;  /* 0x0000001000047202 */ /* 0x002fe20000000f00 */
[----:B------:R1:W-:Y:S01]  /*3bc90*/  STL [R1+0x1178], R16 ;  /* 0x0011781001007387 */ /* 0x0003e20000100800 */
[----:B--2---:R-:W-:Y:S02]  /*3bca0*/  IADD3.X R247, R247, UR7, RZ, P2, !PT ;  /* 0x00000007f7f77c10 */ /* 0x004fe400097fe4ff */
[----:B---3--:R-:W-:-:S05]  /*3bcb0*/  IADD3.X R5, R5, UR7, RZ, P1, !PT ;  /* 0x0000000705057c10 */ /* 0x008fca0008ffe4ff */
[----:B------:R2:W-:Y:S04]  /*3bcc0*/  STL [R1+0x1174], R5 ;  /* 0x0011740501007387 */ /* 0x0005e80000100800 */
[----:B------:R3:W-:Y:S04]  /*3bcd0*/  LDGSTS.E [R0+-0x3ed00], desc[UR8][R4.64], P0 ;  /* 0xc130000004007fae */ /* 0x0007e80008121848 */
[----:B------:R-:W-:Y:S04]  /*3bce0*/  STL [R1+0x11b8], R19 ;  /* 0x0011b81301007387 */ /* 0x000fe80000100800 */
[----:B-1----:R-:W4:Y:S01]  /*3bcf0*/  LDL.LU R16, [R1+0x107c] ;  /* 0x00107c0001107983 */ /* 0x002f220000300800 */
[----:B---3--:R-:W-:-:S02]  /*3bd00*/  IMAD.MOV.U32 R4, RZ, RZ, R19 ;  /* 0x000000ffff047224 */ /* 0x008fc400078e0013 */
[----:B--2---:R-:W-:Y:S01]  /*3bd10*/  IMAD.MOV.U32 R5, RZ, RZ, R247 ;  /* 0x000000ffff057224 */ /* 0x004fe200078e00f7 */
[----:B------:R1:W-:Y:S04]  /*3bd20*/  STL [R1+0x11b4], R247 ;  /* 0x0011b4f701007387 */ /* 0x0003e80000100800 */
[----:B------:R2:W-:Y:S04]  /*3bd30*/  LDGSTS.E [R0+-0x3e900], desc[UR8][R4.64], P0 ;  /* 0xc170000004007fae */ /* 0x0005e80008121848 */
[----:B-1----:R-:W5:Y:S04]  /*3bd40*/  LDL.LU R247, [R1+0x176c] ;  /* 0x00176c0001f77983 */ /* 0x002f680000300800 */
[----:B------:R-:W5:Y:S04]  /*3bd50*/  LDL.LU R19, [R1+0x1768] ;  /* 0x0017680001137983 */ /* 0x000f680000300800 */
[----:B------:R-:W3:Y:S04]  /*3bd60*/  LDL.LU R4, [R1+0x11f4] ;  /* 0x0011f40001047983 */ /* 0x000ee80000300800 */
[----:B------:R-:W2:Y:S01]  /*3bd70*/  LDL.LU R5, [R1+0x11f8] ;  /* 0x0011f80001057983 */ /* 0x000ea20000300800 */
[----:B------:R-:W-:-:S04]  /*3bd80*/  IADD3 R17, P2, R17, UR5, RZ ;  /* 0x0000000511117c10 */ /* 0x000fc8000ff5e0ff */
[----:B------:R-:W-:Y:S02]  /*3bd90*/  IADD3.X R18, R18, UR7, RZ, P2, !PT ;  /* 0x0000000712127c10 */ /* 0x000fe400097fe4ff */
[----:B--2---:R-:W-:-:S04]  /*3bda0*/  IADD3 R5, P1, R5, UR5, RZ ;  /* 0x0000000505057c10 */ /* 0x004fc8000ff3e0ff */
[----:B---3--:R-:W-:Y:S01]  /*3bdb0*/  IADD3.X R4, R4, UR7, RZ, P1, !PT ;  /* 0x0000000704047c10 */ /* 0x008fe20008ffe4ff */
[----:B------:R1:W-:Y:S04]  /*3bdc0*/  STL [R1+0x11f8], R5 ;  /* 0x0011f80501007387 */ /* 0x0003e80000100800 */
[----:B------:R2:W-:Y:S01]  /*3bdd0*/  STL [R1+0x11f4], R4 ;  /* 0x0011f40401007387 */ /* 0x0005e20000100800 */
[----:B-1----:R-:W-:-:S04]  /*3bde0*/  LOP3.LUT R5, R5, R4, RZ, 0x3c, !PT ;  /* 0x0000000405057212 */ /* 0x002fc800078e3cff */
[----:B--2---:R-:W-:-:S04]  /*3bdf0*/  LOP3.LUT R4, R5, R4, RZ, 0x3c, !PT ;  /* 0x0000000405047212 */ /* 0x004fc800078e3cff */
[----:B------:R-:W-:Y:S01]  /*3be00*/  LOP3.LUT R5, R5, R4, RZ, 0x3c, !PT ;  /* 0x0000000405057212 */ /* 0x000fe200078e3cff */
[----:B------:R-:W-:Y:S04]  /*3be10*/  STL [R1+0x1238], R17 ;  /* 0x0012381101007387 */ /* 0x000fe80000100800 */
[----:B------:R1:W-:Y:S04]  /*3be20*/  LDGSTS.E [R0+-0x3e500], desc[UR8][R4.64], P0 ;  /* 0xc1b0000004007fae */ /* 0x0003e80008121848 */
[----:B------:R2:W-:Y:S01]  /*3be30*/  STL [R1+0x1234], R18 ;  /* 0x0012341201007387 */ /* 0x0005e20000100800 */
[----:B-1----:R-:W-:Y:S01]  /*3be40*/  IMAD.MOV.U32 R4, RZ, RZ, R17 ;  /* 0x000000ffff047224 */ /* 0x002fe200078e0011 */
[----:B------:R-:W-:-:S02]  /*3be50*/  MOV R5, R18 ;  /* 0x0000001200057202 */ /* 0x000fc40000000f00 */
[----:B--2---:R-:W2:Y:S04]  /*3be60*/  LDL.LU R18, [R1+0x113c] ;  /* 0x00113c0001127983 */ /* 0x004ea80000300800 */
[----:B------:R-:W3:Y:S04]  /*3be70*/  LDL.LU R17, [R1+0x1140] ;  /* 0x0011400001117983 */ /* 0x000ee80000300800 */
[----:B------:R1:W-:Y:S04]  /*3be80*/  LDGSTS.E [R0+-0x3e100], desc[UR8][R4.64], P0 ;  /* 0xc1f0000004007fae */ /* 0x0003e80008121848 */
[----:B------:R-:W2:Y:S01]  /*3be90*/  LDL.LU R4, [R1+0x10bc] ;  /* 0x0010bc0001047983 */ /* 0x000ea20000300800 */
[----:B----4-:R-:W-:-:S02]  /*3bea0*/  IADD3 R3, P1, R3, UR5, RZ ;  /* 0x0000000503037c10 */ /* 0x010fc4000ff3e0ff */
[----:B-1----:R-:W-:Y:S02]  /*3beb0*/  LOP3.LUT R5, R8, 0x70, RZ, 0x3c, !PT ;  /* 0x0000007008057812 */ /* 0x002fe400078e3cff */
[----:B------:R-:W-:Y:S01]  /*3bec0*/  IADD3.X R16, R16, UR7, RZ, P1, !PT ;  /* 0x0000000710107c10 */ /* 0x000fe20008ffe4ff */
[----:B------:R1:W-:Y:S01]  /*3bed0*/  STL [R1+0x1080], R3 ;  /* 0x0010800301007387 */ /* 0x0003e20000100800 */
[----:B------:R-:W-:Y:S02]  /*3bee0*/  IADD3 R7, P2, R7, UR5, RZ ;  /* 0x0000000507077c10 */ /* 0x000fe4000ff5e0ff */
[----:B------:R-:W-:Y:S01]  /*3bef0*/  IADD3 R0, R5, 0x100000, R2 ;  /* 0x0010000005007810 */ /* 0x000fe20007ffe002 */
[----:B------:R-:W-:Y:S01]  /*3bf00*/  IMAD.MOV.U32 R2, RZ, RZ, R3 ;  /* 0x000000ffff027224 */ /* 0x000fe200078e0003 */
[----:B------:R-:W4:Y:S01]  /*3bf10*/  LDL.LU R5, [R1+0x11c0] ;  /* 0x0011c00001057983 */ /* 0x000f220000300800 */
[----:B-1----:R-:W-:-:S03]  /*3bf20*/  IMAD.MOV.U32 R3, RZ, RZ, R16 ;  /* 0x000000ffff037224 */ /* 0x002fc600078e0010 */
[----:B------:R1:W-:Y:S04]  /*3bf30*/  STL [R1+0x107c], R16 ;  /* 0x00107c1001007387 */ /* 0x0003e80000100800 */
[----:B------:R1:W-:Y:S04]  /*3bf40*/  LDGSTS.E [R0+-0x3fc80], desc[UR8][R2.64], P0 ;  /* 0xc038000002007fae */ /* 0x0003e80008121848 */
[----:B------:R2:W-:Y:S04]  /*3bf50*/  STL [R1+0x10c0], R7 ;  /* 0x0010c00701007387 */ /* 0x0005e80000100800 */
[----:B-1----:R-:W4:Y:S01]  /*3bf60*/  LDL.LU R16, [R1+0x11bc] ;  /* 0x0011bc0001107983 */ /* 0x002f220000300800 */
[----:B------:R-:W-:Y:S01]  /*3bf70*/  IMAD.MOV.U32 R2, RZ, RZ, R7 ;  /* 0x000000ffff027224 */ /* 0x000fe200078e0007 */
[----:B--2---:R-:W-:-:S04]  /*3bf80*/  IADD3.X R4, R4, UR7, RZ, P2, !PT ;  /* 0x0000000704047c10 */ /* 0x004fc800097fe4ff */
[----:B------:R-:W-:Y:S01]  /*3bf90*/  MOV R3, R4 ;  /* 0x0000000400037202 */ /* 0x000fe20000000f00 */
[----:B------:R1:W-:Y:S04]  /*3bfa0*/  STL [R1+0x10bc], R4 ;  /* 0x0010bc0401007387 */ /* 0x0003e80000100800 */
[----:B------:R-:W2:Y:S04]  /*3bfb0*/  LDL.LU R7, [R1+0x123c] ;  /* 0x00123c0001077983 */ /* 0x000ea80000300800 */
[----:B------:R4:W-:Y:S04]  /*3bfc0*/  LDGSTS.E [R0+-0x3f880], desc[UR8][R2.64], P0 ;  /* 0xc078000002007fae */ /* 0x0009e80008121848 */
[----:B-1----:R-:W2:Y:S04]  /*3bfd0*/  LDL.LU R4, [R1+0x1240] ;  /* 0x0012400001047983 */ /* 0x002ea80000300800 */
[----:B------:R-:W2:Y:S04]  /*3bfe0*/  LDL.LU R2, [R1+0x10fc] ;  /* 0x0010fc0001027983 */ /* 0x000ea80000300800 */
[----:B------:R-:W4:Y:S01]  /*3bff0*/  LDL.LU R3, [R1+0x1100] ;  /* 0x0011000001037983 */ /* 0x000f220000300800 */
[----:B---3--:R-:W-:-:S04]  /*3c000*/  IADD3 R17, P2, R17, UR5, RZ ;  /* 0x0000000511117c10 */ /* 0x008fc8000ff5e0ff */
[----:B------:R-:W-:Y:S02]  /*3c010*/  IADD3.X R18, R18, UR7, RZ, P2, !PT ;  /* 0x0000000712127c10 */ /* 0x000fe400097fe4ff */
[----:B----4-:R-:W-:-:S04]  /*3c020*/  IADD3 R3, P1, R3, UR5, RZ ;  /* 0x0000000503037c10 */ /* 0x010fc8000ff3e0ff */
[----:B--2---:R-:W-:Y:S01]  /*3c030*/  IADD3.X R2, R2, UR7, RZ, P1, !PT ;  /* 0x0000000702027c10 */ /* 0x004fe20008ffe4ff */
        /* <DEDUP_REMOVED lines=8> */
[----:B-1----:R-:W-:-:S02]  /*3c0c0*/  IMAD.MOV.U32 R2, RZ, RZ, R17 ;  /* 0x000000ffff027224 */ /* 0x002fc400078e0011 */
[----:B------:R-:W-:Y:S02]  /*3c0d0*/  IMAD.MOV.U32 R3, RZ, RZ, R18 ;  /* 0x000000ffff037224 */ /* 0x000fe400078e0012 */
[----:B--2---:R-:W5:Y:S04]  /*3c0e0*/  LDL.LU R18, [R1+0x1764] ;  /* 0x0017640001127983 */ /* 0x004f680000300800 */
[----:B------:R-:W5:Y:S04]  /*3c0f0*/  LDL.LU R17, [R1+0x1760] ;  /* 0x0017600001117983 */ /* 0x000f680000300800 */
[----:B------:R1:W-:Y:S04]  /*3c100*/  LDGSTS.E [R0+-0x3f080], desc[UR8][R2.64], P0 ;  /* 0xc0f8000002007fae */ /* 0x0003e80008121848 */
[----:B------:R-:W2:Y:S04]  /*3c110*/  LDL.LU R2, [R1+0x117c] ;  /* 0x00117c0001027983 */ /* 0x000ea80000300800 */
[----:B------:R-:W1:Y:S01]  /*3c120*/  LDL.LU R3, [R1+0x1180] ;  /* 0x0011800001037983 */ /* 0x000e620000300800 */
[----:B------:R-:W-:-:S04]  /*3c130*/  IADD3 R5, P2, R5, UR5, RZ ;  /* 0x0000000505057c10 */ /* 0x000fc8000ff5e0ff */
[----:B------:R-:W-:Y:S02]  /*3c140*/  IADD3.X R16, R16, UR7, RZ, P2, !PT ;  /* 0x0000000710107c10 */ /* 0x000fe400097fe4ff */
[----:B-1----:R-:W-:-:S04]  /*3c150*/  IADD3 R3, P1, R3, UR5, RZ ;  /* 0x0000000503037c10 */ /* 0x002fc8000ff3e0ff */
[----:B--2---:R-:W-:Y:S01]  /*3c160*/  IADD3.X R2, R2, UR7, RZ, P1, !PT ;  /* 0x0000000702027c10 */ /* 0x004fe20008ffe4ff */
[----:B------:R1:W-:Y:S04]  /*3c170*/  STL [R1+0x1180], R3 ;  /* 0x0011800301007387 */ /* 0x0003e80000100800 */
[----:B------:R2:W-:Y:S01]  /*3c180*/  STL [R1+0x117c], R2 ;  /* 0x00117c0201007387 */ /* 0x0005e20000100800 */
[----:B-1----:R-:W-:-:S04]  /*3c190*/  LOP3.LUT R3, R3, R2, RZ, 0x3c, !PT ;  /* 0x0000000203037212 */ /* 0x002fc800078e3cff */
[----:B--2---:R-:W-:-:S04]  /*3c1a0*/  LOP3.LUT R2, R3, R2, RZ, 0x3c, !PT ;  /* 0x0000000203027212 */ /* 0x004fc800078e3cff */
[----:B------:R-:W-:Y:S01]  /*3c1b0*/  LOP3.LUT R3, R3, R2, RZ, 0x3c, !PT ;  /* 0x0000000203037212 */ /* 0x000fe200078e3cff */
[----:B------:R1:W-:Y:S04]  /*3c1c0*/  STL [R1+0x11c0], R5 ;  /* 0x0011c00501007387 */ /* 0x0003e80000100800 */
[----:B------:R2:W-:Y:S04]  /*3c1d0*/  LDGSTS.E [R0+-0x3ec80], desc[UR8][R2.64], P0 ;  /* 0xc138000002007fae */ /* 0x0005e80008121848 */
[----:B------:R3:W-:Y:S01]  /*3c1e0*/  STL [R1+0x11bc], R16 ;  /* 0x0011bc1001007387 */ /* 0x0007e20000100800 */
[----:B--2---:R-:W-:Y:S01]  /*3c1f0*/  IMAD.MOV.U32 R2, RZ, RZ, R5 ;  /* 0x000000ffff027224 */ /* 0x004fe200078e0005 */
[----:B------:R-:W-:Y:S01]  /*3c200*/  MOV R3, R16 ;  /* 0x0000001000037202 */ /* 0x000fe20000000f00 */
[----:B-1----:R-:W1:Y:S01]  /*3c210*/  LDC R5, c[0x0][0x230] ;  /* 0x00008c00ff057b82 */ /* 0x002e620000000800 */
[----:B---3--:R-:W5:Y:S04]  /*3c220*/  LDL.LU R16, [R1+0x175c] ;  /* 0x00175c0001107983 */ /* 0x008f680000300800 */
[----:B------:R2:W-:Y:S04]  /*3c230*/  LDGSTS.E [R0+-0x3e880], desc[UR8][R2.64], P0 ;  /* 0xc178000002007fae */ /* 0x0005e80008121848 */
[----:B------:R-:W3:Y:S04]  /*3c240*/  LDL.LU R2, [R1+0x11fc] ;  /* 0x0011fc0001027983 */ /* 0x000ee80000300800 */
[----:B------:R-:W2:Y:S01]  /*3c250*/  LDL.LU R3, [R1+0x1200] ;  /* 0x0012000001037983 */ /* 0x000ea20000300800 */
[----:B------:R-:W-:-:S04]  /*3c260*/  IADD3 R4, P2, R4, UR5, RZ ;  /* 0x0000000504047c10 */ /* 0x000fc8000ff5e0ff */
[----:B------:R-:W-:Y:S01]  /*3c270*/  IADD3.X R7, R7, UR7, RZ, P2, !PT ;  /* 0x0000000707077c10 */ /* 0x000fe200097fe4ff */
[----:B-1----:R-:W-:Y:S01]  /*3c280*/  VIADD R5, R5, 0x7f ;  /* 0x0000007f05057836 */ /* 0x002fe20000000000 */
        /* <DEDUP_REMOVED lines=10> */
[----:B-1----:R-:W-:-:S03]  /*3c330*/  IMAD.MOV.U32 R3, RZ, RZ, R7 ;  /* 0x000000ffff037224 */ /* 0x002fc600078e0007 */
[----:B--2---:R1:W5:Y:S01]  /*3c340*/  LDL.LU R7, [R1+0x1758] ;  /* 0x0017580001077983 */ /* 0x0043620000300800 */
[----:B------:R-:W-:Y:S01]  /*3c350*/  IMAD.MOV.U32 R2, RZ, RZ, R4 ;  /* 0x000000ffff027224 */ /* 0x000fe200078e0004 */
[----:B------:R-:W-:-:S04]  /*3c360*/  SHF.R.S32.HI R4, RZ, 0x1f, R5 ;  /* 0x0000001fff047819 */ /* 0x000fc80000011405 */
[----:B------:R-:W-:Y:S01]  /*3c370*/  LEA.HI R4, R4, R5, RZ, 0x7 ;  /* 0x0000000504047211 */ /* 0x000fe200078f38ff */
[----:B------:R1:W-:Y:S01]  /*3c380*/  LDGSTS.E [R0+-0x3e080], desc[UR8][R2.64], P0 ;  /* 0xc1f8000002007fae */ /* 0x0003e20008121848 */
[----:B------:R-:W-:Y:S02]  /*3c390*/  IADD3 R9, R9, 0x1, RZ ;  /* 0x0000000109097810 */ /* 0x000fe40007ffe0ff */
[----:B------:R-:W-:Y:S01]  /*3c3a0*/  SHF.R.S32.HI R4, RZ, 0x7, R4 ;  /* 0x00000007ff047819 */ /* 0x000fe20000011404 */
[----:B------:R-:W0:Y:S03]  /*3c3b0*/  LDGDEPBAR ;  /* 0x00000000000079af */ /* 0x000e260000000000 */
[----:B------:R-:W-:-:S13]  /*3c3c0*/  ISETP.NE.U32.AND P0, PT, R9, R4, PT ;  /* 0x000000040900720c */ /* 0x000fda0003f05070 */
[----:B-1----:R-:W-:Y:S05]  /*3c3d0*/  @P0 BRA `(.L_x_1) ;  /* 0xfffffe7000000947 */ /* 0x002fea000383ffff */
.L_x_0:
[----:B------:R-:W2:Y:S01]  /*3c3e0*/  LDL R9, [R1+0x124c] ;  /* 0x00124c0001097983 */ /* 0x000ea20000100800 */
[----:B------:R-:W-:-:S04]  /*3c3f0*/  DEPBAR.LE SB0, 0x0 ;  /* 0x000080000000791a */ /* 0x000fc80000000000 */
[----:B------:R-:W3:Y:S01]  /*3c400*/  LDL.LU R252, [R1+0x1248] ;  /* 0x0012480001fc7983 */ /* 0x000ee20000300800 */
[C---:B-----5:R-:W-:Y:S01]  /*3c410*/  VIADD R0, R7.reuse, 0x1 ;  /* 0x0000000107007836 */ /* 0x060fe20000000000 */
[----:B------:R-:W-:Y:S01]  /*3c420*/  IADD3 R2, R7, 0x2, RZ ;  /* 0x0000000207027810 */ /* 0x000fe20007ffe0ff */
[----:B------:R-:W1:Y:S01]  /*3c430*/  S2R R5, SR_TID.X ;  /* 0x0000000000057919 */ /* 0x000e620000002100 */
[----:B------:R-:W-:Y:S02]  /*3c440*/  IMAD.MOV.U32 R14, RZ, RZ, R216 ;  /* 0x000000ffff0e7224 */ /* 0x000fe400078e00d8 */
[----:B------:R-:W-:Y:S01]  /*3c450*/  IMAD.MOV.U32 R15, RZ, RZ, R218 ;  /* 0x000000ffff0f7224 */ /* 0x000fe200078e00da */
[----:B------:R-:W-:Y:S01]  /*3c460*/  STL [R1+0x175c], R18 ;  /* 0x00175c1201007387 */ /* 0x000fe20000100800 */
[----:B------:R-:W-:Y:S01]  /*3c470*/  MOV R8, R184 ;  /* 0x000000b800087202 */ /* 0x000fe20000000f00 */
[----:B------:R-:W-:Y:S01]  /*3c480*/  IMAD.MOV.U32 R10, RZ, RZ, R152 ;  /* 0x000000ffff0a7224 */ /* 0x000fe200078e0098 */
[----:B------:R-:W-:Y:S01]  /*3c490*/  ULDC.64 UR6, c[0x0][0x220] ;  /* 0x0000880000067ab9 */ /* 0x000fe20000000a00 */
[----:B------:R-:W-:Y:S01]  /*3c4a0*/  STL [R1+0x1758], R17 ;  /* 0x0017581101007387 */ /* 0x000fe20000100800 */
[----:B------:R-:W-:Y:S01]  /*3c4b0*/  IMAD.MOV.U32 R11, RZ, RZ, R154 ;  /* 0x000000ffff0b7224 */ /* 0x000fe200078e009a */
[----:B------:R-:W-:Y:S01]  /*3c4c0*/  ULDC.64 UR30, c[0x0][0x228] ;  /* 0x00008a00001e7ab9 */ /* 0x000fe20000000a00 */
[----:B------:R-:W-:Y:S01]  /*3c4d0*/  ULDC.64 UR4, c[0x0][0x228] ;  /* 0x00008a0000047ab9 */ /* 0x000fe20000000a00 */
[----:B------:R-:W4:Y:S01]  /*3c4e0*/  LDL.LU R12, [R1] ;  /* 0x00000000010c7983 */ /* 0x000f220000300800 */
[----:B------:R-:W-:Y:S01]  /*3c4f0*/  ULDC UR28, c[0x0][0x248] ;  /* 0x00009200001c7ab9 */ /* 0x000fe20000000800 */
[----:B------:R-:W-:Y:S01]  /*3c500*/  ULDC.64 UR26, c[0x0][0x228] ;  /* 0x00008a00001a7ab9 */ /* 0x000fe20000000a00 */
[----:B------:R-:W-:Y:S01]  /*3c510*/  ULDC.64 UR24, c[0x0][0x228] ;  /* 0x00008a0000187ab9 */ /* 0x000fe20000000a00 */
[----:B------:R-:W4:Y:S01]  /*3c520*/  LDL.LU R13, [R1+0x8] ;  /* 0x00000800010d7983 */ /* 0x000f220000300800 */
[----:B------:R-:W-:Y:S01]  /*3c530*/  ULDC.64 UR22, c[0x0][0x228] ;  /* 0x00008a0000167ab9 */ /* 0x000fe20000000a00 */
[----:B------:R-:W-:Y:S01]  /*3c540*/  ULDC.64 UR20, c[0x0][0x228] ;  /* 0x00008a0000147ab9 */ /* 0x000fe20000000a00 */
[----:B------:R-:W-:Y:S01]  /*3c550*/  ULDC.64 UR18, c[0x0][0x228] ;  /* 0x00008a0000127ab9 */ /* 0x000fe20000000a00 */
[----:B------:R-:W-:Y:S01]  /*3c560*/  ULDC.64 UR16, c[0x0][0x228] ;  /* 0x00008a0000107ab9 */ /* 0x000fe20000000a00 */
[----:B------:R-:W-:Y:S01]  /*3c570*/  ULDC.64 UR12, c[0x0][0x228] ;  /* 0x00008a00000c7ab9 */ /* 0x000fe20000000a00 */
[----:B------:R-:W-:Y:S01]  /*3c580*/  ULDC.64 UR14, c[0x0][0x228] ;  /* 0x00008a00000e7ab9 */ /* 0x000fe20000000a00 */
[----:B-1----:R-:W-:-:S02]  /*3c590*/  IMAD.SHL.U32 R4, R5, 0x10, RZ ;  /* 0x0000001005047824 */ /* 0x002fc400078e00ff */
[C---:B------:R-:W-:Y:S01]  /*3c5a0*/  IMAD.SHL.U32 R3, R5.reuse, 0x40, RZ ;  /* 0x0000004005037824 */ /* 0x040fe200078e00ff */
[----:B------:R-:W-:Y:S02]  /*3c5b0*/  LOP3.LUT R5, R5, 0x60, RZ, 0xc0, !PT ;  /* 0x0000006005057812 */ /* 0x000fe400078ec0ff */
[----:B------:R-:W-:Y:S02]  /*3c5c0*/  LOP3.LUT R4, R4, 0xf0, RZ, 0xc0, !PT ;  /* 0x000000f004047812 */ /* 0x000fe400078ec0ff */
[----:B------:R-:W-:-:S04]  /*3c5d0*/  LOP3.LUT R3, R3, 0x400, RZ, 0xc0, !PT ;  /* 0x0000040003037812 */ /* 0x000fc800078ec0ff */
[----:B------:R-:W-:Y:S01]  /*3c5e0*/  IADD3 R3, R3, UR10, R4 ;  /* 0x0000000a03037c10 */ /* 0x000fe2000fffe004 */
[----:B------:R-:W-:Y:S01]  /*3c5f0*/  BAR.SYNC.DEFER_BLOCKING 0x0 ;  /* 0x0000000000007b1d */ /* 0x000fe20000010000 */
[----:B--2---:R-:W-:-:S03]  /*3c600*/  ISETP.GE.AND P2, PT, R0, R9, PT ;  /* 0x000000090000720c */ /* 0x004fc60003f46270 */
[----:B------:R-:W-:Y:S01]  /*3c610*/  IMAD R0, R5, 0x8, R3 ;  /* 0x0000000805007824 */ /* 0x000fe200078e0203 */
[----:B------:R-:W-:Y:S02]  /*3c620*/  ISETP.GE.AND P1, PT, R2, R9, PT ;  /* 0x000000090200720c */ /* 0x000fe40003f26270 */
[----:B------:R-:W1:Y:S01]  /*3c630*/  S2R R9, SR_TID.X ;  /* 0x0000000000097919 */ /* 0x000e620000002100 */
[----:B---3--:R-:W-:Y:S01]  /*3c640*/  ISETP.GE.AND P0, PT, R16, R252, PT ;  /* 0x000000fc1000720c */ /* 0x008fe20003f06270 */
[----:B----4-:R2:W-:Y:S01]  /*3c650*/  STSM.16.M88.4 [R0], R12 ;  /* 0x0000000c00007844 */ /* 0x0105e20000000200 */
[----:B-1----:R-:W-:-:S04]  /*3c660*/  LOP3.LUT R9, R9, 0x7f, RZ, 0xc0, !PT ;  /* 0x0000007f09097812 */ /* 0x002fc800078ec0ff */
[----:B------:R-:W-:Y:S01]  /*3c670*/  LEA R252, R9, UR10, 0x4 ;  /* 0x0000000a09fc7c11 */ /* 0x000fe2000f8e20ff */
[----:B------:R-:W-:Y:S01]  /*3c680*/  BAR.SYNC.DEFER_BLOCKING 0x0 ;  /* 0x0000000000007b1d */ /* 0x000fe20000010000 */
[----:B------:R-:W-:Y:S01]  /*3c690*/  IMAD.MOV.U32 R9, RZ, RZ, R186 ;  /* 0x000000ffff097224 */ /* 0x000fe200078e00ba */
[----:B--2---:R-:W-:Y:S01]  /*3c6a0*/  MOV R15, R90 ;  /* 0x0000005a000f7202 */ /* 0x004fe20000000f00 */
[----:B------:R-:W-:Y:S02]  /*3c6b0*/  IMAD.MOV.U32 R12, RZ, RZ, R120 ;  /* 0x000000ffff0c7224 */ /* 0x000fe400078e0078 */
[----:B------:R-:W-:Y:S01]  /*3c6c0*/  IMAD.MOV.U32 R13, RZ, RZ, R122 ;  /* 0x000000ffff0d7224 */ /* 0x000fe200078e007a */
[----:B------:R-:W-:Y:S01]  /*3c6d0*/  MOV R152, R68 ;  /* 0x0000004400987202 */ /* 0x000fe20000000f00 */
[----:B------:R-:W-:Y:S02]  /*3c6e0*/  IMAD.MOV.U32 R14, RZ, RZ, R88 ;  /* 0x000000ffff0e7224 */ /* 0x000fe400078e0058 */
[----:B------:R-:W-:Y:S01]  /*3c6f0*/  IMAD.MOV.U32 R154, RZ, RZ, R36 ;  /* 0x000000ffff9a7224 */ /* 0x000fe200078e0024 */
[----:B------:R-:W-:Y:S01]  /*3c700*/  MOV R184, R72 ;  /* 0x0000004800b87202 */ /* 0x000fe20000000f00 */
[----:B------:R-:W-:Y:S01]  /*3c710*/  IMAD.MOV.U32 R218, RZ, RZ, R112 ;  /* 0x000000ffffda7224 */ /* 0x000fe200078e0070 */
[----:B------:R-:W-:Y:S01]  /*3c720*/  MOV R216, R144 ;  /* 0x0000009000d87202 */ /* 0x000fe20000000f00 */
[----:B------:R-:W-:Y:S01]  /*3c730*/  ULDC.64 UR10, c[0x0][0x228] ;  /* 0x00008a00000a7ab9 */ /* 0x000fe20000000a00 */
[----:B------:R-:W1:Y:S01]  /*3c740*/  LDS.128 R20, [R252] ;  /* 0x00000000fc147984 */ /* 0x000e620000000c00 */
[----:B------:R-:W-:Y:S06]  /*3c750*/  BAR.SYNC.DEFER_BLOCKING 0x0 ;  /* 0x0000000000007b1d */ /* 0x000fec0000010000 */
[----:B------:R-:W-:Y:S04]  /*3c760*/  STSM.16.M88.4 [R0], R8 ;  /* 0x0000000800007844 */ /* 0x000fe80000000200 */
[----:B-1----:R-:W-:Y:S01]  /*3c770*/  STL [R1+0x114], R21 ;  /* 0x0001141501007387 */ /* 0x002fe20000100800 */
[----:B------:R-:W-:-:S03]  /*3c780*/  MOV R18, R20 ;  /* 0x0000001400127202 */ /* 0x000fc60000000f00 */
[----:B------:R-:W-:Y:S01]  /*3c790*/  STL.64 [R1+0x118], R22 ;  /* 0x0001181601007387 */ /* 0x000fe20000100a00 */
[----:B------:R-:W-:Y:S06]  /*3c7a0*/  BAR.SYNC.DEFER_BLOCKING 0x0 ;  /* 0x0000000000007b1d */ /* 0x000fec0000010000 */
[----:B------:R-:W1:Y:S02]  /*3c7b0*/  LDS.128 R20, [R252] ;  /* 0x00000000fc147984 */ /* 0x000e640000000c00 */
[----:B------:R-:W-:Y:S06]  /*3c7c0*/  BAR.SYNC.DEFER_BLOCKING 0x0 ;  /* 0x0000000000007b1d */ /* 0x000fec0000010000 */
[----:B------:R-:W-:Y:S02]  /*3c7d0*/  STSM.16.M88.4 [R0], R12 ;  /* 0x0000000c00007844 */ /* 0x000fe40000000200 */
[----:B------:R-:W-:Y:S06]  /*3c7e0*/  BAR.SYNC.DEFER_BLOCKING 0x0 ;  /* 0x0000000000007b1d */ /* 0x000fec0000010000 */
[----:B------:R-:W2:Y:S04]  /*3c7f0*/  LDS.128 R12, [R252] ;  /* 0x00000000fc0c7984 */ /* 0x000ea80000000c00 */
[----:B-1----:R-:W-:Y:S04]  /*3c800*/  STL [R1+0x104], R21 ;  /* 0x0001041501007387 */ /* 0x002fe80000100800 */
[----:B------:R-:W-:Y:S04]  /*3c810*/  STL.64 [R1+0x108], R22 ;  /* 0x0001081601007387 */ /* 0x000fe80000100a00 */
[----:B--2---:R1:W-:Y:S04]  /*3c820*/  STL.64 [R1+0xf0], R12 ;  /* 0x0000f00c01007387 */ /* 0x0043e80000100a00 */
[----:B------:R2:W-:Y:S04]  /*3c830*/  STL.64 [R1+0xf8], R14 ;  /* 0x0000f80e01007387 */ /* 0x0005e80000100a00 */
[----:B-1----:R-:W3:Y:S04]  /*3c840*/  LDL.LU R12, [R1+0x4] ;  /* 0x00000400010c7983 */ /* 0x002ee80000300800 */
[----:B------:R-:W3:Y:S01]  /*3c850*/  LDL.LU R13, [R1+0xc] ;  /* 0x00000c00010d7983 */ /* 0x000ee20000300800 */
[----:B------:R-:W-:Y:S01]  /*3c860*/  IMAD.MOV.U32 R8, RZ, RZ, R56 ;  /* 0x000000ffff087224 */ /* 0x000fe200078e0038 */
[----:B------:R-:W-:Y:S01]  /*3c870*/  MOV R11, R26 ;  /* 0x0000001a000b7202 */ /* 0x000fe20000000f00 */
[----:B------:R-:W-:-:S02]  /*3c880*/  IMAD.MOV.U32 R9, RZ, RZ, R58 ;  /* 0x000000ffff097224 */ /* 0x000fc400078e003a */
[----:B------:R-:W-:Y:S01]  /*3c890*/  IMAD.MOV.U32 R10, RZ, RZ, R24 ;  /* 0x000000ffff0a7224 */ /* 0x000fe200078e0018 */
[----:B------:R-:W-:Y:S06]  /*3c8a0*/  BAR.SYNC.DEFER_BLOCKING 0x0 ;  /* 0x0000000000007b1d */ /* 0x000fec0000010000 */
[----:B------:R1:W-:Y:S01]  /*3c8b0*/  STSM.16.M88.4 [R0], R8 ;  /* 0x0000000800007844 */ /* 0x0003e20000000200 */
[----:B------:R-:W-:Y:S01]  /*3c8c0*/  IMAD.MOV.U32 R17, RZ, RZ, R20 ;  /* 0x000000ffff117224 */ /* 0x000fe200078e0014 */
[----:B------:R-:W-:Y:S01]  /*3c8d0*/  BAR.SYNC.DEFER_BLOCKING 0x0 ;  /* 0x0000000000007b1d */ /* 0x000fe20000010000 */
[----:B--2---:R-:W-:-:S02]  /*3c8e0*/  IMAD.MOV.U32 R14, RZ, RZ, R217 ;  /* 0x000000ffff0e7224 */ /* 0x004fc400078e00d9 */
[----:B------:R-:W-:-:S03]  /*3c8f0*/  IMAD.MOV.U32 R15, RZ, RZ, R219 ;  /* 0x000000ffff0f7224 */ /* 0x000fc600078e00db */
[----:B------:R-:W2:Y:S02]  /*3c900*/  LDS.128 R20, [R252] ;  /* 0x00000000fc147984 */ /* 0x000ea40000000c00 */
[----:B------:R-:W-:Y:S01]  /*3c910*/  BAR.SYNC.DEFER_BLOCKING 0x0 ;  /* 0x0000000000007b1d */ /* 0x000fe20000010000 */
[----:B-1----:R-:W-:Y:S01]  /*3c920*/  MOV R8, R185 ;  /* 0x000000b900087202 */ /* 0x002fe20000000f00 */
[----:B------:R-:W-:Y:S02]  /*3c930*/  IMAD.MOV.U32 R9, RZ, RZ, R187 ;  /* 0x000000ffff097224 */ /* 0x000fe400078e00bb */
[----:B------:R-:W-:Y:S02]  /*3c940*/  IMAD.MOV.U32 R10, RZ, RZ, R153 ;  /* 0x000000ffff0a7224 */ /* 0x000fe400078e0099 */
[----:B------:R-:W-:Y:S01]  /*3c950*/  IMAD.MOV.U32 R11, RZ, RZ, R155 ;  /* 0x000000ffff0b7224 */ /* 0x000fe200078e009b */
[----:B--2---:R-:W-:Y:S04]  /*3c960*/  STL.64 [R1+0xe0], R20 ;  /* 0x0000e01401007387 */ /* 0x004fe80000100a00 */
[----:B------:R-:W-:Y:S04]  /*3c970*/  STL.64 [R1+0xe8], R22 ;  /* 0x0000e81601007387 */ /* 0x000fe80000100a00 */
[----:B---3--:R-:W-:Y:S01]  /*3c980*/  STSM.16.M88.4 [R0], R12 ;  /* 0x0000000c00007844 */ /* 0x008fe20000000200 */
[----:B------:R-:W-:Y:S06]  /*3c990*/  BAR.SYNC.DEFER_BLOCKING 0x0 ;  /* 0x0000000000007b1d */ /* 0x000fec0000010000 */
[----:B------:R-:W1:Y:S02]  /*3c9a0*/  LDS.128 R12, [R252] ;  /* 0x00000000fc0c7984 */ /* 0x000e640000000c00 */
[----:B------:R-:W-:Y:S06]  /*3c9b0*/  BAR.SYNC.DEFER_BLOCKING 0x0 ;  /* 0x0000000000007b1d */ /* 0x000fec0000010000 */
[----:B------:R2:W-:Y:S02]  /*3c9c0*/  STSM.16.M88.4 [R0], R8 ;  /* 0x0000000800007844 */ /* 0x0005e40000000200 */
[----:B------:R-:W-:Y:S06]  /*3c9d0*/  BAR.SYNC.DEFER_BLOCKING 0x0 ;  /* 0x0000000000007b1d */ /* 0x000fec0000010000 */
[----:B------:R-:W3:Y:S01]  /*3c9e0*/  LDS.128 R20, [R252] ;  /* 0x00000000fc147984 */ /* 0x000ee20000000c00 */
[----:B--2---:R-:W-:Y:S01]  /*3c9f0*/  MOV R8, R121 ;  /* 0x0000007900087202 */ /* 0x004fe20000000f00 */
[----:B------:R-:W-:-:S02]  /*3ca00*/  IMAD.MOV.U32 R9, RZ, RZ, R123 ;  /* 0x000000ffff097224 */ /* 0x000fc400078e007b */
[----:B------:R-:W-:Y:S02]  /*3ca10*/  IMAD.MOV.U32 R10, RZ, RZ, R89 ;  /* 0x000000ffff0a7224 */ /* 0x000fe400078e0059 */
[----:B------:R-:W-:Y:S01]  /*3ca20*/  IMAD.MOV.U32 R11, RZ, RZ, R91 ;  /* 0x000000ffff0b7224 */ /* 0x000fe200078e005b */
[----:B------:R-:W-:Y:S06]  /*3ca30*/  BAR.SYNC.DEFER_BLOCKING 0x0 ;  /* 0x0000000000007b1d */ /* 0x000fec0000010000 */
[----:B------:R-:W-:Y:S04]  /*3ca40*/  STSM.16.M88.4 [R0], R8 ;  /* 0x0000000800007844 */ /* 0x000fe80000000200 */
[----:B-1----:R-:W-:Y:S04]  /*3ca50*/  STL.64 [R1+0xd0], R12 ;  /* 0x0000d00c01007387 */ /* 0x002fe80000100a00 */
[----:B------:R-:W-:Y:S04]  /*3ca60*/  STL.64 [R1+0xd8], R14 ;  /* 0x0000d80e01007387 */ /* 0x000fe80000100a00 */
[----:B---3--:R-:W-:Y:S04]  /*3ca70*/  STL.64 [R1+0xc0], R20 ;  /* 0x0000c01401007387 */ /* 0x008fe80000100a00 */
[----:B------:R-:W-:Y:S01]  /*3ca80*/  STL.64 [R1+0xc8], R22 ;  /* 0x0000c81601007387 */ /* 0x000fe20000100a00 */
[----:B------:R-:W-:Y:S06]  /*3ca90*/  BAR.SYNC.DEFER_BLOCKING 0x0 ;  /* 0x0000000000007b1d */ /* 0x000fec0000010000 */
[----:B------:R-:W1:Y:S04]  /*3caa0*/  LDS.128 R20, [R252] ;  /* 0x00000000fc147984 */ /* 0x000e680000000c00 */
[----:B-1----:R-:W-:Y:S04]  /*3cab0*/  STL [R1+0xb4], R21 ;  /* 0x0000b41501007387 */ /* 0x002fe80000100800 */
[----:B------:R-:W-:Y:S04]  /*3cac0*/  STL.64 [R1+0xb8], R22 ;  /* 0x0000b81601007387 */ /* 0x000fe80000100a00 */
[----:B------:R-:W2:Y:S04]  /*3cad0*/  LDL.LU R8, [R1+0x10] ;  /* 0x0000100001087983 */ /* 0x000ea80000300800 */
[----:B------:R-:W2:Y:S01]  /*3cae0*/  LDL.LU R9, [R1+0x18] ;  /* 0x0000180001097983 */ /* 0x000ea20000300800 */
[----:B------:R-:W-:Y:S01]  /*3caf0*/  MOV R12, R57 ;  /* 0x00000039000c7202 */ /* 0x000fe20000000f00 */
[----:B------:R-:W-:Y:S01]  /*3cb00*/  IMAD.MOV.U32 R13, RZ, RZ, R59 ;  /* 0x000000ffff0d7224 */ /* 0x000fe200078e003b */
[----:B------:R-:W-:Y:S01]  /*3cb10*/  BAR.SYNC.DEFER_BLOCKING 0x0 ;  /* 0x0000000000007b1d */ /* 0x000fe20000010000 */
[----:B------:R-:W-:-:S02]  /*3cb20*/  IMAD.MOV.U32 R14, RZ, RZ, R25 ;  /* 0x000000ffff0e7224 */ /* 0x000fc400078e0019 */
[----:B------:R-:W-:-:S05]  /*3cb30*/  IMAD.MOV.U32 R15, RZ, RZ, R27 ;  /* 0x000000ffff0f7224 */ /* 0x000fca00078e001b */
[----:B------:R1:W-:Y:S01]  /*3cb40*/  STSM.16.M88.4 [R0], R12 ;  /* 0x0000000c00007844 */ /* 0x0003e20000000200 */
[----:B------:R-:W-:Y:S01]  /*3cb50*/  MOV R3, R20 ;  /* 0x0000001400037202 */ /* 0x000fe20000000f00 */
[----:B------:R-:W-:Y:S01]  /*3cb60*/  BAR.SYNC.DEFER_BLOCKING 0x0 ;  /* 0x0000000000007b1d */ /* 0x000fe20000010000 */
[----:B------:R-:W-:Y:S02]  /*3cb70*/  IMAD.MOV.U32 R10, RZ, RZ, R220 ;  /* 0x000000ffff0a7224 */ /* 0x000fe400078e00dc */
[----:B------:R-:W-:-:S03]  /*3cb80*/  IMAD.MOV.U32 R11, RZ, RZ, R222 ;  /* 0x000000ffff0b7224 */ /* 0x000fc600078e00de */
[----:B------:R-:W3:Y:S02]  /*3cb90*/  LDS.128 R20, [R252] ;  /* 0x00000000fc147984 */ /* 0x000ee40000000c00 */
[----:B------:R-:W-:Y:S01]  /*3cba0*/  BAR.SYNC.DEFER_BLOCKING 0x0 ;  /* 0x0000000000007b1d */ /* 0x000fe20000010000 */
[----:B-1----:R-:W-:Y:S01]  /*3cbb0*/  IMAD.MOV.U32 R12, RZ, RZ, R188 ;  /* 0x000000ffff0c7224 */ /* 0x002fe200078e00bc */
[----:B------:R-:W-:Y:S01]  /*3cbc0*/  MOV R13, R190 ;  /* 0x000000be000d7202 */ /* 0x000fe20000000f00 */
[----:B------:R-:W-:Y:S02]  /*3cbd0*/  IMAD.MOV.U32 R14, RZ, RZ, R156 ;  /* 0x000000ffff0e7224 */ /* 0x000fe400078e009c */
[----:B------:R-:W-:Y:S01]  /*3cbe0*/  IMAD.MOV.U32 R15, RZ, RZ, R158 ;  /* 0x000000ffff0f7224 */ /* 0x000fe200078e009e */
[----:B---3--:R-:W-:Y:S01]  /*3cbf0*/  STL [R1+0xa4], R21 ;  /* 0x0000a41501007387 */ /* 0x008fe20000100800 */
[----:B------:R-:W-:-:S03]  /*3cc00*/  IMAD.MOV.U32 R2, RZ, RZ, R20 ;  /* 0x000000ffff027224 */ /* 0x000fc600078e0014 */
[----:B------:R-:W-:Y:S04]  /*3cc10*/  STL.64 [R1+0xa8], R22 ;  /* 0x0000a81601007387 */ /* 0x000fe80000100a00 */
[----:B--2---:R-:W-:Y:S01]  /*3cc20*/  STSM.16.M88.4 [R0], R8 ;  /* 0x0000000800007844 */ /* 0x004fe20000000200 */
[----:B------:R-:W-:Y:S06]  /*3cc30*/  BAR.SYNC.DEFER_BLOCKING 0x0 ;  /* 0x0000000000007b1d */ /* 0x000fec0000010000 */
[----:B------:R-:W1:Y:S02]  /*3cc40*/  LDS.128 R8, [R252] ;  /* 0x00000000fc087984 */ /* 0x000e640000000c00 */
[----:B------:R-:W-:Y:S06]  /*3cc50*/  BAR.SYNC.DEFER_BLOCKING 0x0 ;  /* 0x0000000000007b1d */ /* 0x000fec0000010000 */
[----:B------:R-:W-:Y:S02]  /*3cc60*/  STSM.16.M88.4 [R0], R12 ;  /* 0x0000000c00007844 */ /* 0x000fe40000000200 */
[----:B------:R-:W-:Y:S06]  /*3cc70*/  BAR.SYNC.DEFER_BLOCKING 0x0 ;  /* 0x0000000000007b1d */ /* 0x000fec0000010000 */
[----:B------:R-:W2:Y:S04]  /*3cc80*/  LDS.128 R20, [R252] ;  /* 0x00000000fc147984 */ /* 0x000ea80000000c00 */
[----:B-1----:R1:W-:Y:S04]  /*3cc90*/  STL.64 [R1+0x90], R8 ;  /* 0x0000900801007387 */ /* 0x0023e80000100a00 */
[----:B------:R3:W-:Y:S01]  /*3cca0*/  STL.64 [R1+0x98], R10 ;  /* 0x0000980a01007387 */ /* 0x0007e20000100a00 */
[----:B-1----:R-:W-:Y:S01]  /*3ccb0*/  MOV R8, R124 ;  /* 0x0000007c00087202 */ /* 0x002fe20000000f00 */
[----:B------:R-:W-:-:S02]  /*3ccc0*/  IMAD.MOV.U32 R9, RZ, RZ, R126 ;  /* 0x000000ffff097224 */ /* 0x000fc400078e007e */
[----:B---3--:R-:W-:Y:S02]  /*3ccd0*/  IMAD.MOV.U32 R10, RZ, RZ, R92 ;  /* 0x000000ffff0a7224 */ /* 0x008fe400078e005c */
[----:B------:R-:W-:Y:S01]  /*3cce0*/  IMAD.MOV.U32 R11, RZ, RZ, R94 ;  /* 0x000000ffff0b7224 */ /* 0x000fe200078e005e */
[----:B------:R-:W-:Y:S06]  /*3ccf0*/  BAR.SYNC.DEFER_BLOCKING 0x0 ;  /* 0x0000000000007b1d */ /* 0x000fec0000010000 */
[----:B------:R-:W-:Y:S02]  /*3cd00*/  STSM.16.M88.4 [R0], R8 ;  /* 0x0000000800007844 */ /* 0x000fe40000000200 */
[----:B------:R-:W-:Y:S06]  /*3cd10*/  BAR.SYNC.DEFER_BLOCKING 0x0 ;  /* 0x0000000000007b1d */ /* 0x000fec0000010000 */
[----:B------:R-:W1:Y:S04]  /*3cd20*/  LDS.128 R8, [R252] ;  /* 0x00000000fc087984 */ /* 0x000e680000000c00 */
[----:B--2---:R-:W-:Y:S04]  /*3cd30*/  STL.64 [R1+0x80], R20 ;  /* 0x0000801401007387 */ /* 0x004fe80000100a00 */
[----:B------:R-:W-:Y:S04]  /*3cd40*/  STL.64 [R1+0x88], R22 ;  /* 0x0000881601007387 */ /* 0x000fe80000100a00 */
[----:B-1----:R1:W-:Y:S04]  /*3cd50*/  STL.64 [R1], R8 ;  /* 0x0000000801007387 */ /* 0x0023e80000100a00 */
[----:B------:R2:W-:Y:S04]  /*3cd60*/  STL.64 [R1+0x8], R10 ;  /* 0x0000080a01007387 */ /* 0x0005e80000100a00 */
[----:B-1----:R-:W3:Y:S04]  /*3cd70*/  LDL.LU R8, [R1+0x14] ;  /* 0x0000140001087983 */ /* 0x002ee80000300800 */
[----:B------:R-:W3:Y:S04]  /*3cd80*/  LDL.LU R9, [R1+0x1c] ;  /* 0x00001c0001097983 */ /* 0x000ee80000300800 */
[----:B------:R-:W4:Y:S04]  /*3cd90*/  LDL.LU R120, [R1+0x20] ;  /* 0x0000200001787983 */ /* 0x000f280000300800 */
[----:B------:R-:W4:Y:S01]  /*3cda0*/  LDL.LU R121, [R1+0x28] ;  /* 0x0000280001797983 */ /* 0x000f220000300800 */
[----:B------:R-:W-:Y:S01]  /*3cdb0*/  MOV R12, R60 ;  /* 0x0000003c000c7202 */ /* 0x000fe20000000f00 */
[----:B------:R-:W-:-:S02]  /*3cdc0*/  IMAD.MOV.U32 R13, RZ, RZ, R62 ;  /* 0x000000ffff0d7224 */ /* 0x000fc400078e003e */
[----:B------:R-:W-:Y:S02]  /*3cdd0*/  IMAD.MOV.U32 R14, RZ, RZ, R28 ;  /* 0x000000ffff0e7224 */ /* 0x000fe400078e001c */
[----:B------:R-:W-:Y:S01]  /*3cde0*/  IMAD.MOV.U32 R15, RZ, RZ, R30 ;  /* 0x000000ffff0f7224 */ /* 0x000fe200078e001e */
[----:B------:R-:W-:Y:S06]  /*3cdf0*/  BAR.SYNC.DEFER_BLOCKING 0x0 ;  /* 0x0000000000007b1d */ /* 0x000fec0000010000 */
[----:B------:R1:W-:Y:S02]  /*3ce00*/  STSM.16.M88.4 [R0], R12 ;  /* 0x0000000c00007844 */ /* 0x0003e40000000200 */
[----:B------:R-:W-:Y:S01]  /*3ce10*/  BAR.SYNC.DEFER_BLOCKING 0x0 ;  /* 0x0000000000007b1d */ /* 0x000fe20000010000 */
[----:B--2---:R-:W-:Y:S01]  /*3ce20*/  MOV R10, R221 ;  /* 0x000000dd000a7202 */ /* 0x004fe20000000f00 */
[----:B------:R-:W-:-:S04]  /*3ce30*/  IMAD.MOV.U32 R11, RZ, RZ, R223 ;  /* 0x000000ffff0b7224 */ /* 0x000fc800078e00df */
[----:B------:R-:W2:Y:S02]  /*3ce40*/  LDS.128 R248, [R252] ;  /* 0x00000000fcf87984 */ /* 0x000ea40000000c00 */
[----:B------:R-:W-:Y:S01]  /*3ce50*/  BAR.SYNC.DEFER_BLOCKING 0x0 ;  /* 0x0000000000007b1d */ /* 0x000fe20000010000 */
[----:B-1----:R-:W-:Y:S01]  /*3ce60*/  IMAD.MOV.U32 R12, RZ, RZ, R189 ;  /* 0x000000ffff0c7224 */ /* 0x002fe200078e00bd */
[----:B------:R-:W-:Y:S01]  /*3ce70*/  MOV R14, R157 ;  /* 0x0000009d000e7202 */ /* 0x000fe20000000f00 */
[----:B------:R-:W-:Y:S02]  /*3ce80*/  IMAD.MOV.U32 R13, RZ, RZ, R191 ;  /* 0x000000ffff0d7224 */ /* 0x000fe400078e00bf */
[----:B------:R-:W-:Y:S02]  /*3ce90*/  IMAD.MOV.U32 R15, RZ, RZ, R159 ;  /* 0x000000ffff0f7224 */ /* 0x000fe400078e009f */
[----:B------:R-:W-:Y:S02]  /*3cea0*/  IMAD.MOV.U32 R20, RZ, RZ, R61 ;  /* 0x000000ffff147224 */ /* 0x000fe400078e003d */
[----:B------:R-:W-:Y:S01]  /*3ceb0*/  IMAD.MOV.U32 R21, RZ, RZ, R63 ;  /* 0x000000ffff157224 */ /* 0x000fe200078e003f */
[----:B------:R-:W-:Y:S01]  /*3cec0*/  MOV R22, R29 ;  /* 0x0000001d00167202 */ /* 0x000fe20000000f00 */
[----:B------:R-:W-:-:S02]  /*3ced0*/  IMAD.MOV.U32 R23, RZ, RZ, R31 ;  /* 0x000000ffff177224 */ /* 0x000fc400078e001f */
[----:B------:R-:W-:Y:S02]  /*3cee0*/  IMAD.MOV.U32 R122, RZ, RZ, R224 ;  /* 0x000000ffff7a7224 */ /* 0x000fe400078e00e0 */
[----:B------:R-:W-:Y:S01]  /*3cef0*/  IMAD.MOV.U32 R123, RZ, RZ, R226 ;  /* 0x000000ffff7b7224 */ /* 0x000fe200078e00e2 */
[----:B---3--:R-:W-:Y:S01]  /*3cf00*/  STSM.16.M88.4 [R0], R8 ;  /* 0x0000000800007844 */ /* 0x008fe20000000200 */
[----:B------:R-:W-:Y:S06]  /*3cf10*/  BAR.SYNC.DEFER_BLOCKING 0x0 ;  /* 0x0000000000007b1d */ /* 0x000fec0000010000 */
[----:B------:R-:W1:Y:S02]  /*3cf20*/  LDS.128 R8, [R252] ;  /* 0x00000000fc087984 */ /* 0x000e640000000c00 */
[----:B------:R-:W-:Y:S06]  /*3cf30*/  BAR.SYNC.DEFER_BLOCKING 0x0 ;  /* 0x0000000000007b1d */ /* 0x000fec0000010000 */
[----:B------:R3:W-:Y:S02]  /*3cf40*/  STSM.16.M88.4 [R0], R12 ;  /* 0x0000000c00007844 */ /* 0x0007e40000000200 */
[----:B------:R-:W-:Y:S06]  /*3cf50*/  BAR.SYNC.DEFER_BLOCKING 0x0 ;  /* 0x0000000000007b1d */ /* 0x000fec0000010000 */
[----:B------:R-:W1:Y:S01]  /*3cf60*/  LDS.128 R60, [R252] ;  /* 0x00000000fc3c7984 */ /* 0x000e620000000c00 */
[----:B---3--:R-:W-:Y:S01]  /*3cf70*/  IMAD.MOV.U32 R12, RZ, RZ, R125 ;  /* 0x000000ffff0c7224 */ /* 0x008fe200078e007d */
[----:B------:R-:W-:Y:S01]  /*3cf80*/  MOV R14, R93 ;  /* 0x0000005d000e7202 */ /* 0x000fe20000000f00 */
[----:B------:R-:W-:-:S02]  /*3cf90*/  IMAD.MOV.U32 R13, RZ, RZ, R127 ;  /* 0x000000ffff0d7224 */ /* 0x000fc400078e007f */
[----:B------:R-:W-:Y:S01]  /*3cfa0*/  IMAD.MOV.U32 R15, RZ, RZ, R95 ;  /* 0x000000ffff0f7224 */ /* 0x000fe200078e005f */
[----:B------:R-:W-:Y:S06]  /*3cfb0*/  BAR.SYNC.DEFER_BLOCKING 0x0 ;  /* 0x0000000000007b1d */ /* 0x000fec0000010000 */
[----:B------:R-:W-:Y:S02]  /*3cfc0*/  STSM.16.M88.4 [R0], R12 ;  /* 0x0000000c00007844 */ /* 0x000fe40000000200 */
[----:B------:R-:W-:Y:S06]  /*3cfd0*/  BAR.SYNC.DEFER_BLOCKING 0x0 ;  /* 0x0000000000007b1d */ /* 0x000fec0000010000 */
[----:B------:R-:W3:Y:S02]  /*3cfe0*/  LDS.128 R56, [R252] ;  /* 0x00000000fc387984 */ /* 0x000ee40000000c00 */
[----:B------:R-:W-:Y:S06]  /*3cff0*/  BAR.SYNC.DEFER_BLOCKING 0x0 ;  /* 0x0000000000007b1d */ /* 0x000fec0000010000 */
[----:B------:R2:W-:Y:S02]  /*3d000*/  STSM.16.M88.4 [R0], R20 ;  /* 0x0000001400007844 */ /* 0x0005e40000000200 */
[----:B------:R-:W-:Y:S06]  /*3d010*/  BAR.SYNC.DEFER_BLOCKING 0x0 ;  /* 0x0000000000007b1d */ /* 0x000fec0000010000 */
[----:B------:R-:W3:Y:S02]  /*3d020*/  LDS.128 R28, [R252] ;  /* 0x00000000fc1c7984 */ /* 0x000ee40000000c00 */
[----:B------:R-:W-:Y:S06]  /*3d030*/  BAR.SYNC.DEFER_BLOCKING 0x0 ;  /* 0x0000000000007b1d */ /* 0x000fec0000010000 */
[----:B----4-:R-:W-:Y:S02]  /*3d040*/  STSM.16.M88.4 [R0], R120 ;  /* 0x0000007800007844 */ /* 0x010fe40000000200 */
[----:B------:R-:W-:Y:S01]  /*3d050*/  BAR.SYNC.DEFER_BLOCKING 0x0 ;  /* 0x0000000000007b1d */ /* 0x000fe20000010000 */
[----:B------:R-:W-:Y:S01]  /*3d060*/  MOV R92, R192 ;  /* 0x000000c0005c7202 */ /* 0x000fe20000000f00 */
[----:B------:R-:W-:-:S02]  /*3d070*/  IMAD.MOV.U32 R93, RZ, RZ, R194 ;  /* 0x000000ffff5d7224 */ /* 0x000fc400078e00c2 */
[----:B------:R-:W-:Y:S02]  /*3d080*/  IMAD.MOV.U32 R94, RZ, RZ, R160 ;  /* 0x000000ffff5e7224 */ /* 0x000fe400078e00a0 */
[----:B------:R-:W4:Y:S01]  /*3d090*/  LDS.128 R24, [R252] ;  /* 0x00000000fc187984 */ /* 0x000f220000000c00 */
[----:B------:R-:W-:Y:S01]  /*3d0a0*/  IMAD.MOV.U32 R95, RZ, RZ, R162 ;  /* 0x000000ffff5f7224 */ /* 0x000fe200078e00a2 */
[----:B------:R-:W-:Y:S06]  /*3d0b0*/  BAR.SYNC.DEFER_BLOCKING 0x0 ;  /* 0x0000000000007b1d */ /* 0x000fec0000010000 */
[----:B------:R-:W-:Y:S02]  /*3d0c0*/  STSM.16.M88.4 [R0], R92 ;  /* 0x0000005c00007844 */ /* 0x000fe40000000200 */
[----:B------:R-:W-:Y:S01]  /*3d0d0*/  BAR.SYNC.DEFER_BLOCKING 0x0 ;  /* 0x0000000000007b1d */ /* 0x000fe20000010000 */
[----:B--2---:R-:W-:Y:S01]  /*3d0e0*/  MOV R20, R128 ;  /* 0x0000008000147202 */ /* 0x004fe20000000f00 */
[----:B------:R-:W-:-:S02]  /*3d0f0*/  IMAD.MOV.U32 R21, RZ, RZ, R130 ;  /* 0x000000ffff157224 */ /* 0x000fc400078e0082 */
[----:B------:R-:W-:Y:S02]  /*3d100*/  IMAD.MOV.U32 R22, RZ, RZ, R96 ;  /* 0x000000ffff167224 */ /* 0x000fe400078e0060 */
[----:B------:R-:W2:Y:S01]  /*3d110*/  LDS.128 R12, [R252] ;  /* 0x00000000fc0c7984 */ /* 0x000ea20000000c00 */
[----:B------:R-:W-:Y:S01]  /*3d120*/  IMAD.MOV.U32 R23, RZ, RZ, R98 ;  /* 0x000000ffff177224 */ /* 0x000fe200078e0062 */
[----:B------:R-:W-:Y:S06]  /*3d130*/  BAR.SYNC.DEFER_BLOCKING 0x0 ;  /* 0x0000000000007b1d */ /* 0x000fec0000010000 */
[----:B------:R-:W-:Y:S02]  /*3d140*/  STSM.16.M88.4 [R0], R20 ;  /* 0x0000001400007844 */ /* 0x000fe40000000200 */
[----:B------:R-:W-:Y:S01]  /*3d150*/  BAR.SYNC.DEFER_BLOCKING 0x0 ;  /* 0x0000000000007b1d */ /* 0x000fe20000010000 */
[----:B------:R-:W-:Y:S01]  /*3d160*/  MOV R88, R64 ;  /* 0x0000004000587202 */ /* 0x000fe20000000f00 */
[----:B------:R-:W-:-:S02]  /*3d170*/  IMAD.MOV.U32 R89, RZ, RZ, R66 ;  /* 0x000000ffff597224 */ /* 0x000fc400078e0042 */
[----:B------:R-:W-:Y:S02]  /*3d180*/  IMAD.MOV.U32 R90, RZ, RZ, R32 ;  /* 0x000000ffff5a7224 */ /* 0x000fe400078e0020 */
[----:B------:R-:W2:Y:S01]  /*3d190*/  LDS.128 R20, [R252] ;  /* 0x00000000fc147984 */ /* 0x000ea20000000c00 */
[----:B------:R-:W-:Y:S01]  /*3d1a0*/  IMAD.MOV.U32 R91, RZ, RZ, R34 ;  /* 0x000000ffff5b7224 */ /* 0x000fe200078e0022 */
[----:B------:R-:W-:Y:S06]  /*3d1b0*/  BAR.SYNC.DEFER_BLOCKING 0x0 ;  /* 0x0000000000007b1d */ /* 0x000fec0000010000 */
[----:B------:R1:W-:Y:S02]  /*3d1c0*/  STSM.16.M88.4 [R0], R88 ;  /* 0x0000005800007844 */ /* 0x0003e40000000200 */
[----:B------:R-:W-:Y:S06]  /*3d1d0*/  BAR.SYNC.DEFER_BLOCKING 0x0 ;  /* 0x0000000000007b1d */ /* 0x000fec0000010000 */
[----:B-1----:R-:W3:Y:S04]  /*3d1e0*/  LDL.LU R88, [R1+0x24] ;  /* 0x0000240001587983 */ /* 0x002ee80000300800 */
[----:B------:R-:W3:Y:S04]  /*3d1f0*/  LDL.LU R89, [R1+0x2c] ;  /* 0x00002c0001597983 */ /* 0x000ee80000300800 */
[----:B------:R-:W1:Y:S01]  /*3d200*/  LDS.128 R92, [R252] ;  /* 0x00000000fc5c7984 */ /* 0x000e620000000c00 */
[----:B------:R-:W-:Y:S01]  /*3d210*/  MOV R90, R225 ;  /* 0x000000e1005a7202 */ /* 0x000fe20000000f00 */
[----:B------:R-:W-:Y:S01]  /*3d220*/  IMAD.MOV.U32 R91, RZ, RZ, R227 ;  /* 0x000000ffff5b7224 */ /* 0x000fe200078e00e3 */
[----:B------:R-:W-:Y:S01]  /*3d230*/  BAR.SYNC.DEFER_BLOCKING 0x0 ;  /* 0x0000000000007b1d */ /* 0x000fe20000010000 */
[----:B------:R-:W-:Y:S01]  /*3d240*/  IMAD.MOV.U32 R120, RZ, RZ, R193 ;  /* 0x000000ffff787224 */ /* 0x000fe200078e00c1 */
[----:B------:R-:W-:Y:S01]  /*3d250*/  MOV R122, R161 ;  /* 0x000000a1007a7202 */ /* 0x000fe20000000f00 */
[----:B------:R-:W-:-:S02]  /*3d260*/  IMAD.MOV.U32 R121, RZ, RZ, R195 ;  /* 0x000000ffff797224 */ /* 0x000fc400078e00c3 */
[----:B------:R-:W-:Y:S02]  /*3d270*/  IMAD.MOV.U32 R123, RZ, RZ, R163 ;  /* 0x000000ffff7b7224 */ /* 0x000fe400078e00a3 */
[----:B------:R-:W-:Y:S02]  /*3d280*/  IMAD.MOV.U32 R124, RZ, RZ, R129 ;  /* 0x000000ffff7c7224 */ /* 0x000fe400078e0081 */
[----:B------:R-:W-:Y:S01]  /*3d290*/  IMAD.MOV.U32 R125, RZ, RZ, R131 ;  /* 0x000000ffff7d7224 */ /* 0x000fe200078e0083 */
[----:B------:R-:W-:Y:S01]  /*3d2a0*/  MOV R126, R97 ;  /* 0x00000061007e7202 */ /* 0x000fe20000000f00 */
[----:B------:R-:W-:Y:S02]  /*3d2b0*/  IMAD.MOV.U32 R127, RZ, RZ, R99 ;  /* 0x000000ffff7f7224 */ /* 0x000fe400078e0063 */
[----:B------:R-:W-:Y:S01]  /*3d2c0*/  IMAD.MOV.U32 R64, RZ, RZ, R65 ;  /* 0x000000ffff407224 */ /* 0x000fe200078e0041 */
[----:B------:R-:W-:Y:S01]  /*3d2d0*/  MOV R66, R33 ;  /* 0x0000002100427202 */ /* 0x000fe20000000f00 */
[----:B------:R-:W-:-:S02]  /*3d2e0*/  IMAD.MOV.U32 R65, RZ, RZ, R67 ;  /* 0x000000ffff417224 */ /* 0x000fc400078e0043 */
[----:B------:R-:W-:Y:S01]  /*3d2f0*/  IMAD.MOV.U32 R67, RZ, RZ, R35 ;  /* 0x000000ffff437224 */ /* 0x000fe200078e0023 */
[----:B---3--:R-:W-:Y:S01]  /*3d300*/  STSM.16.M88.4 [R0], R88 ;  /* 0x0000005800007844 */ /* 0x008fe20000000200 */
[----:B------:R-:W-:Y:S06]  /*3d310*/  BAR.SYNC.DEFER_BLOCKING 0x0 ;  /* 0x0000000000007b1d */ /* 0x000fec0000010000 */
[----:B------:R-:W3:Y:S02]  /*3d320*/  LDS.128 R88, [R252] ;  /* 0x00000000fc587984 */ /* 0x000ee40000000c00 */
[----:B------:R-:W-:Y:S06]  /*3d330*/  BAR.SYNC.DEFER_BLOCKING 0x0 ;  /* 0x0000000000007b1d */ /* 0x000fec0000010000 */
[----:B------:R-:W-:Y:S02]  /*3d340*/  STSM.16.M88.4 [R0], R120 ;  /* 0x0000007800007844 */ /* 0x000fe40000000200 */
[----:B------:R-:W-:Y:S06]  /*3d350*/  BAR.SYNC.DEFER_BLOCKING 0x0 ;  /* 0x0000000000007b1d */ /* 0x000fec0000010000 */
[----:B------:R-:W3:Y:S02]  /*3d360*/  LDS.128 R128, [R252] ;  /* 0x00000000fc807984 */ /* 0x000ee40000000c00 */
[----:B------:R-:W-:Y:S06]  /*3d370*/  BAR.SYNC.DEFER_BLOCKING 0x0 ;  /* 0x0000000000007b1d */ /* 0x000fec0000010000 */
[----:B------:R-:W-:Y:S02]  /*3d380*/  STSM.16.M88.4 [R0], R124 ;  /* 0x0000007c00007844 */ /* 0x000fe40000000200 */
[----:B------:R-:W-:Y:S06]  /*3d390*/  BAR.SYNC.DEFER_BLOCKING 0x0 ;  /* 0x0000000000007b1d */ /* 0x000fec0000010000 */
[----:B------:R-:W3:Y:S02]  /*3d3a0*/  LDS.128 R120, [R252] ;  /* 0x00000000fc787984 */ /* 0x000ee40000000c00 */
[----:B------:R-:W-:Y:S06]  /*3d3b0*/  BAR.SYNC.DEFER_BLOCKING 0x0 ;  /* 0x0000000000007b1d */ /* 0x000fec0000010000 */
[----:B------:R4:W-:Y:S02]  /*3d3c0*/  STSM.16.M88.4 [R0], R64 ;  /* 0x0000004000007844 */ /* 0x0009e40000000200 */
[----:B------:R-:W-:Y:S06]  /*3d3d0*/  BAR.SYNC.DEFER_BLOCKING 0x0 ;  /* 0x0000000000007b1d */ /* 0x000fec0000010000 */
[----:B----4-:R-:W4:Y:S04]  /*3d3e0*/  LDL.LU R64, [R1+0x30] ;  /* 0x0000300001407983 */ /* 0x010f280000300800 */
[----:B------:R-:W4:Y:S04]  /*3d3f0*/  LDL.LU R65, [R1+0x38] ;  /* 0x0000380001417983 */ /* 0x000f280000300800 */
[----:B------:R-:W3:Y:S01]  /*3d400*/  LDS.128 R124, [R252] ;  /* 0x00000000fc7c7984 */ /* 0x000ee20000000c00 */
[----:B------:R-:W-:-:S02]  /*3d410*/  IMAD.MOV.U32 R66, RZ, RZ, R228 ;  /* 0x000000ffff427224 */ /* 0x000fc400078e00e4 */
[----:B------:R-:W-:Y:S01]  /*3d420*/  IMAD.MOV.U32 R67, RZ, RZ, R230 ;  /* 0x000000ffff437224 */ /* 0x000fe200078e00e6 */
[----:B------:R-:W-:Y:S01]  /*3d430*/  BAR.SYNC.DEFER_BLOCKING 0x0 ;  /* 0x0000000000007b1d */ /* 0x000fe20000010000 */
[----:B------:R-:W-:Y:S01]  /*3d440*/  MOV R32, R196 ;  /* 0x000000c400207202 */ /* 0x000fe20000000f00 */
[----:B------:R-:W-:Y:S02]  /*3d450*/  IMAD.MOV.U32 R33, RZ, RZ, R198 ;  /* 0x000000ffff217224 */ /* 0x000fe400078e00c6 */
[----:B------:R-:W-:Y:S02]  /*3d460*/  IMAD.MOV.U32 R34, RZ, RZ, R164 ;  /* 0x000000ffff227224 */ /* 0x000fe400078e00a4 */
[----:B------:R-:W-:Y:S02]  /*3d470*/  IMAD.MOV.U32 R35, RZ, RZ, R166 ;  /* 0x000000ffff237224 */ /* 0x000fe400078e00a6 */
[----:B------:R-:W-:Y:S02]  /*3d480*/  IMAD.MOV.U32 R153, RZ, RZ, R70 ;  /* 0x000000ffff997224 */ /* 0x000fe400078e0046 */
[----:B------:R-:W-:Y:S01]  /*3d490*/  IMAD.MOV.U32 R155, RZ, RZ, R38 ;  /* 0x000000ffff9b7224 */ /* 0x000fe200078e0026 */
[----:B----4-:R-:W-:Y:S01]  /*3d4a0*/  STSM.16.M88.4 [R0], R64 ;  /* 0x0000004000007844 */ /* 0x010fe20000000200 */
[----:B------:R-:W-:Y:S06]  /*3d4b0*/  BAR.SYNC.DEFER_BLOCKING 0x0 ;  /* 0x0000000000007b1d */ /* 0x000fec0000010000 */
[----:B------:R-:W4:Y:S02]  /*3d4c0*/  LDS.128 R96, [R252] ;  /* 0x00000000fc607984 */ /* 0x000f240000000c00 */
[----:B------:R-:W-:Y:S06]  /*3d4d0*/  BAR.SYNC.DEFER_BLOCKING 0x0 ;  /* 0x0000000000007b1d */ /* 0x000fec0000010000 */
[----:B------:R2:W-:Y:S02]  /*3d4e0*/  STSM.16.M88.4 [R0], R32 ;  /* 0x0000002000007844 */ /* 0x0005e40000000200 */
[----:B------:R-:W-:Y:S06]  /*3d4f0*/  BAR.SYNC.DEFER_BLOCKING 0x0 ;  /* 0x0000000000007b1d */ /* 0x000fec0000010000 */
[----:B------:R-:W4:Y:S01]  /*3d500*/  LDS.128 R64, [R252] ;  /* 0x00000000fc407984 */ /* 0x000f220000000c00 */
[----:B--2---:R-:W-:Y:S01]  /*3d510*/  MOV R32, R132 ;  /* 0x0000008400207202 */ /* 0x004fe20000000f00 */
[----:B------:R-:W-:-:S02]  /*3d520*/  IMAD.MOV.U32 R33, RZ, RZ, R134 ;  /* 0x000000ffff217224 */ /* 0x000fc400078e0086 */
[----:B------:R-:W-:Y:S02]  /*3d530*/  IMAD.MOV.U32 R34, RZ, RZ, R100 ;  /* 0x000000ffff227224 */ /* 0x000fe400078e0064 */
[----:B------:R-:W-:Y:S01]  /*3d540*/  IMAD.MOV.U32 R35, RZ, RZ, R102 ;  /* 0x000000ffff237224 */ /* 0x000fe200078e0066 */
[----:B------:R-:W-:Y:S06]  /*3d550*/  BAR.SYNC.DEFER_BLOCKING 0x0 ;  /* 0x0000000000007b1d */ /* 0x000fec0000010000 */
[----:B------:R-:W-:Y:S02]  /*3d560*/  STSM.16.M88.4 [R0], R32 ;  /* 0x0000002000007844 */ /* 0x000fe40000000200 */
[----:B------:R-:W-:Y:S06]  /*3d570*/  BAR.SYNC.DEFER_BLOCKING 0x0 ;  /* 0x0000000000007b1d */ /* 0x000fec0000010000 */
[----:B------:R-:W2:Y:S02]  /*3d580*/  LDS.128 R32, [R252] ;  /* 0x00000000fc207984 */ /* 0x000ea40000000c00 */
        /* <DEDUP_REMOVED lines=13> */
[----:B------:R-:W-:Y:S01]  /*3d660*/  IMAD.MOV.U32 R132, RZ, RZ, R133 ;  /* 0x000000ffff847224 */ /* 0x000fe200078e0085 */
[----:B------:R-:W-:Y:S01]  /*3d670*/  MOV R134, R101 ;  /* 0x0000006500867202 */ /* 0x000fe20000000f00 */
[----:B------:R-:W-:Y:S02]  /*3d680*/  IMAD.MOV.U32 R133, RZ, RZ, R135 ;  /* 0x000000ffff857224 */ /* 0x000fe400078e0087 */
        /* <DEDUP_REMOVED lines=30> */
[----:B------:R-:W-:-:S02]  /*3d870*/  IMAD.MOV.U32 R186, RZ, RZ, R40 ;  /* 0x000000ffffba7224 */ /* 0x000fc400078e0028 */
        /* <DEDUP_REMOVED lines=17> */
[----:B------:R1:W-:Y:S04]  /*3d990*/  STSM.16.M88.4 [R0], R184 ;  /* 0x000000b800007844 */ /* 0x0003e80000000200 */
[----:B-1----:R-:W3:Y:S04]  /*3d9a0*/  LDL.LU R184, [R1+0x44] ;  /* 0x0000440001b87983 */ /* 0x002ee80000300800 */
[----:B------:R-:W3:Y:S01]  /*3d9b0*/  LDL.LU R185, [R1+0x4c] ;  /* 0x00004c0001b97983 */ /* 0x000ee20000300800 */
[----:B------:R-:W-:-:S03]  /*3d9c0*/  IMAD.MOV.U32 R188, RZ, RZ, R201 ;  /* 0x000000ffffbc7224 */ /* 0x000fc600078e00c9 */
[----:B------:R-:W4:Y:S04]  /*3d9d0*/  LDL.LU R200, [R1+0x50] ;  /* 0x0000500001c87983 */ /* 0x000f280000300800 */
[----:B------:R-:W4:Y:S01]  /*3d9e0*/  LDL.LU R201, [R1+0x58] ;  /* 0x0000580001c97983 */ /* 0x000f220000300800 */
[----:B------:R-:W-:Y:S01]  /*3d9f0*/  MOV R190, R169 ;  /* 0x000000a900be7202 */ /* 0x000fe20000000f00 */
[----:B------:R-:W-:Y:S01]  /*3da00*/  IMAD.MOV.U32 R191, RZ, RZ, R171 ;  /* 0x000000ffffbf7224 */ /* 0x000fe200078e00ab */
[----:B------:R-:W-:Y:S01]  /*3da10*/  BAR.SYNC.DEFER_BLOCKING 0x0 ;  /* 0x0000000000007b1d */ /* 0x000fe20000010000 */
[----:B------:R-:W-:Y:S01]  /*3da20*/  MOV R186, R233 ;  /* 0x000000e900ba7202 */ /* 0x000fe20000000f00 */
[----:B------:R-:W-:-:S04]  /*3da30*/  IMAD.MOV.U32 R187, RZ, RZ, R235 ;  /* 0x000000ffffbb7224 */ /* 0x000fc800078e00eb */
[----:B------:R-:W1:Y:S02]  /*3da40*/  LDS.128 R168, [R252] ;  /* 0x00000000fca87984 */ /* 0x000e640000000c00 */
[----:B------:R-:W-:Y:S01]  /*3da50*/  BAR.SYNC.DEFER_BLOCKING 0x0 ;  /* 0x0000000000007b1d */ /* 0x000fe20000010000 */
        /* <DEDUP_REMOVED lines=8> */
[----:B------:R-:W-:Y:S02]  /*3dae0*/  IMAD.MOV.U32 R75, RZ, RZ, R43 ;  /* 0x000000ffff4b7224 */ /* 0x000fe400078e002b */
[----:B------:R-:W-:Y:S02]  /*3daf0*/  IMAD.MOV.U32 R202, RZ, RZ, R236 ;  /* 0x000000ffffca7224 */ /* 0x000fe400078e00ec */
[----:B------:R-:W-:Y:S01]  /*3db00*/  IMAD.MOV.U32 R203, RZ, RZ, R238 ;  /* 0x000000ffffcb7224 */ /* 0x000fe200078e00ee */
[----:B------:R-:W-:Y:S01]  /*3db10*/  MOV R40, R204 ;  /* 0x000000cc00287202 */ /* 0x000fe20000000f00 */
[----:B---3--:R-:W-:Y:S01]  /*3db20*/  STSM.16.M88.4 [R0], R184 ;  /* 0x000000b800007844 */ /* 0x008fe20000000200 */
[----:B------:R-:W-:Y:S01]  /*3db30*/  BAR.SYNC.DEFER_BLOCKING 0x0 ;  /* 0x0000000000007b1d */ /* 0x000fe20000010000 */
[----:B------:R-:W-:Y:S02]  /*3db40*/  IMAD.MOV.U32 R41, RZ, RZ, R206 ;  /* 0x000000ffff297224 */ /* 0x000fe400078e00ce */
[----:B------:R-:W-:-:S02]  /*3db50*/  IMAD.MOV.U32 R42, RZ, RZ, R172 ;  /* 0x000000ffff2a7224 */ /* 0x000fc400078e00ac */
[----:B------:R-:W-:Y:S01]  /*3db60*/  IMAD.MOV.U32 R43, RZ, RZ, R174 ;  /* 0x000000ffff2b7224 */ /* 0x000fe200078e00ae */
[----:B------:R-:W-:Y:S01]  /*3db70*/  MOV R196, R76 ;  /* 0x0000004c00c47202 */ /* 0x000fe20000000f00 */
[----:B------:R-:W-:Y:S01]  /*3db80*/  IMAD.MOV.U32 R197, RZ, RZ, R78 ;  /* 0x000000ffffc57224 */ /* 0x000fe200078e004e */
[----:B------:R-:W3:Y:S04]  /*3db90*/  LDL.LU R236, [R1+0x124c] ;  /* 0x00124c0001ec7983 */ /* 0x000ee80000300800 */
[----:B------:R-:W1:Y:S01]  /*3dba0*/  LDS.128 R184, [R252] ;  /* 0x00000000fcb87984 */ /* 0x000e620000000c00 */
[----:B------:R-:W-:Y:S06]  /*3dbb0*/  BAR.SYNC.DEFER_BLOCKING 0x0 ;  /* 0x0000000000007b1d */ /* 0x000fec0000010000 */
[----:B------:R-:W-:Y:S02]  /*3dbc0*/  STSM.16.M88.4 [R0], R188 ;  /* 0x000000bc00007844 */ /* 0x000fe40000000200 */
[----:B------:R-:W-:Y:S06]  /*3dbd0*/  BAR.SYNC.DEFER_BLOCKING 0x0 ;  /* 0x0000000000007b1d */ /* 0x000fec0000010000 */
[----:B------:R-:W1:Y:S02]  /*3dbe0*/  LDS.128 R192, [R252] ;  /* 0x00000000fcc07984 */ /* 0x000e640000000c00 */
[----:B------:R-:W-:Y:S06]  /*3dbf0*/  BAR.SYNC.DEFER_BLOCKING 0x0 ;  /* 0x0000000000007b1d */ /* 0x000fec0000010000 */
[----:B------:R-:W-:Y:S02]  /*3dc00*/  STSM.16.M88.4 [R0], R136 ;  /* 0x0000008800007844 */ /* 0x000fe40000000200 */
[----:B------:R-:W-:Y:S06]  /*3dc10*/  BAR.SYNC.DEFER_BLOCKING 0x0 ;  /* 0x0000000000007b1d */ /* 0x000fec0000010000 */
[----:B------:R-:W1:Y:S02]  /*3dc20*/  LDS.128 R136, [R252] ;  /* 0x00000000fc887984 */ /* 0x000e640000000c00 */
[----:B------:R-:W-:Y:S06]  /*3dc30*/  BAR.SYNC.DEFER_BLOCKING 0x0 ;  /* 0x0000000000007b1d */ /* 0x000fec0000010000 */
[----:B------:R2:W-:Y:S02]  /*3dc40*/  STSM.16.M88.4 [R0], R72 ;  /* 0x0000004800007844 */ /* 0x0005e40000000200 */
[----:B------:R-:W-:Y:S06]  /*3dc50*/  BAR.SYNC.DEFER_BLOCKING 0x0 ;  /* 0x0000000000007b1d */ /* 0x000fec0000010000 */
[----:B------:R-:W1:Y:S02]  /*3dc60*/  LDS.128 R188, [R252] ;  /* 0x00000000fcbc7984 */ /* 0x000e640000000c00 */
[----:B------:R-:W-:Y:S06]  /*3dc70*/  BAR.SYNC.DEFER_BLOCKING 0x0 ;  /* 0x0000000000007b1d */ /* 0x000fec0000010000 */
[----:B----4-:R-:W-:Y:S02]  /*3dc80*/  STSM.16.M88.4 [R0], R200 ;  /* 0x000000c800007844 */ /* 0x010fe40000000200 */
[----:B------:R-:W-:Y:S06]  /*3dc90*/  BAR.SYNC.DEFER_BLOCKING 0x0 ;  /* 0x0000000000007b1d */ /* 0x000fec0000010000 */
[----:B------:R-:W4:Y:S02]  /*3dca0*/  LDS.128 R104, [R252] ;  /* 0x00000000fc687984 */ /* 0x000f240000000c00 */
        /* <DEDUP_REMOVED lines=11> */
[----:B------:R-:W-:-:S02]  /*3dd60*/  IMAD.MOV.U32 R198, RZ, RZ, R44 ;  /* 0x000000ffffc67224 */ /* 0x000fc400078e002c */
[----:B------:R-:W-:-:S03]  /*3dd70*/  IMAD.MOV.U32 R199, RZ, RZ, R46 ;  /* 0x000000ffffc77224 */ /* 0x000fc600078e002e */
[----:B------:R-:W2:Y:S02]  /*3dd80*/  LDS.128 R72, [R252] ;  /* 0x00000000fc487984 */ /* 0x000ea40000000c00 */
[----:B------:R-:W-:Y:S06]  /*3dd90*/  BAR.SYNC.DEFER_BLOCKING 0x0 ;  /* 0x0000000000007b1d */ /* 0x000fec0000010000 */
[----:B------:R1:W-:Y:S04]  /*3dda0*/  STSM.16.M88.4 [R0], R196 ;  /* 0x000000c400007844 */ /* 0x0003e80000000200 */
[----:B-1----:R-:W4:Y:S04]  /*3ddb0*/  LDL.LU R196, [R1+0x54] ;  /* 0x0000540001c47983 */ /* 0x002f280000300800 */
[----:B------:R-:W4:Y:S01]  /*3ddc0*/  LDL.LU R197, [R1+0x5c] ;  /* 0x00005c0001c57983 */ /* 0x000f220000300800 */
[----:B------:R-:W-:-:S03]  /*3ddd0*/  IMAD.MOV.U32 R200, RZ, RZ, R205 ;  /* 0x000000ffffc87224 */ /* 0x000fc600078e00cd */
[----:B------:R-:W2:Y:S04]  /*3dde0*/  LDL.LU R204, [R1+0x60] ;  /* 0x0000600001cc7983 */ /* 0x000ea80000300800 */
[----:B------:R-:W2:Y:S01]  /*3ddf0*/  LDL.LU R205, [R1+0x68] ;  /* 0x0000680001cd7983 */ /* 0x000ea20000300800 */
        /* <DEDUP_REMOVED lines=11> */
[----:B------:R-:W-:Y:S01]  /*3deb0*/  IMAD.MOV.U32 R207, RZ, RZ, R242 ;  /* 0x000000ffffcf7224 */ /* 0x000fe200078e00f2 */
[----:B------:R-:W-:Y:S01]  /*3dec0*/  MOV R220, R208 ;  /* 0x000000d000dc7202 */ /* 0x000fe20000000f00 */
[----:B------:R-:W-:-:S02]  /*3ded0*/  IMAD.MOV.U32 R221, RZ, RZ, R210 ;  /* 0x000000ffffdd7224 */ /* 0x000fc400078e00d2 */
[----:B------:R-:W-:Y:S02]  /*3dee0*/  IMAD.MOV.U32 R222, RZ, RZ, R176 ;  /* 0x000000ffffde7224 */ /* 0x000fe400078e00b0 */
[----:B------:R-:W-:Y:S01]  /*3def0*/  IMAD.MOV.U32 R223, RZ, RZ, R178 ;  /* 0x000000ffffdf7224 */ /* 0x000fe200078e00b2 */
[----:B----4-:R-:W-:Y:S01]  /*3df00*/  STSM.16.M88.4 [R0], R196 ;  /* 0x000000c400007844 */ /* 0x010fe20000000200 */
[----:B------:R-:W-:Y:S06]  /*3df10*/  BAR.SYNC.DEFER_BLOCKING 0x0 ;  /* 0x0000000000007b1d */ /* 0x000fec0000010000 */
[----:B------:R-:W4:Y:S02]  /*3df20*/  LDS.128 R196, [R252] ;  /* 0x00000000fcc47984 */ /* 0x000f240000000c00 */
[----:B------:R-:W-:Y:S06]  /*3df30*/  BAR.SYNC.DEFER_BLOCKING 0x0 ;  /* 0x0000000000007b1d */ /* 0x000fec0000010000 */
[----:B------:R1:W-:Y:S02]  /*3df40*/  STSM.16.M88.4 [R0], R200 ;  /* 0x000000c800007844 */ /* 0x0003e40000000200 */
[----:B-1----:R-:W-:-:S02]  /*3df50*/  IMAD.MOV.U32 R200, RZ, RZ, R141 ;  /* 0x000000ffffc87224 */ /* 0x002fc400078e008d */
[----:B------:R-:W-:Y:S01]  /*3df60*/  IMAD.MOV.U32 R201, RZ, RZ, R143 ;  /* 0x000000ffffc97224 */ /* 0x000fe200078e008f */
[----:B------:R-:W-:Y:S01]  /*3df70*/  BAR.SYNC.DEFER_BLOCKING 0x0 ;  /* 0x0000000000007b1d */ /* 0x000fe20000010000 */
[----:B------:R-:W-:Y:S01]  /*3df80*/  MOV R202, R109 ;  /* 0x0000006d00ca7202 */ /* 0x000fe20000000f00 */
[----:B------:R-:W-:-:S04]  /*3df90*/  IMAD.MOV.U32 R203, RZ, RZ, R111 ;  /* 0x000000ffffcb7224 */ /* 0x000fc800078e006f */
[----:B------:R-:W1:Y:S02]  /*3dfa0*/  LDS.128 R140, [R252] ;  /* 0x00000000fc8c7984 */ /* 0x000e640000000c00 */
[----:B------:R-:W-:Y:S06]  /*3dfb0*/  BAR.SYNC.DEFER_BLOCKING 0x0 ;  /* 0x0000000000007b1d */ /* 0x000fec0000010000 */
[----:B------:R3:W-:Y:S01]  /*3dfc0*/  STSM.16.M88.4 [R0], R200 ;  /* 0x000000c800007844 */ /* 0x0007e20000000200 */
[----:B------:R-:W-:Y:S01]  /*3dfd0*/  IMAD.MOV.U32 R109, RZ, RZ, R79 ;  /* 0x000000ffff6d7224 */ /* 0x000fe200078e004f */
[----:B------:R-:W-:Y:S01]  /*3dfe0*/  BAR.SYNC.DEFER_BLOCKING 0x0 ;  /* 0x0000000000007b1d */ /* 0x000fe20000010000 */
[----:B------:R-:W-:-:S05]  /*3dff0*/  IMAD.MOV.U32 R111, RZ, RZ, R47 ;  /* 0x000000ffff6f7224 */ /* 0x000fca00078e002f */
[----:B------:R-:W1:Y:S02]  /*3e000*/  LDS.128 R76, [R252] ;  /* 0x00000000fc4c7984 */ /* 0x000e640000000c00 */
[----:B------:R-:W-:Y:S06]  /*3e010*/  BAR.SYNC.DEFER_BLOCKING 0x0 ;  /* 0x0000000000007b1d */ /* 0x000fec0000010000 */
[----:B------:R-:W-:Y:S02]  /*3e020*/  STSM.16.M88.4 [R0], R108 ;  /* 0x0000006c00007844 */ /* 0x000fe40000000200 */
[----:B------:R-:W-:Y:S06]  /*3e030*/  BAR.SYNC.DEFER_BLOCKING 0x0 ;  /* 0x0000000000007b1d */ /* 0x000fec0000010000 */
[----:B------:R-:W1:Y:S02]  /*3e040*/  LDS.128 R108, [R252] ;  /* 0x00000000fc6c7984 */ /* 0x000e640000000c00 */
[----:B------:R-:W-:Y:S06]  /*3e050*/  BAR.SYNC.DEFER_BLOCKING 0x0 ;  /* 0x0000000000007b1d */ /* 0x000fec0000010000 */
[----:B--2---:R-:W-:Y:S02]  /*3e060*/  STSM.16.M88.4 [R0], R204 ;  /* 0x000000cc00007844 */ /* 0x004fe40000000200 */
[----:B------:R-:W-:Y:S06]  /*3e070*/  BAR.SYNC.DEFER_BLOCKING 0x0 ;  /* 0x0000000000007b1d */ /* 0x000fec0000010000 */
[----:B------:R-:W2:Y:S02]  /*3e080*/  LDS.128 R44, [R252] ;  /* 0x00000000fc2c7984 */ /* 0x000ea40000000c00 */
[----:B------:R-:W-:Y:S06]  /*3e090*/  BAR.SYNC.DEFER_BLOCKING 0x0 ;  /* 0x0000000000007b1d */ /* 0x000fec0000010000 */
[----:B------:R-:W-:Y:S02]  /*3e0a0*/  STSM.16.M88.4 [R0], R220 ;  /* 0x000000dc00007844 */ /* 0x000fe40000000200 */
[----:B------:R-:W-:Y:S01]  /*3e0b0*/  BAR.SYNC.DEFER_BLOCKING 0x0 ;  /* 0x0000000000007b1d */ /* 0x000fe20000010000 */
[----:B------:R-:W-:-:S02]  /*3e0c0*/  IMAD.MOV.U32 R217, RZ, RZ, R146 ;  /* 0x000000ffffd97224 */ /* 0x000fc400078e0092 */
[----:B------:R-:W-:-:S03]  /*3e0d0*/  IMAD.MOV.U32 R219, RZ, RZ, R114 ;  /* 0x000000ffffdb7224 */ /* 0x000fc600078e0072 */
[----:B------:R-:W2:Y:S02]  /*3e0e0*/  LDS.128 R204, [R252] ;  /* 0x00000000fccc7984 */ /* 0x000ea40000000c00 */
[----:B------:R-:W-:Y:S06]  /*3e0f0*/  BAR.SYNC.DEFER_BLOCKING 0x0 ;  /* 0x0000000000007b1d */ /* 0x000fec0000010000 */
[----:B------:R-:W-:Y:S02]  /*3e100*/  STSM.16.M88.4 [R0], R216 ;  /* 0x000000d800007844 */ /* 0x000fe40000000200 */
[----:B------:R-:W-:Y:S01]  /*3e110*/  BAR.SYNC.DEFER_BLOCKING 0x0 ;  /* 0x0000000000007b1d */ /* 0x000fe20000010000 */
[----:B---3--:R-:W-:Y:S01]  /*3e120*/  MOV R200, R80 ;  /* 0x0000005000c87202 */ /* 0x008fe20000000f00 */
[----:B------:R-:W-:-:S02]  /*3e130*/  IMAD.MOV.U32 R201, RZ, RZ, R82 ;  /* 0x000000ffffc97224 */ /* 0x000fc400078e0052 */
[----:B------:R-:W-:Y:S02]  /*3e140*/  IMAD.MOV.U32 R202, RZ, RZ, R48 ;  /* 0x000000ffffca7224 */ /* 0x000fe400078e0030 */
[----:B------:R-:W3:Y:S01]  /*3e150*/  LDS.128 R216, [R252] ;  /* 0x00000000fcd87984 */ /* 0x000ee20000000c00 */
[----:B------:R-:W-:Y:S01]  /*3e160*/  IMAD.MOV.U32 R203, RZ, RZ, R50 ;  /* 0x000000ffffcb7224 */ /* 0x000fe200078e0032 */
[----:B------:R-:W-:Y:S06]  /*3e170*/  BAR.SYNC.DEFER_BLOCKING 0x0 ;  /* 0x0000000000007b1d */ /* 0x000fec0000010000 */
[----:B------:R4:W-:Y:S04]  /*3e180*/  STSM.16.M88.4 [R0], R200 ;  /* 0x000000c800007844 */ /* 0x0009e80000000200 */
[----:B----4-:R-:W4:Y:S04]  /*3e190*/  LDL.LU R200, [R1+0x64] ;  /* 0x0000640001c87983 */ /* 0x010f280000300800 */
[----:B------:R-:W4:Y:S04]  /*3e1a0*/  LDL.LU R201, [R1+0x6c] ;  /* 0x00006c0001c97983 */ /* 0x000f280000300800 */
[----:B------:R-:W2:Y:S04]  /*3e1b0*/  LDL.LU R228, [R1+0x70] ;  /* 0x0000700001e47983 */ /* 0x000ea80000300800 */
[----:B------:R-:W2:Y:S01]  /*3e1c0*/  LDL.LU R229, [R1+0x78] ;  /* 0x0000780001e57983 */ /* 0x000ea20000300800 */
[----:B------:R-:W-:Y:S01]  /*3e1d0*/  IMAD.MOV.U32 R208, RZ, RZ, R209 ;  /* 0x000000ffffd07224 */ /* 0x000fe200078e00d1 */
[----:B------:R-:W-:Y:S01]  /*3e1e0*/  MOV R210, R177 ;  /* 0x000000b100d27202 */ /* 0x000fe20000000f00 */
[----:B------:R-:W-:-:S02]  /*3e1f0*/  IMAD.MOV.U32 R209, RZ, RZ, R211 ;  /* 0x000000ffffd17224 */ /* 0x000fc400078e00d3 */
[----:B------:R-:W-:Y:S01]  /*3e200*/  IMAD.MOV.U32 R211, RZ, RZ, R179 ;  /* 0x000000ffffd37224 */ /* 0x000fe200078e00b3 */
[----:B------:R-:W-:Y:S01]  /*3e210*/  BAR.SYNC.DEFER_BLOCKING 0x0 ;  /* 0x0000000000007b1d */ /* 0x000fe20000010000 */
[----:B------:R-:W-:Y:S01]  /*3e220*/  MOV R202, R241 ;  /* 0x000000f100ca7202 */ /* 0x000fe20000000f00 */
[----:B------:R-:W-:-:S04]  /*3e230*/  IMAD.MOV.U32 R203, RZ, RZ, R243 ;  /* 0x000000ffffcb7224 */ /* 0x000fc800078e00f3 */
[----:B------:R-:W3:Y:S02]  /*3e240*/  LDS.128 R176, [R252] ;  /* 0x00000000fcb07984 */ /* 0x000ee40000000c00 */
[----:B------:R-:W-:Y:S01]  /*3e250*/  BAR.SYNC.DEFER_BLOCKING 0x0 ;  /* 0x0000000000007b1d */ /* 0x000fe20000010000 */
        /* <DEDUP_REMOVED lines=10> */
[----:B----4-:R-:W-:Y:S01]  /*3e300*/  STSM.16.M88.4 [R0], R200 ;  /* 0x000000c800007844 */ /* 0x010fe20000000200 */
[----:B------:R-:W-:Y:S06]  /*3e310*/  BAR.SYNC.DEFER_BLOCKING 0x0 ;  /* 0x0000000000007b1d */ /* 0x000fec0000010000 */
[----:B------:R-:W4:Y:S02]  /*3e320*/  LDS.128 R200, [R252] ;  /* 0x00000000fcc87984 */ /* 0x000f240000000c00 */
[----:B------:R-:W-:Y:S06]  /*3e330*/  BAR.SYNC.DEFER_BLOCKING 0x0 ;  /* 0x0000000000007b1d */ /* 0x000fec0000010000 */
[----:B------:R-:W-:Y:S02]  /*3e340*/  STSM.16.M88.4 [R0], R208 ;  /* 0x000000d000007844 */ /* 0x000fe40000000200 */
        /* <DEDUP_REMOVED lines=11> */
[----:B--2---:R2:W-:Y:S02]  /*3e400*/  STSM.16.M88.4 [R0], R228 ;  /* 0x000000e400007844 */ /* 0x0045e40000000200 */
[----:B------:R-:W-:Y:S01]  /*3e410*/  BAR.SYNC.DEFER_BLOCKING 0x0 ;  /* 0x0000000000007b1d */ /* 0x000fe20000010000 */
        /* <DEDUP_REMOVED lines=9> */
[----:B------:R-:W-:Y:S01]  /*3e4b0*/  IMAD.MOV.U32 R221, RZ, RZ, R86 ;  /* 0x000000ffffdd7224 */ /* 0x000fe200078e0056 */
[----:B--2---:R-:W2:Y:S01]  /*3e4c0*/  LDC R228, c[0x0][0x244] ;  /* 0x00009100ffe47b82 */ /* 0x004ea20000000800 */
[----:B------:R-:W4:Y:S07]  /*3e4d0*/  LDS.128 R80, [R252] ;  /* 0x00000000fc507984 */ /* 0x000f2e0000000c00 */
[----:B------:R-:W-:Y:S06]  /*3e4e0*/  BAR.SYNC.DEFER_BLOCKING 0x0 ;  /* 0x0000000000007b1d */ /* 0x000fec0000010000 */
[----:B------:R-:W-:Y:S02]  /*3e4f0*/  STSM.16.M88.4 [R0], R48 ;  /* 0x0000003000007844 */ /* 0x000fe40000000200 */
[----:B------:R-:W-:Y:S06]  /*3e500*/  BAR.SYNC.DEFER_BLOCKING 0x0 ;  /* 0x0000000000007b1d */ /* 0x000fec0000010000 */
[----:B------:R-:W4:Y:S02]  /*3e510*/  LDS.128 R48, [R252] ;  /* 0x00000000fc307984 */ /* 0x000f240000000c00 */
[----:B------:R-:W-:Y:S06]  /*3e520*/  BAR.SYNC.DEFER_BLOCKING 0x0 ;  /* 0x0000000000007b1d */ /* 0x000fec0000010000 */
[----:B------:R-:W-:Y:S02]  /*3e530*/  STSM.16.M88.4 [R0], R224 ;  /* 0x000000e000007844 */ /* 0x000fe40000000200 */
[----:B------:R-:W-:Y:S01]  /*3e540*/  BAR.SYNC.DEFER_BLOCKING 0x0 ;  /* 0x0000000000007b1d */ /* 0x000fe20000010000 */
[----:B------:R-:W-:-:S02]  /*3e550*/  IMAD.MOV.U32 R222, RZ, RZ, R52 ;  /* 0x000000ffffde7224 */ /* 0x000fc400078e0034 */
[----:B------:R-:W-:-:S03]  /*3e560*/  IMAD.MOV.U32 R223, RZ, RZ, R54 ;  /* 0x000000ffffdf7224 */ /* 0x000fc600078e0036 */
[----:B------:R-:W4:Y:S02]  /*3e570*/  LDS.128 R224, [R252] ;  /* 0x00000000fce07984 */ /* 0x000f240000000c00 */
[----:B------:R-:W-:Y:S06]  /*3e580*/  BAR.SYNC.DEFER_BLOCKING 0x0 ;  /* 0x0000000000007b1d */ /* 0x000fec0000010000 */
[----:B------:R1:W-:Y:S04]  /*3e590*/  STSM.16.M88.4 [R0], R220 ;  /* 0x000000dc00007844 */ /* 0x0003e80000000200 */
[----:B-1----:R-:W3:Y:S04]  /*3e5a0*/  LDL.LU R220, [R1+0x74] ;  /* 0x0000740001dc7983 */ /* 0x002ee80000300800 */
[----:B------:R-:W3:Y:S01]  /*3e5b0*/  LDL.LU R221, [R1+0x7c] ;  /* 0x00007c0001dd7983 */ /* 0x000ee20000300800 */
[----:B------:R-:W-:Y:S01]  /*3e5c0*/  MOV R212, R213 ;  /* 0x000000d500d47202 */ /* 0x000fe20000000f00 */
[----:B------:R-:W-:-:S02]  /*3e5d0*/  IMAD.MOV.U32 R213, RZ, RZ, R215 ;  /* 0x000000ffffd57224 */ /* 0x000fc400078e00d7 */
[----:B------:R-:W-:Y:S01]  /*3e5e0*/  IMAD.MOV.U32 R214, RZ, RZ, R181 ;  /* 0x000000ffffd67224 */ /* 0x000fe200078e00b5 */
[----:B------:R-:W-:Y:S01]  /*3e5f0*/  MOV R148, R149 ;  /* 0x0000009500947202 */ /* 0x000fe20000000f00 */
[----:B------:R-:W-:Y:S01]  /*3e600*/  IMAD.MOV.U32 R215, RZ, RZ, R183 ;  /* 0x000000ffffd77224 */ /* 0x000fe200078e00b7 */
[----:B------:R-:W-:Y:S01]  /*3e610*/  BAR.SYNC.DEFER_BLOCKING 0x0 ;  /* 0x0000000000007b1d */ /* 0x000fe20000010000 */
[----:B------:R-:W-:Y:S02]  /*3e620*/  IMAD.MOV.U32 R222, RZ, RZ, R245 ;  /* 0x000000ffffde7224 */ /* 0x000fe400078e00f5 */
[----:B------:R-:W-:Y:S02]  /*3e630*/  IMAD.MOV.U32 R223, RZ, RZ, R247 ;  /* 0x000000ffffdf7224 */ /* 0x000fe400078e00f7 */
[----:B------:R-:W-:Y:S02]  /*3e640*/  IMAD.MOV.U32 R150, RZ, RZ, R117 ;  /* 0x000000ffff967224 */ /* 0x000fe400078e0075 */
[----:B------:R-:W-:Y:S01]  /*3e650*/  IMAD.MOV.U32 R84, RZ, RZ, R85 ;  /* 0x000000ffff547224 */ /* 0x000fe200078e0055 */
[----:B------:R-:W-:Y:S01]  /*3e660*/  MOV R86, R53 ;  /* 0x0000003500567202 */ /* 0x000fe20000000f00 */
[----:B------:R-:W-:Y:S01]  /*3e670*/  IMAD.MOV.U32 R233, RZ, RZ, R2 ;  /* 0x000000ffffe97224 */ /* 0x000fe200078e0002 */
[----:B------:R-:W-:Y:S01]  /*3e680*/  MOV R235, R3 ;  /* 0x0000000300eb7202 */ /* 0x000fe20000000f00 */
[----:B------:R-:W4:Y:S04]  /*3e690*/  LDL.LU R237, [R1+0xf0] ;  /* 0x0000f00001ed7983 */ /* 0x000f280000300800 */
[----:B------:R-:W1:Y:S01]  /*3e6a0*/  LDS.128 R180, [R252] ;  /* 0x00000000fcb47984 */ /* 0x000e620000000c00 */
[----:B------:R-:W-:Y:S01]  /*3e6b0*/  BAR.SYNC.DEFER_BLOCKING 0x0 ;  /* 0x0000000000007b1d */ /* 0x000fe20000010000 */
[----:B------:R-:W-:-:S02]  /*3e6c0*/  IMAD.MOV.U32 R149, RZ, RZ, R151 ;  /* 0x000000ffff957224 */ /* 0x000fc400078e0097 */
[----:B------:R-:W-:Y:S02]  /*3e6d0*/  IMAD.MOV.U32 R151, RZ, RZ, R119 ;  /* 0x000000ffff977224 */ /* 0x000fe400078e0077 */
[----:B------:R-:W-:Y:S02]  /*3e6e0*/  IMAD.MOV.U32 R85, RZ, RZ, R87 ;  /* 0x000000ffff557224 */ /* 0x000fe400078e0057 */
[----:B------:R-:W-:Y:S01]  /*3e6f0*/  IMAD.MOV.U32 R87, RZ, RZ, R55 ;  /* 0x000000ffff577224 */ /* 0x000fe200078e0037 */
[C---:B------:R-:W-:Y:S01]  /*3e700*/  ISETP.GE.AND P3, PT, R7.reuse, R236, PT ;  /* 0x000000ec0700720c */ /* 0x040fe20003f66270 */
[----:B--2---:R-:W-:Y:S01]  /*3e710*/  IMAD R3, R16, R228, RZ ;  /* 0x000000e410037224 */ /* 0x004fe200078e02ff */
[----:B------:R-:W-:Y:S01]  /*3e720*/  ISETP.LT.AND P0, PT, R7, UR31, !P0 ;  /* 0x0000001f07007c0c */ /* 0x000fe2000c701270 */
[----:B------:R-:W2:Y:S03]  /*3e730*/  LDL.LU R232, [R1+0xe0] ;  /* 0x0000e00001e87983 */ /* 0x000ea60000300800 */
[----:B------:R-:W-:Y:S01]  /*3e740*/  LEA R5, R228, R3, 0x7 ;  /* 0x00000003e4057211 */ /* 0x000fe200078e38ff */
[----:B------:R-:W2:Y:S01]  /*3e750*/  LDL.LU R238, [R1+0xd0] ;  /* 0x0000d00001ee7983 */ /* 0x000ea20000300800 */
[----:B------:R-:W-:-:S02]  /*3e760*/  LEA R2, P5, R3, UR6, 0x2 ;  /* 0x0000000603027c11 */ /* 0x000fc4000f8a10ff */
[----:B------:R-:W-:Y:S02]  /*3e770*/  LEA R4, P4, R5, UR6, 0x2 ;  /* 0x0000000605047c11 */ /* 0x000fe4000f8810ff */
[----:B------:R-:W-:Y:S01]  /*3e780*/  ISETP.LT.AND P6, PT, R19, UR4, !P3 ;  /* 0x0000000413007c0c */ /* 0x000fe2000dfc1270 */
[----:B------:R-:W-:Y:S01]  /*3e790*/  IMAD R6, R228, 0x80, R5 ;  /* 0x00000080e4067824 */ /* 0x000fe200078e0205 */
[----:B------:R-:W-:Y:S01]  /*3e7a0*/  LEA.HI.X.SX32 R3, R3, UR7, 0x2, P5 ;  /* 0x0000000703037c11 */ /* 0x000fe2000a8f16ff */
[----:B------:R-:W-:Y:S01]  /*3e7b0*/  ULDC UR4, c[0x0][0x228] ;  /* 0x00008a0000047ab9 */ /* 0x000fe20000000800 */
[----:B------:R-:W-:Y:S01]  /*3e7c0*/  LEA.HI.X.SX32 R5, R5, UR7, 0x2, P4 ;  /* 0x0000000705057c11 */ /* 0x000fe2000a0f16ff */
[----:B---3--:R-:W-:Y:S01]  /*3e7d0*/  STSM.16.M88.4 [R0], R220 ;  /* 0x000000dc00007844 */ /* 0x008fe20000000200 */
[----:B------:R-:W-:Y:S06]  /*3e7e0*/  BAR.SYNC.DEFER_BLOCKING 0x0 ;  /* 0x0000000000007b1d */ /* 0x000fec0000010000 */
[----:B------:R-:W3:Y:S02]  /*3e7f0*/  LDS.128 R220, [R252] ;  /* 0x00000000fcdc7984 */ /* 0x000ee40000000c00 */
[----:B------:R-:W-:Y:S06]  /*3e800*/  BAR.SYNC.DEFER_BLOCKING 0x0 ;  /* 0x0000000000007b1d */ /* 0x000fec0000010000 */
[----:B------:R1:W-:Y:S02]  /*3e810*/  STSM.16.M88.4 [R0], R212 ;  /* 0x000000d400007844 */ /* 0x0003e40000000200 */
[----:B------:R-:W-:Y:S06]  /*3e820*/  BAR.SYNC.DEFER_BLOCKING 0x0 ;  /* 0x0000000000007b1d */ /* 0x000fec0000010000 */
[----:B------:R-:W3:Y:S02]  /*3e830*/  LDS.128 R116, [R252] ;  /* 0x00000000fc747984 */ /* 0x000ee40000000c00 */
[----:B------:R-:W-:Y:S06]  /*3e840*/  BAR.SYNC.DEFER_BLOCKING 0x0 ;  /* 0x0000000000007b1d */ /* 0x000fec0000010000 */
[----:B------:R4:W-:Y:S02]  /*3e850*/  STSM.16.M88.4 [R0], R148 ;  /* 0x0000009400007844 */ /* 0x0009e40000000200 */
[----:B------:R-:W-:Y:S06]  /*3e860*/  BAR.SYNC.DEFER_BLOCKING 0x0 ;  /* 0x0000000000007b1d */ /* 0x000fec0000010000 */
[----:B------:R-:W3:Y:S02]  /*3e870*/  LDS.128 R52, [R252] ;  /* 0x00000000fc347984 */ /* 0x000ee40000000c00 */
[----:B------:R-:W-:Y:S01]  /*3e880*/  BAR.SYNC.DEFER_BLOCKING 0x0 ;  /* 0x0000000000007b1d */ /* 0x000fe20000010000 */
[----:B-1----:R-:W-:-:S05]  /*3e890*/  IMAD R214, R7, UR28, RZ ;  /* 0x0000001c07d67c24 */ /* 0x002fca000f8e02ff */
[----:B------:R-:W-:Y:S01]  /*3e8a0*/  STSM.16.M88.4 [R0], R84 ;  /* 0x0000005400007844 */ /* 0x000fe20000000200 */
[C---:B----4-:R-:W-:Y:S01]  /*3e8b0*/  IMAD.WIDE R150, R214.reuse, 0x4, R2 ;  /* 0x00000004d6967825 */ /* 0x050fe200078e0202 */
[----:B------:R-:W-:Y:S03]  /*3e8c0*/  BAR.SYNC.DEFER_BLOCKING 0x0 ;  /* 0x0000000000007b1d */ /* 0x000fe60000010000 */
[----:B------:R-:W-:-:S03]  /*3e8d0*/  IMAD.WIDE R148, R214, 0x4, R4 ;  /* 0x00000004d6947825 */ /* 0x000fc600078e0204 */
[----:B------:R1:W-:Y:S04]  /*3e8e0*/  @P0 STG.E desc[UR8][R150.64], R18 ;  /* 0x0000001296000986 */ /* 0x0003e8000c101908 */
[----:B------:R4:W-:Y:S04]  /*3e8f0*/  @P6 STG.E desc[UR8][R148.64], R17 ;  /* 0x0000001194006986 */ /* 0x0009e8000c101908 */
[----:B-1----:R-:W2:Y:S04]  /*3e900*/  LDL.LU R18, [R1+0x175c] ;  /* 0x00175c0001127983 */ /* 0x002ea80000300800 */
[----:B------:R-:W3:Y:S04]  /*3e910*/  LDL.LU R234, [R1+0xc0] ;  /* 0x0000c00001ea7983 */ /* 0x000ee80000300800 */
[----:B----4-:R-:W4:Y:S01]  /*3e920*/  LDL.LU R17, [R1+0x1758] ;  /* 0x0017580001117983 */ /* 0x010f220000300800 */
[----:B------:R-:W-:Y:S01]  /*3e930*/  IMAD R0, R228, 0x80, R6 ;  /* 0x00000080e4007824 */ /* 0x000fe200078e0206 */
[----:B------:R-:W-:-:S04]  /*3e940*/  LEA R84, P4, R6, UR6, 0x2 ;  /* 0x0000000606547c11 */ /* 0x000fc8000f8810ff */
[----:B------:R-:W-:Y:S02]  /*3e950*/  LEA R86, P5, R0, UR6, 0x2 ;  /* 0x0000000600567c11 */ /* 0x000fe4000f8a10ff */
[----:B------:R-:W-:Y:S02]  /*3e960*/  LEA.HI.X.SX32 R85, R6, UR7, 0x2, P4 ;  /* 0x0000000706557c11 */ /* 0x000fe4000a0f16ff */
[----:B------:R-:W-:Y:S01]  /*3e970*/  LEA.HI.X.SX32 R87, R0, UR7, 0x2, P5 ;  /* 0x0000000700577c11 */ /* 0x000fe2000a8f16ff */
[----:B------:R-:W-:Y:S01]  /*3e980*/  ULDC.64 UR6, c[0x0][0x228] ;  /* 0x00008a0000067ab9 */ /* 0x000fe20000000a00 */
[C---:B------:R-:W-:Y:S01]  /*3e990*/  IADD3 R0, R214.reuse, UR28, RZ ;  /* 0x0000001cd6007c10 */ /* 0x040fe2000fffe0ff */
[----:B------:R-:W-:-:S04]  /*3e9a0*/  IMAD.WIDE R148, R214, 0x4, R84 ;  /* 0x00000004d6947825 */ /* 0x000fc800078e0254 */
[----:B------:R-:W-:Y:S01]  /*3e9b0*/  IMAD.WIDE R214, R214, 0x4, R86 ;  /* 0x00000004d6d67825 */ /* 0x000fe200078e0256 */
[----:B--2---:R-:W-:Y:S02]  /*3e9c0*/  ISETP.LT.AND P0, PT, R18, UR26, !P3 ;  /* 0x0000001a12007c0c */ /* 0x004fe4000df01270 */
[----:B----4-:R-:W-:-:S11]  /*3e9d0*/  ISETP.LT.AND P3, PT, R17, UR24, !P3 ;  /* 0x0000001811007c0c */ /* 0x010fd6000df61270 */
[----:B------:R-:W-:Y:S04]  /*3e9e0*/  @P0 STG.E desc[UR8][R148.64], R237 ;  /* 0x000000ed94000986 */ /* 0x000fe8000c101908 */
[----:B------:R1:W-:Y:S04]  /*3e9f0*/  @P3 STG.E desc[UR8][R214.64], R232 ;  /* 0x000000e8d6003986 */ /* 0x0003e8000c101908 */
[----:B-1----:R-:W2:Y:S01]  /*3ea00*/  LDL.LU R232, [R1+0x114] ;  /* 0x0001140001e87983 */ /* 0x002ea20000300800 */
[----:B------:R-:W-:Y:S02]  /*3ea10*/  ISETP.LT.AND P5, PT, R16, UR22, !P2 ;  /* 0x0000001610007c0c */ /* 0x000fe4000d7a1270 */
[----:B------:R-:W-:-:S02]  /*3ea20*/  ISETP.LT.AND P6, PT, R19, UR20, !P2 ;  /* 0x0000001413007c0c */ /* 0x000fc4000d7c1270 */
[----:B------:R-:W-:Y:S01]  /*3ea30*/  ISETP.LT.AND P4, PT, R18, UR18, !P2 ;  /* 0x0000001212007c0c */ /* 0x000fe2000d781270 */
[C---:B------:R-:W-:Y:S01]  /*3ea40*/  IMAD.WIDE R212, R0.reuse, 0x4, R2 ;  /* 0x0000000400d47825 */ /* 0x040fe200078e0202 */
[----:B------:R-:W-:Y:S01]  /*3ea50*/  ISETP.LT.AND P2, PT, R17, UR16, !P2 ;  /* 0x0000001011007c0c */ /* 0x000fe2000d741270 */
[----:B------:R-:W4:Y:S02]  /*3ea60*/  LDL.LU R237, [R1+0x104] ;  /* 0x0001040001ed7983 */ /* 0x000f240000300800 */
[----:B------:R-:W-:-:S04]  /*3ea70*/  IMAD.WIDE R150, R0, 0x4, R4 ;  /* 0x0000000400967825 */ /* 0x000fc800078e0204 */
[----:B------:R1:W-:Y:S01]  /*3ea80*/  @P5 STG.E desc[UR8][R212.64], R238 ;  /* 0x000000eed4005986 */ /* 0x0003e2000c101908 */
[----:B------:R-:W-:-:S03]  /*3ea90*/  IMAD.WIDE R148, R0, 0x4, R84 ;  /* 0x0000000400947825 */ /* 0x000fc600078e0254 */
[----:B---3--:R3:W-:Y:S01]  /*3eaa0*/  @P6 STG.E desc[UR8][R150.64], R234 ;  /* 0x000000ea96006986 */ /* 0x0087e2000c101908 */
[----:B------:R-:W-:Y:S01]  /*3eab0*/  ISETP.LT.AND P3, PT, R16, UR12, !P1 ;  /* 0x0000000c10007c0c */ /* 0x000fe2000cf61270 */
[----:B------:R-:W-:Y:S02]  /*3eac0*/  VIADD R6, R7, 0x3 ;  /* 0x0000000307067836 */ /* 0x000fe40000000000 */
[----:B-1----:R-:W4:Y:S01]  /*3ead0*/  LDL.LU R238, [R1+0xf4] ;  /* 0x0000f40001ee7983 */ /* 0x002f220000300800 */
[----:B------:R-:W-:Y:S01]  /*3eae0*/  ISETP.LT.AND P5, PT, R18, UR6, !P1 ;  /* 0x0000000612007c0c */ /* 0x000fe2000cfa1270 */
[----:B------:R-:W-:Y:S01]  /*3eaf0*/  ULDC UR6, c[0x0][0x228] ;  /* 0x00008a0000067ab9 */ /* 0x000fe20000000800 */
[----:B------:R-:W-:Y:S01]  /*3eb00*/  ISETP.LT.AND P6, PT, R17, UR14, !P1 ;  /* 0x0000000e11007c0c */ /* 0x000fe2000cfc1270 */
[----:B---3--:R-:W3:Y:S04]  /*3eb10*/  LDL.LU R234, [R1+0xe4] ;  /* 0x0000e40001ea7983 */ /* 0x008ee80000300800 */
[----:B------:R1:W-:Y:S01]  /*3eb20*/  @P4 STG.E desc[UR8][R148.64], R235 ;  /* 0x000000eb94004986 */ /* 0x0003e2000c101908 */
[----:B------:R-:W-:Y:S01]  /*3eb30*/  ISETP.GE.AND P0, PT, R6, R236, PT ;  /* 0x000000ec0600720c */ /* 0x000fe20003f06270 */
[----:B------:R-:W-:Y:S01]  /*3eb40*/  ULDC UR12, c[0x0][0x228] ;  /* 0x00008a00000c7ab9 */ /* 0x000fe20000000800 */
[----:B------:R-:W-:Y:S01]  /*3eb50*/  ULDC UR14, c[0x0][0x228] ;  /* 0x00008a00000e7ab9 */ /* 0x000fe20000000800 */
[C---:B-1----:R-:W-:Y:S01]  /*3eb60*/  IMAD.WIDE R148, R0.reuse, 0x4, R86 ;  /* 0x0000000400947825 */ /* 0x042fe200078e0256 */
[----:B------:R-:W3:Y:S03]  /*3eb70*/  LDL.LU R235, [R1+0xd4] ;  /* 0x0000d40001eb7983 */ /* 0x000ee60000300800 */
[----:B------:R-:W-:Y:S01]  /*3eb80*/  VIADD R0, R0, UR28 ;  /* 0x0000001c00007c36 */ /* 0x000fe20008000000 */
[----:B------:R1:W-:Y:S03]  /*3eb90*/  @P2 STG.E desc[UR8][R148.64], R233 ;  /* 0x000000e994002986 */ /* 0x0003e6000c101908 */
[----:B-1----:R-:W-:Y:S01]  /*3eba0*/  IMAD.WIDE R148, R0, 0x4, R2 ;  /* 0x0000000400947825 */ /* 0x002fe200078e0202 */
[----:B------:R-:W3:Y:S04]  /*3ebb0*/  LDL.LU R233, [R1+0xc4] ;  /* 0x0000c40001e97983 */ /* 0x000ee80000300800 */
[----:B--2---:R1:W-:Y:S04]  /*3ebc0*/  @P3 STG.E desc[UR8][R148.64], R232 ;  /* 0x000000e894003986 */ /* 0x0043e8000c101908 */
[----:B-1----:R-:W2:Y:S01]  /*3ebd0*/  LDL.LU R232, [R1+0xb4] ;  /* 0x0000b40001e87983 */ /* 0x002ea20000300800 */
[----:B------:R-:W-:Y:S01]  /*3ebe0*/  ISETP.LT.AND P4, PT, R19, UR10, !P1 ;  /* 0x0000000a13007c0c */ /* 0x000fe2000cf81270 */
[----:B------:R-:W-:-:S02]  /*3ebf0*/  VIADD R6, R7, 0x4 ;  /* 0x0000000407067836 */ /* 0x000fc40000000000 */
[----:B------:R-:W-:Y:S01]  /*3ec00*/  IMAD.WIDE R214, R0, 0x4, R4 ;  /* 0x0000000400d67825 */ /* 0x000fe200078e0204 */
[----:B------:R-:W-:Y:S01]  /*3ec10*/  ISETP.LT.AND P2, PT, R16, UR30, !P0 ;  /* 0x0000001e10007c0c */ /* 0x000fe2000c741270 */
[----:B------:R-:W2:Y:S02]  /*3ec20*/  LDL.LU R240, [R1+0xa4] ;  /* 0x0000a40001f07983 */ /* 0x000ea40000300800 */
[----:B------:R-:W-:Y:S01]  /*3ec30*/  IMAD.WIDE R212, R0, 0x4, R84 ;  /* 0x0000000400d47825 */ /* 0x000fe200078e0254 */
[----:B------:R-:W-:Y:S01]  /*3ec40*/  ISETP.GE.AND P1, PT, R6, R236, PT ;  /* 0x000000ec0600720c */ /* 0x000fe20003f26270 */
[----:B------:R-:W2:Y:S02]  /*3ec50*/  LDL.LU R239, [R1+0x118] ;  /* 0x0001180001ef7983 */ /* 0x000ea40000300800 */
[----:B------:R-:W-:Y:S01]  /*3ec60*/  IMAD.WIDE R150, R0, 0x4, R86 ;  /* 0x0000000400967825 */ /* 0x000fe200078e0256 */
[----:B------:R-:W-:Y:S01]  /*3ec70*/  ISETP.LT.AND P3, PT, R18, UR6, !P0 ;  /* 0x0000000612007c0c */ /* 0x000fe2000c761270 */
[----:B----4-:R-:W-:Y:S01]  /*3ec80*/  @P4 STG.E desc[UR8][R214.64], R237 ;  /* 0x000000edd6004986 */ /* 0x010fe2000c101908 */
[----:B------:R-:W-:Y:S01]  /*3ec90*/  ULDC UR10, c[0x0][0x228] ;  /* 0x00008a00000a7ab9 */ /* 0x000fe20000000800 */
[----:B------:R-:W-:Y:S01]  /*3eca0*/  VIADD R6, R0, UR28 ;  /* 0x0000001c00067c36 */ /* 0x000fe20008000000 */
[----:B------:R-:W-:Y:S01]  /*3ecb0*/  ULDC UR6, c[0x0][0x228] ;  /* 0x00008a0000067ab9 */ /* 0x000fe20000000800 */
[----:B------:R-:W-:Y:S01]  /*3ecc0*/  @P5 STG.E desc[UR8][R212.64], R238 ;  /* 0x000000eed4005986 */ /* 0x000fe2000c101908 */
[----:B------:R-:W-:Y:S01]  /*3ecd0*/  ISETP.LT.AND P4, PT, R19, UR4, !P0 ;  /* 0x0000000413007c0c */ /* 0x000fe2000c781270 */
[C---:B------:R-:W-:Y:S01]  /*3ece0*/  IMAD.WIDE R148, R6.reuse, 0x4, R2 ;  /* 0x0000000406947825 */ /* 0x040fe200078e0202 */
[----:B------:R-:W-:Y:S01]  /*3ecf0*/  ULDC UR4, c[0x0][0x228] ;  /* 0x00008a0000047ab9 */ /* 0x000fe20000000800 */
[----:B---3--:R1:W-:Y:S04]  /*3ed00*/  @P6 STG.E desc[UR8][R150.64], R234 ;  /* 0x000000ea96006986 */ /* 0x0083e8000c101908 */
[----:B-1----:R-:W3:Y:S04]  /*3ed10*/  LDL.LU R234, [R1+0x108] ;  /* 0x0001080001ea7983 */ /* 0x002ee80000300800 */
[----:B------:R-:W4:Y:S04]  /*3ed20*/  LDL.LU R237, [R1+0xf8] ;  /* 0x0000f80001ed7983 */ /* 0x000f280000300800 */
[----:B------:R1:W-:Y:S01]  /*3ed30*/  @P2 STG.E desc[UR8][R148.64], R235 ;  /* 0x000000eb94002986 */ /* 0x0003e2000c101908 */
[----:B------:R-:W-:-:S03]  /*3ed40*/  IMAD.WIDE R214, R6, 0x4, R84 ;  /* 0x0000000406d67825 */ /* 0x000fc600078e0254 */
[----:B------:R-:W4:Y:S01]  /*3ed50*/  LDL.LU R238, [R1+0xe8] ;  /* 0x0000e80001ee7983 */ /* 0x000f220000300800 */
[----:B-1----:R-:W-:-:S03]  /*3ed60*/  IMAD.WIDE R148, R6, 0x4, R4 ;  /* 0x0000000406947825 */ /* 0x002fc600078e0204 */
[----:B------:R-:W4:Y:S04]  /*3ed70*/  LDL.LU R235, [R1+0xd8] ;  /* 0x0000d80001eb7983 */ /* 0x000f280000300800 */
[----:B------:R1:W-:Y:S04]  /*3ed80*/  @P4 STG.E desc[UR8][R148.64], R233 ;  /* 0x000000e994004986 */ /* 0x0003e8000c101908 */
[----:B-1----:R-:W4:Y:S04]  /*3ed90*/  LDL.LU R233, [R1+0xc8] ;  /* 0x0000c80001e97983 */ /* 0x002f280000300800 */
[----:B--2---:R1:W-:Y:S04]  /*3eda0*/  @P3 STG.E desc[UR8][R214.64], R232 ;  /* 0x000000e8d6003986 */ /* 0x0043e8000c101908 */
[----:B-1----:R-:W2:Y:S01]  /*3edb0*/  LDL.LU R232, [R1+0xb8] ;  /* 0x0000b80001e87983 */ /* 0x002ea20000300800 */
[----:B------:R-:W-:Y:S01]  /*3edc0*/  ISETP.LT.AND P2, PT, R17, UR4, !P0 ;  /* 0x0000000411007c0c */ /* 0x000fe2000c741270 */
[----:B------:R-:W-:Y:S01]  /*3edd0*/  ULDC UR4, c[0x0][0x228] ;  /* 0x00008a0000047ab9 */ /* 0x000fe20000000800 */
[----:B------:R-:W-:Y:S01]  /*3ede0*/  ISETP.LT.AND P6, PT, R16, UR6, !P1 ;  /* 0x0000000610007c0c */ /* 0x000fe2000cfc1270 */
[C---:B------:R-:W-:Y:S01]  /*3edf0*/  VIADD R0, R6.reuse, UR28 ;  /* 0x0000001c06007c36 */ /* 0x040fe20008000000 */
[----:B------:R-:W-:Y:S01]  /*3ee00*/  ISETP.LT.AND P5, PT, R19, UR4, !P1 ;  /* 0x0000000413007c0c */ /* 0x000fe2000cfa1270 */
[----:B------:R-:W-:Y:S01]  /*3ee10*/  ULDC UR4, c[0x0][0x228] ;  /* 0x00008a0000047ab9 */ /* 0x000fe20000000800 */
[----:B------:R-:W-:Y:S01]  /*3ee20*/  IADD3 R150, R7, 0x5, RZ ;  /* 0x0000000507967810 */ /* 0x000fe20007ffe0ff */
[----:B------:R-:W-:Y:S01]  /*3ee30*/  IMAD.WIDE R212, R6, 0x4, R86 ;  /* 0x0000000406d47825 */ /* 0x000fe200078e0256 */
[----:B------:R-:W-:Y:S01]  /*3ee40*/  ISETP.LT.AND P3, PT, R18, UR4, !P1 ;  /* 0x0000000412007c0c */ /* 0x000fe2000cf61270 */
[----:B------:R-:W-:Y:S01]  /*3ee50*/  ULDC UR4, c[0x0][0x228] ;  /* 0x00008a0000047ab9 */ /* 0x000fe20000000800 */
[----:B------:R-:W-:Y:S01]  /*3ee60*/  ISETP.GE.AND P0, PT, R150, R236, PT ;  /* 0x000000ec9600720c */ /* 0x000fe20003f06270 */
[----:B------:R-:W-:Y:S01]  /*3ee70*/  IMAD.WIDE R150, R0, 0x4, R2 ;  /* 0x0000000400967825 */ /* 0x000fe200078e0202 */
[----:B------:R-:W-:-:S03]  /*3ee80*/  ULDC UR6, c[0x0][0x228] ;  /* 0x00008a0000067ab9 */ /* 0x000fc60000000800 */
[----:B------:R-:W-:Y:S01]  /*3ee90*/  IMAD.WIDE R148, R0, 0x4, R4 ;  /* 0x0000000400947825 */ /* 0x000fe200078e0204 */
[----:B------:R-:W-:Y:S01]  /*3eea0*/  @P2 STG.E desc[UR8][R212.64], R240 ;  /* 0x000000f0d4002986 */ /* 0x000fe2000c101908 */
[----:B------:R-:W-:Y:S01]  /*3eeb0*/  ISETP.LT.AND P1, PT, R17, UR4, !P1 ;  /* 0x0000000411007c0c */ /* 0x000fe2000cf21270 */
[----:B------:R-:W-:Y:S01]  /*3eec0*/  ULDC UR4, c[0x0][0x228] ;  /* 0x00008a0000047ab9 */ /* 0x000fe20000000800 */
[----:B------:R-:W-:Y:S01]  /*3eed0*/  ISETP.LT.AND P4, PT, R16, UR6, !P0 ;  /* 0x0000000610007c0c */ /* 0x000fe2000c781270 */
[----:B------:R1:W-:Y:S01]  /*3eee0*/  @P6 STG.E desc[UR8][R150.64], R239 ;  /* 0x000000ef96006986 */ /* 0x0003e2000c101908 */
[C---:B------:R-:W-:Y:S01]  /*3eef0*/  VIADD R6, R0.reuse, UR28 ;  /* 0x0000001c00067c36 */ /* 0x040fe20008000000 */
[----:B------:R-:W-:Y:S02]  /*3ef00*/  ULDC UR6, c[0x0][0x228] ;  /* 0x00008a0000067ab9 */ /* 0x000fe40000000800 */
[----:B---3--:R3:W-:Y:S01]  /*3ef10*/  @P5 STG.E desc[UR8][R148.64], R234 ;  /* 0x000000ea94005986 */ /* 0x0087e2000c101908 */
[----:B------:R-:W-:Y:S01]  /*3ef20*/  ISETP.LT.AND P5, PT, R19, UR10, !P0 ;  /* 0x0000000a13007c0c */ /* 0x000fe2000c7a1270 */
[----:B------:R-:W-:Y:S01]  /*3ef30*/  IMAD.WIDE R214, R0, 0x4, R86 ;  /* 0x0000000400d67825 */ /* 0x000fe200078e0256 */
[----:B------:R-:W-:Y:S01]  /*3ef40*/  ISETP.LT.AND P6, PT, R18, UR12, !P0 ;  /* 0x0000000c12007c0c */ /* 0x000fe2000c7c1270 */
[----:B------:R-:W-:Y:S01]  /*3ef50*/  ULDC UR10, c[0x0][0x228] ;  /* 0x00008a00000a7ab9 */ /* 0x000fe20000000800 */
[----:B------:R-:W-:Y:S01]  /*3ef60*/  ULDC UR12, c[0x0][0x228] ;  /* 0x00008a00000c7ab9 */ /* 0x000fe20000000800 */
[----:B-1----:R-:W-:-:S02]  /*3ef70*/  VIADD R150, R7, 0x6 ;  /* 0x0000000607967836 */ /* 0x002fc40000000000 */
[----:B---3--:R-:W-:Y:S01]  /*3ef80*/  IMAD.WIDE R148, R0, 0x4, R84 ;  /* 0x0000000400947825 */ /* 0x008fe200078e0254 */
[----:B------:R-:W3:Y:S02]  /*3ef90*/  LDL.LU R234, [R1+0xa8] ;  /* 0x0000a80001ea7983 */ /* 0x000ee40000300800 */
[----:B------:R-:W-:Y:S02]  /*3efa0*/  ISETP.GE.AND P2, PT, R150, R236, PT ;  /* 0x000000ec9600720c */ /* 0x000fe40003f46270 */
[----:B----4-:R1:W-:Y:S01]  /*3efb0*/  @P3 STG.E desc[UR8][R148.64], R237 ;  /* 0x000000ed94003986 */ /* 0x0103e2000c101908 */
[----:B------:R-:W-:-:S04]  /*3efc0*/  IMAD.WIDE R212, R6, 0x4, R2 ;  /* 0x0000000406d47825 */ /* 0x000fc800078e0202 */
[----:B------:R-:W-:Y:S01]  /*3efd0*/  IMAD.WIDE R150, R6, 0x4, R4 ;  /* 0x0000000406967825 */ /* 0x000fe200078e0204 */
[----:B------:R4:W-:Y:S01]  /*3efe0*/  @P1 STG.E desc[UR8][R214.64], R238 ;  /* 0x000000eed6001986 */ /* 0x0009e2000c101908 */
[----:B-1----:R-:W-:-:S03]  /*3eff0*/  IADD3 R148, R7, 0x7, RZ ;  /* 0x0000000707947810 */ /* 0x002fc60007ffe0ff */
[----:B------:R-:W-:Y:S01]  /*3f000*/  @P4 STG.E desc[UR8][R212.64], R235 ;  /* 0x000000ebd4004986 */ /* 0x000fe2000c101908 */
[-C--:B------:R-:W-:Y:S01]  /*3f010*/  ISETP.GE.AND P3, PT, R148, R236.reuse, PT ;  /* 0x000000ec9400720c */ /* 0x080fe20003f66270 */
[C---:B------:R-:W-:Y:S02]  /*3f020*/  IMAD.WIDE R148, R6.reuse, 0x4, R84 ;  /* 0x0000000406947825 */ /* 0x040fe400078e0254 */
[----:B----4-:R-:W4:Y:S04]  /*3f030*/  LDL.LU R238, [R1+0x11c] ;  /* 0x00011c0001ee7983 */ /* 0x010f280000300800 */
[----:B------:R1:W-:Y:S04]  /*3f040*/  @P5 STG.E desc[UR8][R150.64], R233 ;  /* 0x000000e996005986 */ /* 0x0003e8000c101908 */
[----:B-1----:R-:W4:Y:S04]  /*3f050*/  LDL.LU R233, [R1+0x10c] ;  /* 0x00010c0001e97983 */ /* 0x002f280000300800 */
[----:B------:R-:W4:Y:S04]  /*3f060*/  LDL.LU R240, [R1+0xfc] ;  /* 0x0000fc0001f07983 */ /* 0x000f280000300800 */
[----:B------:R-:W4:Y:S04]  /*3f070*/  LDL.LU R239, [R1+0xec] ;  /* 0x0000ec0001ef7983 */ /* 0x000f280000300800 */
[----:B--2---:R1:W-:Y:S04]  /*3f080*/  @P6 STG.E desc[UR8][R148.64], R232 ;  /* 0x000000e894006986 */ /* 0x0043e8000c101908 */
[----:B-1----:R-:W2:Y:S01]  /*3f090*/  LDL.LU R232, [R1+0xdc] ;  /* 0x0000dc0001e87983 */ /* 0x002ea20000300800 */
[----:B------:R-:W-:Y:S01]  /*3f0a0*/  ISETP.LT.AND P1, PT, R17, UR4, !P0 ;  /* 0x0000000411007c0c */ /* 0x000fe2000c721270 */
[----:B------:R-:W-:Y:S01]  /*3f0b0*/  ULDC UR4, c[0x0][0x228] ;  /* 0x00008a0000047ab9 */ /* 0x000fe20000000800 */
[----:B------:R-:W-:Y:S01]  /*3f0c0*/  IMAD.WIDE R148, R6, 0x4, R86 ;  /* 0x0000000406947825 */ /* 0x000fe200078e0256 */
[----:B------:R-:W-:Y:S01]  /*3f0d0*/  ISETP.LT.AND P0, PT, R16, UR4, !P2 ;  /* 0x0000000410007c0c */ /* 0x000fe2000d701270 */
[----:B------:R-:W2:Y:S01]  /*3f0e0*/  LDL.LU R237, [R1+0xcc] ;  /* 0x0000cc0001ed7983 */ /* 0x000ea20000300800 */
[----:B------:R-:W-:Y:S01]  /*3f0f0*/  ISETP.LT.AND P4, PT, R19, UR6, !P2 ;  /* 0x0000000613007c0c */ /* 0x000fe2000d781270 */
[----:B------:R-:W-:Y:S01]  /*3f100*/  VIADD R0, R7, 0x8 ;  /* 0x0000000807007836 */ /* 0x000fe20000000000 */
[----:B------:R-:W-:Y:S01]  /*3f110*/  ISETP.LT.AND P5, PT, R18, UR10, !P2 ;  /* 0x0000000a12007c0c */ /* 0x000fe2000d7a1270 */
[----:B------:R-:W-:Y:S01]  /*3f120*/  VIADD R6, R6, UR28 ;  /* 0x0000001c06067c36 */ /* 0x000fe20008000000 */
[----:B------:R-:W-:Y:S01]  /*3f130*/  ISETP.LT.AND P2, PT, R17, UR12, !P2 ;  /* 0x0000000c11007c0c */ /* 0x000fe2000d741270 */
[----:B------:R-:W2:Y:S01]  /*3f140*/  LDL.LU R235, [R1+0xbc] ;  /* 0x0000bc0001eb7983 */ /* 0x000ea20000300800 */
[----:B------:R-:W-:Y:S01]  /*3f150*/  ISETP.LT.AND P6, PT, R16, UR14, !P3 ;  /* 0x0000000e10007c0c */ /* 0x000fe2000dfc1270 */
[C---:B------:R-:W-:Y:S01]  /*3f160*/  IMAD.WIDE R214, R6.reuse, 0x4, R4 ;  /* 0x0000000406d67825 */ /* 0x040fe200078e0204 */
[----:B------:R-:W-:Y:S01]  /*3f170*/  ULDC UR4, c[0x0][0x228] ;  /* 0x00008a0000047ab9 */ /* 0x000fe20000000800 */
[----:B------:R-:W-:Y:S01]  /*3f180*/  ULDC UR6, c[0x0][0x228] ;  /* 0x00008a0000067ab9 */ /* 0x000fe20000000800 */
[----:B------:R-:W-:Y:S01]  /*3f190*/  ULDC UR10, c[0x0][0x228] ;  /* 0x00008a00000a7ab9 */ /* 0x000fe20000000800 */
[----:B------:R-:W-:Y:S01]  /*3f1a0*/  IMAD.WIDE R212, R6, 0x4, R84 ;  /* 0x0000000406d47825 */ /* 0x000fe200078e0254 */
[----:B------:R-:W-:Y:S01]  /*3f1b0*/  ULDC UR12, c[0x0][0x228] ;  /* 0x00008a00000c7ab9 */ /* 0x000fe20000000800 */
[----:B------:R-:W-:Y:S01]  /*3f1c0*/  ULDC UR14, c[0x0][0x228] ;  /* 0x00008a00000e7ab9 */ /* 0x000fe20000000800 */
[----:B---3--:R1:W-:Y:S01]  /*3f1d0*/  @P1 STG.E desc[UR8][R148.64], R234 ;  /* 0x000000ea94001986 */ /* 0x0083e2000c101908 */
[----:B------:R-:W-:Y:S01]  /*3f1e0*/  ISETP.GE.AND P1, PT, R0, R236, PT ;  /* 0x000000ec0000720c */ /* 0x000fe20003f26270 */
[----:B------:R-:W-:-:S02]  /*3f1f0*/  VIADD R0, R6, UR28 ;  /* 0x0000001c06007c36 */ /* 0x000fc40008000000 */
[C---:B------:R-:W-:Y:S01]  /*3f200*/  IMAD.WIDE R150, R6.reuse, 0x4, R86 ;  /* 0x0000000406967825 */ /* 0x040fe200078e0256 */
[----:B-1----:R-:W3:Y:S03]  /*3f210*/  LDL.LU R234, [R1+0xac] ;  /* 0x0000ac0001ea7983 */ /* 0x002ee60000300800 */
[----:B------:R-:W-:-:S05]  /*3f220*/  IMAD.WIDE R148, R6, 0x4, R2 ;  /* 0x0000000406947825 */ /* 0x000fca00078e0202 */
[----:B----4-:R1:W-:Y:S02]  /*3f230*/  @P0 STG.E desc[UR8][R148.64], R238 ;  /* 0x000000ee94000986 */ /* 0x0103e4000c101908 */
[----:B-1----:R-:W-:Y:S02]  /*3f240*/  IMAD.WIDE R148, R0, 0x4, R2 ;  /* 0x0000000400947825 */ /* 0x002fe400078e0202 */
[----:B------:R-:W4:Y:S04]  /*3f250*/  LDL.LU R238, [R1+0x90] ;  /* 0x0000900001ee7983 */ /* 0x000f280000300800 */
[----:B------:R1:W-:Y:S04]  /*3f260*/  @P4 STG.E desc[UR8][R214.64], R233 ;  /* 0x000000e9d6004986 */ /* 0x0003e8000c101908 */
[----:B------:R-:W-:Y:S04]  /*3f270*/  @P5 STG.E desc[UR8][R212.64], R240 ;  /* 0x000000f0d4005986 */ /* 0x000fe8000c101908 */
[----:B------:R-:W-:Y:S04]  /*3f280*/  @P2 STG.E desc[UR8][R150.64], R239 ;  /* 0x000000ef96002986 */ /* 0x000fe8000c101908 */
[----:B-1----:R-:W4:Y:S04]  /*3f290*/  LDL.LU R233, [R1+0x80] ;  /* 0x0000800001e97983 */ /* 0x002f280000300800 */
[----:B--2---:R1:W-:Y:S04]  /*3f2a0*/  @P6 STG.E desc[UR8][R148.64], R232 ;  /* 0x000000e894006986 */ /* 0x0043e8000c101908 */
[----:B-1----:R-:W2:Y:S01]  /*3f2b0*/  LDL.LU R232, [R1] ;  /* 0x0000000001e87983 */ /* 0x002ea20000300800 */
[----:B------:R-:W-:Y:S01]  /*3f2c0*/  ISETP.LT.AND P2, PT, R19, UR4, !P3 ;  /* 0x0000000413007c0c */ /* 0x000fe2000df41270 */
[----:B------:R-:W-:Y:S01]  /*3f2d0*/  ULDC UR4, c[0x0][0x228] ;  /* 0x00008a0000047ab9 */ /* 0x000fe20000000800 */
[----:B------:R-:W-:Y:S01]  /*3f2e0*/  ISETP.LT.AND P4, PT, R18, UR6, !P3 ;  /* 0x0000000612007c0c */ /* 0x000fe2000df81270 */
[C---:B------:R-:W-:Y:S01]  /*3f2f0*/  IMAD.WIDE R150, R0.reuse, 0x4, R4 ;  /* 0x0000000400967825 */ /* 0x040fe200078e0204 */
[----:B------:R-:W-:Y:S01]  /*3f300*/  ISETP.LT.AND P3, PT, R17, UR4, !P3 ;  /* 0x0000000411007c0c */ /* 0x000fe2000df61270 */
[----:B------:R-:W-:Y:S01]  /*3f310*/  ULDC UR4, c[0x0][0x228] ;  /* 0x00008a0000047ab9 */ /* 0x000fe20000000800 */
[----:B------:R-:W-:Y:S01]  /*3f320*/  ULDC UR6, c[0x0][0x228] ;  /* 0x00008a0000067ab9 */ /* 0x000fe20000000800 */
[----:B------:R-:W-:Y:S01]  /*3f330*/  IMAD.WIDE R148, R0, 0x4, R84 ;  /* 0x0000000400947825 */ /* 0x000fe200078e0254 */
[----:B------:R-:W-:Y:S01]  /*3f340*/  ISETP.LT.AND P5, PT, R19, UR4, !P1 ;  /* 0x0000000413007c0c */ /* 0x000fe2000cfa1270 */
[----:B------:R-:W-:-:S02]  /*3f350*/  ULDC UR4, c[0x0][0x228] ;  /* 0x00008a0000047ab9 */ /* 0x000fc40000000800 */
[----:B------:R-:W-:Y:S01]  /*3f360*/  IMAD.WIDE R212, R0, 0x4, R86 ;  /* 0x0000000400d47825 */ /* 0x000fe200078e0256 */
[----:B------:R-:W-:Y:S01]  /*3f370*/  ISETP.LT.AND P6, PT, R16, UR6, !P1 ;  /* 0x0000000610007c0c */ /* 0x000fe2000cfc1270 */
[----:B------:R1:W-:Y:S02]  /*3f380*/  @P2 STG.E desc[UR8][R150.64], R237 ;  /* 0x000000ed96002986 */ /* 0x0003e4000c101908 */
[----:B------:R-:W-:Y:S01]  /*3f390*/  VIADD R229, R0, UR28 ;  /* 0x0000001c00e57c36 */ /* 0x000fe20008000000 */
[----:B------:R-:W-:Y:S01]  /*3f3a0*/  IADD3 R6, R7, 0x9, RZ ;  /* 0x0000000907067810 */ /* 0x000fe20007ffe0ff */
[----:B------:R1:W-:Y:S01]  /*3f3b0*/  @P4 STG.E desc[UR8][R148.64], R235 ;  /* 0x000000eb94004986 */ /* 0x0003e2000c101908 */
[----:B------:R-:W-:-:S03]  /*3f3c0*/  ULDC UR6, c[0x0][0x228] ;  /* 0x00008a0000067ab9 */ /* 0x000fc60000000800 */
[----:B---3--:R3:W-:Y:S01]  /*3f3d0*/  @P3 STG.E desc[UR8][R212.64], R234 ;  /* 0x000000ead4003986 */ /* 0x0087e2000c101908 */
[----:B------:R-:W-:Y:S01]  /*3f3e0*/  ISETP.LT.AND P3, PT, R18, UR4, !P1 ;  /* 0x0000000412007c0c */ /* 0x000fe2000cf61270 */
[----:B-1----:R-:W-:-:S04]  /*3f3f0*/  IMAD.WIDE R150, R229, 0x4, R2 ;  /* 0x00000004e5967825 */ /* 0x002fc800078e0202 */
[C---:B------:R-:W-:Y:S01]  /*3f400*/  IMAD.WIDE R214, R229.reuse, 0x4, R4 ;  /* 0x00000004e5d67825 */ /* 0x040fe200078e0204 */
[----:B------:R-:W2:Y:S03]  /*3f410*/  LDL.LU R235, [R1+0x98] ;  /* 0x0000980001eb7983 */ /* 0x000ea60000300800 */
[----:B------:R-:W-:Y:S01]  /*3f420*/  IMAD.WIDE R230, R229, 0x4, R84 ;  /* 0x00000004e5e67825 */ /* 0x000fe200078e0254 */
[----:B------:R-:W-:Y:S01]  /*3f430*/  ISETP.GE.AND P0, PT, R6, R236, PT ;  /* 0x000000ec0600720c */ /* 0x000fe20003f06270 */
[----:B---3--:R-:W3:Y:S01]  /*3f440*/  LDL.LU R234, [R1+0x88] ;  /* 0x0000880001ea7983 */ /* 0x008ee20000300800 */
[----:B------:R-:W-:-:S03]  /*3f450*/  ULDC UR4, c[0x0][0x228] ;  /* 0x00008a0000047ab9 */ /* 0x000fc60000000800 */
[----:B------:R-:W3:Y:S04]  /*3f460*/  LDL.LU R237, [R1+0x94] ;  /* 0x0000940001ed7983 */ /* 0x000ee80000300800 */
[----:B----4-:R1:W-:Y:S04]  /*3f470*/  @P6 STG.E desc[UR8][R150.64], R238 ;  /* 0x000000ee96006986 */ /* 0x0103e8000c101908 */
[----:B-1----:R-:W4:Y:S04]  /*3f480*/  LDL.LU R238, [R1+0x84] ;  /* 0x0000840001ee7983 */ /* 0x002f280000300800 */
[----:B------:R-:W-:Y:S04]  /*3f490*/  @P5 STG.E desc[UR8][R214.64], R233 ;  /* 0x000000e9d6005986 */ /* 0x000fe8000c101908 */
[----:B--2---:R1:W-:Y:S04]  /*3f4a0*/  @P3 STG.E desc[UR8][R230.64], R232 ;  /* 0x000000e8e6003986 */ /* 0x0043e8000c101908 */
[----:B-1----:R-:W2:Y:S01]  /*3f4b0*/  LDL.LU R232, [R1+0x4] ;  /* 0x0000040001e87983 */ /* 0x002ea20000300800 */
[----:B------:R-:W-:-:S02]  /*3f4c0*/  ISETP.LT.AND P1, PT, R17, UR4, !P1 ;  /* 0x0000000411007c0c */ /* 0x000fc4000cf21270 */
[----:B------:R-:W-:Y:S01]  /*3f4d0*/  ISETP.LT.AND P4, PT, R16, UR6, !P0 ;  /* 0x0000000610007c0c */ /* 0x000fe2000c781270 */
[----:B------:R-:W-:Y:S01]  /*3f4e0*/  VIADD R0, R7, 0xa ;  /* 0x0000000a07007836 */ /* 0x000fe20000000000 */
[----:B------:R-:W-:Y:S01]  /*3f4f0*/  ISETP.LT.AND P5, PT, R19, UR10, !P0 ;  /* 0x0000000a13007c0c */ /* 0x000fe2000c7a1270 */
[C---:B------:R-:W-:Y:S01]  /*3f500*/  VIADD R233, R229.reuse, UR28 ;  /* 0x0000001ce5e97c36 */ /* 0x040fe20008000000 */
[----:B------:R-:W-:Y:S01]  /*3f510*/  ISETP.LT.AND P6, PT, R18, UR12, !P0 ;  /* 0x0000000c12007c0c */ /* 0x000fe2000c7c1270 */
[----:B------:R-:W-:Y:S01]  /*3f520*/  IMAD.WIDE R148, R229, 0x4, R86 ;  /* 0x00000004e5947825 */ /* 0x000fe200078e0256 */
[----:B------:R-:W-:Y:S01]  /*3f530*/  ULDC UR4, c[0x0][0x228] ;  /* 0x00008a0000047ab9 */ /* 0x000fe20000000800 */
[----:B------:R-:W-:Y:S01]  /*3f540*/  ISETP.GE.AND P2, PT, R0, R236, PT ;  /* 0x000000ec0000720c */ /* 0x000fe20003f46270 */
[----:B------:R-:W-:Y:S01]  /*3f550*/  ULDC UR6, c[0x0][0x228] ;  /* 0x00008a0000067ab9 */ /* 0x000fe20000000800 */
[----:B------:R-:W-:Y:S01]  /*3f560*/  IMAD.WIDE R150, R233, 0x4, R2 ;  /* 0x00000004e9967825 */ /* 0x000fe200078e0202 */
[----:B------:R-:W-:Y:S01]  /*3f570*/  ISETP.LT.AND P0, PT, R17, UR4, !P0 ;  /* 0x0000000411007c0c */ /* 0x000fe2000c701270 */
[----:B------:R-:W-:Y:S01]  /*3f580*/  ULDC UR4, c[0x0][0x228] ;  /* 0x00008a0000047ab9 */ /* 0x000fe20000000800 */
[----:B------:R-:W-:Y:S01]  /*3f590*/  ULDC UR10, c[0x0][0x228] ;  /* 0x00008a00000a7ab9 */ /* 0x000fe20000000800 */
[C---:B------:R-:W-:Y:S01]  /*3f5a0*/  IMAD.WIDE R212, R233.reuse, 0x4, R4 ;  /* 0x00000004e9d47825 */ /* 0x040fe200078e0204 */
[----:B------:R1:W-:Y:S01]  /*3f5b0*/  @P1 STG.E desc[UR8][R148.64], R248 ;  /* 0x000000f894001986 */ /* 0x0003e2000c101908 */
[----:B------:R-:W-:Y:S01]  /*3f5c0*/  ISETP.LT.AND P1, PT, R16, UR4, !P2 ;  /* 0x0000000410007c0c */ /* 0x000fe2000d721270 */
[----:B------:R-:W-:Y:S01]  /*3f5d0*/  ULDC UR12, c[0x0][0x228] ;  /* 0x00008a00000c7ab9 */ /* 0x000fe20000000800 */
[----:B------:R-:W-:Y:S01]  /*3f5e0*/  IMAD.WIDE R214, R233, 0x4, R84 ;  /* 0x00000004e9d67825 */ /* 0x000fe200078e0254 */
[----:B------:R3:W-:Y:S01]  /*3f5f0*/  @P4 STG.E desc[UR8][R150.64], R8 ;  /* 0x0000000896004986 */ /* 0x0007e2000c101908 */
[----:B------:R-:W-:Y:S01]  /*3f600*/  ISETP.LT.AND P4, PT, R19, UR6, !P2 ;  /* 0x0000000613007c0c */ /* 0x000fe2000d781270 */
[----:B------:R-:W-:Y:S01]  /*3f610*/  ULDC UR4, c[0x0][0x228] ;  /* 0x00008a0000047ab9 */ /* 0x000fe20000000800 */
[C---:B------:R-:W-:Y:S01]  /*3f620*/  IMAD.WIDE R230, R233.reuse, 0x4, R86 ;  /* 0x00000004e9e67825 */ /* 0x040fe200078e0256 */
[----:B------:R3:W-:Y:S01]  /*3f630*/  @P5 STG.E desc[UR8][R212.64], R60 ;  /* 0x0000003cd4005986 */ /* 0x0007e2000c101908 */
[----:B------:R-:W-:Y:S01]  /*3f640*/  ISETP.LT.AND P5, PT, R18, UR10, !P2 ;  /* 0x0000000a12007c0c */ /* 0x000fe2000d7a1270 */
[----:B------:R-:W-:Y:S01]  /*3f650*/  ULDC UR6, c[0x0][0x228] ;  /* 0x00008a0000067ab9 */ /* 0x000fe20000000800 */
[----:B-1----:R-:W-:Y:S01]  /*3f660*/  VIADD R149, R233, UR28 ;  /* 0x0000001ce9957c36 */ /* 0x002fe20008000000 */
[----:B------:R1:W-:Y:S01]  /*3f670*/  @P6 STG.E desc[UR8][R214.64], R56 ;  /* 0x00000038d6006986 */ /* 0x0003e2000c101908 */
[----:B------:R-:W-:Y:S01]  /*3f680*/  IADD3 R0, R7, 0xb, RZ ;  /* 0x0000000b07007810 */ /* 0x000fe20007ffe0ff */
[----:B------:R-:W-:Y:S01]  /*3f690*/  ULDC UR10, c[0x0][0x228] ;  /* 0x00008a00000a7ab9 */ /* 0x000fe20000000800 */
[C---:B---3--:R-:W-:Y:S01]  /*3f6a0*/  IMAD.WIDE R150, R149.reuse, 0x4, R84 ;  /* 0x0000000495967825 */ /* 0x048fe200078e0254 */
[----:B------:R-:W-:Y:S03]  /*3f6b0*/  @P0 STG.E desc[UR8][R230.64], R28 ;  /* 0x0000001ce6000986 */ /* 0x000fe6000c101908 */
[----:B------:R-:W-:-:S04]  /*3f6c0*/  IMAD.WIDE R212, R149, 0x4, R4 ;  /* 0x0000000495d47825 */ /* 0x000fc800078e0204 */
[----:B-1----:R-:W-:-:S05]  /*3f6d0*/  IMAD.WIDE R214, R149, 0x4, R2 ;  /* 0x0000000495d67825 */ /* 0x002fca00078e0202 */
[----:B------:R-:W-:Y:S04]  /*3f6e0*/  @P1 STG.E desc[UR8][R214.64], R237 ;  /* 0x000000edd6001986 */ /* 0x000fe8000c101908 */
[----:B----4-:R-:W-:Y:S04]  /*3f6f0*/  @P4 STG.E desc[UR8][R212.64], R238 ;  /* 0x000000eed4004986 */ /* 0x010fe8000c101908 */
[----:B--2---:R1:W-:Y:S04]  /*3f700*/  @P5 STG.E desc[UR8][R150.64], R232 ;  /* 0x000000e896005986 */ /* 0x0043e8000c101908 */
[----:B-1----:R-:W2:Y:S01]  /*3f710*/  LDL.LU R232, [R1+0x8] ;  /* 0x0000080001e87983 */ /* 0x002ea20000300800 */
[----:B------:R-:W-:-:S02]  /*3f720*/  ISETP.GE.AND P3, PT, R0, R236, PT ;  /* 0x000000ec0000720c */ /* 0x000fc40003f66270 */
[----:B------:R-:W-:Y:S01]  /*3f730*/  ISETP.LT.AND P2, PT, R17, UR12, !P2 ;  /* 0x0000000c11007c0c */ /* 0x000fe2000d741270 */
[C---:B------:R-:W-:Y:S01]  /*3f740*/  VIADD R233, R149.reuse, UR28 ;  /* 0x0000001c95e97c36 */ /* 0x040fe20008000000 */
[----:B------:R-:W-:Y:S01]  /*3f750*/  ISETP.LT.AND P6, PT, R16, UR14, !P3 ;  /* 0x0000000e10007c0c */ /* 0x000fe2000dfc1270 */
[----:B------:R-:W-:Y:S01]  /*3f760*/  IMAD.WIDE R148, R149, 0x4, R86 ;  /* 0x0000000495947825 */ /* 0x000fe200078e0256 */
[----:B------:R-:W-:Y:S01]  /*3f770*/  ISETP.LT.AND P4, PT, R19, UR4, !P3 ;  /* 0x0000000413007c0c */ /* 0x000fe2000df81270 */
[----:B------:R-:W-:Y:S01]  /*3f780*/  ULDC UR4, c[0x0][0x228] ;  /* 0x00008a0000047ab9 */ /* 0x000fe20000000800 */
[----:B------:R-:W-:Y:S01]  /*3f790*/  ISETP.LT.AND P1, PT, R18, UR6, !P3 ;  /* 0x0000000612007c0c */ /* 0x000fe2000df21270 */
[----:B------:R-:W-:-:S04]  /*3f7a0*/  IMAD.WIDE R228, R233, 0x4, R2 ;  /* 0x00000004e9e47825 */ /* 0x000fc800078e0202 */
[----:B------:R-:W-:Y:S01]  /*3f7b0*/  VIADD R0, R7, 0xc ;  /* 0x0000000c07007836 */ /* 0x000fe20000000000 */
[----:B------:R-:W-:Y:S01]  /*3f7c0*/  ULDC UR12, c[0x0][0x228] ;  /* 0x00008a00000c7ab9 */ /* 0x000fe20000000800 */
[----:B------:R1:W-:Y:S01]  /*3f7d0*/  @P2 STG.E desc[UR8][R148.64], R249 ;  /* 0x000000f994002986 */ /* 0x0003e2000c101908 */
[----:B------:R-:W-:Y:S01]  /*3f7e0*/  ISETP.LT.AND P3, PT, R17, UR4, !P3 ;  /* 0x0000000411007c0c */ /* 0x000fe2000df61270 */
[----:B------:R-:W-:Y:S01]  /*3f7f0*/  ULDC UR4, c[0x0][0x228] ;  /* 0x00008a0000047ab9 */ /* 0x000fe20000000800 */
[----:B------:R-:W-:Y:S01]  /*3f800*/  ISETP.GE.AND P0, PT, R0, R236, PT ;  /* 0x000000ec0000720c */ /* 0x000fe20003f06270 */
[----:B------:R3:W-:Y:S01]  /*3f810*/  @P6 STG.E desc[UR8][R228.64], R9 ;  /* 0x00000009e4006986 */ /* 0x0007e2000c101908 */
[----:B------:R-:W-:Y:S01]  /*3f820*/  ULDC UR6, c[0x0][0x228] ;  /* 0x00008a0000067ab9 */ /* 0x000fe20000000800 */
[----:B------:R-:W-:Y:S01]  /*3f830*/  IMAD.WIDE R150, R233, 0x4, R86 ;  /* 0x00000004e9967825 */ /* 0x000fe200078e0256 */
[----:B------:R-:W-:Y:S01]  /*3f840*/  ISETP.LT.AND P5, PT, R19, UR4, !P0 ;  /* 0x0000000413007c0c */ /* 0x000fe2000c7a1270 */
[----:B------:R-:W-:Y:S01]  /*3f850*/  ULDC UR4, c[0x0][0x228] ;  /* 0x00008a0000047ab9 */ /* 0x000fe20000000800 */
[----:B------:R-:W-:Y:S01]  /*3f860*/  ULDC UR14, c[0x0][0x228] ;  /* 0x00008a00000e7ab9 */ /* 0x000fe20000000800 */
[----:B-1----:R-:W-:-:S04]  /*3f870*/  IMAD.WIDE R148, R233, 0x4, R84 ;  /* 0x00000004e9947825 */ /* 0x002fc800078e0254 */
[----:B---3--:R-:W-:Y:S01]  /*3f880*/  IMAD.WIDE R8, R233, 0x4, R4 ;  /* 0x00000004e9087825 */ /* 0x008fe200078e0204 */
[----:B------:R-:W-:Y:S01]  /*3f890*/  ISETP.LT.AND P6, PT, R16, UR6, !P0 ;  /* 0x0000000610007c0c */ /* 0x000fe2000c7c1270 */
[----:B------:R-:W-:-:S03]  /*3f8a0*/  ULDC UR6, c[0x0][0x228] ;  /* 0x00008a0000067ab9 */ /* 0x000fc60000000800 */
[----:B------:R1:W-:Y:S01]  /*3f8b0*/  @P4 STG.E desc[UR8][R8.64], R61 ;  /* 0x0000003d08004986 */ /* 0x0003e2000c101908 */
[----:B------:R-:W-:-:S03]  /*3f8c0*/  VIADD R229, R233, UR28 ;  /* 0x0000001ce9e57c36 */ /* 0x000fc60008000000 */
[----:B------:R-:W-:Y:S01]  /*3f8d0*/  @P1 STG.E desc[UR8][R148.64], R57 ;  /* 0x0000003994001986 */ /* 0x000fe2000c101908 */
[----:B------:R-:W-:Y:S01]  /*3f8e0*/  ISETP.LT.AND P1, PT, R18, UR4, !P0 ;  /* 0x0000000412007c0c */ /* 0x000fe2000c721270 */
[----:B------:R-:W-:Y:S01]  /*3f8f0*/  IMAD.WIDE R212, R229, 0x4, R2 ;  /* 0x00000004e5d47825 */ /* 0x000fe200078e0202 */
[----:B------:R-:W-:-:S03]  /*3f900*/  IADD3 R0, R7, 0xd, RZ ;  /* 0x0000000d07007810 */ /* 0x000fc60007ffe0ff */
[C---:B------:R-:W-:Y:S01]  /*3f910*/  IMAD.WIDE R214, R229.reuse, 0x4, R4 ;  /* 0x00000004e5d67825 */ /* 0x040fe200078e0204 */
[----:B------:R-:W-:Y:S01]  /*3f920*/  @P3 STG.E desc[UR8][R150.64], R29 ;  /* 0x0000001d96003986 */ /* 0x000fe2000c101908 */
[----:B------:R-:W-:Y:S02]  /*3f930*/  ULDC UR4, c[0x0][0x228] ;  /* 0x00008a0000047ab9 */ /* 0x000fe40000000800 */
[----:B-1----:R-:W-:Y:S01]  /*3f940*/  IMAD.WIDE R8, R229, 0x4, R84 ;  /* 0x00000004e5087825 */ /* 0x002fe200078e0254 */
[----:B------:R1:W-:Y:S04]  /*3f950*/  @P6 STG.E desc[UR8][R212.64], R235 ;  /* 0x000000ebd4006986 */ /* 0x0003e8000c101908 */
[----:B------:R3:W-:Y:S04]  /*3f960*/  @P5 STG.E desc[UR8][R214.64], R234 ;  /* 0x000000ead6005986 */ /* 0x0007e8000c101908 */
[----:B-1----:R-:W4:Y:S04]  /*3f970*/  LDL.LU R235, [R1+0x9c] ;  /* 0x00009c0001eb7983 */ /* 0x002f280000300800 */
[----:B---3--:R-:W3:Y:S04]  /*3f980*/  LDL.LU R234, [R1+0x8c] ;  /* 0x00008c0001ea7983 */ /* 0x008ee80000300800 */
[----:B--2---:R1:W-:Y:S04]  /*3f990*/  @P1 STG.E desc[UR8][R8.64], R232 ;  /* 0x000000e808001986 */ /* 0x0043e8000c101908 */
[----:B-1----:R-:W2:Y:S01]  /*3f9a0*/  LDL.LU R232, [R1+0xc] ;  /* 0x00000c0001e87983 */ /* 0x002ea20000300800 */
[----:B------:R-:W-:-:S02]  /*3f9b0*/  ISETP.GE.AND P2, PT, R0, R236, PT ;  /* 0x000000ec0000720c */ /* 0x000fc40003f46270 */
[----:B------:R-:W-:Y:S01]  /*3f9c0*/  ISETP.LT.AND P0, PT, R17, UR4, !P0 ;  /* 0x0000000411007c0c */ /* 0x000fe2000c701270 */
[----:B------:R-:W-:Y:S01]  /*3f9d0*/  VIADD R151, R229, UR28 ;  /* 0x0000001ce5977c36 */ /* 0x000fe20008000000 */
[----:B------:R-:W-:Y:S01]  /*3f9e0*/  ISETP.LT.AND P3, PT, R16, UR6, !P2 ;  /* 0x0000000610007c0c */ /* 0x000fe2000d761270 */
[----:B------:R-:W-:Y:S01]  /*3f9f0*/  VIADD R0, R7, 0xe ;  /* 0x0000000e07007836 */ /* 0x000fe20000000000 */
[----:B------:R-:W-:Y:S02]  /*3fa00*/  ISETP.LT.AND P5, PT, R19, UR10, !P2 ;  /* 0x0000000a13007c0c */ /* 0x000fe4000d7a1270 */
[----:B------:R-:W-:Y:S01]  /*3fa10*/  ISETP.LT.AND P6, PT, R18, UR12, !P2 ;  /* 0x0000000c12007c0c */ /* 0x000fe2000d7c1270 */
[----:B------:R-:W-:Y:S01]  /*3fa20*/  IMAD.WIDE R28, R229, 0x4, R86 ;  /* 0x00000004e51c7825 */ /* 0x000fe200078e0256 */
[----:B------:R-:W-:Y:S01]  /*3fa30*/  ULDC UR4, c[0x0][0x228] ;  /* 0x00008a0000047ab9 */ /* 0x000fe20000000800 */
[----:B------:R-:W-:Y:S01]  /*3fa40*/  ISETP.GE.AND P4, PT, R0, R236, PT ;  /* 0x000000ec0000720c */ /* 0x000fe20003f86270 */
[----:B------:R-:W-:Y:S01]  /*3fa50*/  ULDC UR6, c[0x0][0x228] ;  /* 0x00008a0000067ab9 */ /* 0x000fe20000000800 */
[----:B------:R-:W-:Y:S01]  /*3fa60*/  IMAD.WIDE R56, R151, 0x4, R2 ;  /* 0x0000000497387825 */ /* 0x000fe200078e0202 */
[----:B------:R-:W-:-:S03]  /*3fa70*/  ISETP.LT.AND P2, PT, R17, UR4, !P2 ;  /* 0x0000000411007c0c */ /* 0x000fc6000d741270 */
[C---:B------:R-:W-:Y:S01]  /*3fa80*/  IMAD.WIDE R60, R151.reuse, 0x4, R4 ;  /* 0x00000004973c7825 */ /* 0x040fe200078e0204 */
[----:B------:R1:W-:Y:S01]  /*3fa90*/  @P0 STG.E desc[UR8][R28.64], R250 ;  /* 0x000000fa1c000986 */ /* 0x0003e2000c101908 */
[----:B------:R-:W-:Y:S01]  /*3faa0*/  ULDC UR4, c[0x0][0x228] ;  /* 0x00008a0000047ab9 */ /* 0x000fe20000000800 */
[----:B------:R-:W-:Y:S01]  /*3fab0*/  ULDC UR10, c[0x0][0x228] ;  /* 0x00008a00000a7ab9 */ /* 0x000fe20000000800 */
[C---:B------:R-:W-:Y:S01]  /*3fac0*/  IMAD.WIDE R148, R151.reuse, 0x4, R84 ;  /* 0x0000000497947825 */ /* 0x040fe200078e0254 */
[----:B------:R1:W-:Y:S01]  /*3fad0*/  @P3 STG.E desc[UR8][R56.64], R10 ;  /* 0x0000000a38003986 */ /* 0x0003e2000c101908 */
[----:B------:R-:W-:Y:S01]  /*3fae0*/  ISETP.LT.AND P0, PT, R16, UR4, !P4 ;  /* 0x0000000410007c0c */ /* 0x000fe2000e701270 */
[----:B------:R-:W-:Y:S01]  /*3faf0*/  ULDC UR4, c[0x0][0x228] ;  /* 0x00008a0000047ab9 */ /* 0x000fe20000000800 */
[C---:B------:R-:W-:Y:S01]  /*3fb00*/  VIADD R213, R151.reuse, UR28 ;  /* 0x0000001c97d57c36 */ /* 0x040fe20008000000 */
[----:B------:R1:W-:Y:S01]  /*3fb10*/  @P5 STG.E desc[UR8][R60.64], R62 ;  /* 0x0000003e3c005986 */ /* 0x0003e2000c101908 */
[----:B------:R-:W-:Y:S01]  /*3fb20*/  ISETP.LT.AND P5, PT, R18, UR4, !P4 ;  /* 0x0000000412007c0c */ /* 0x000fe2000e7a1270 */
[----:B------:R-:W-:Y:S01]  /*3fb30*/  IMAD.WIDE R8, R151, 0x4, R86 ;  /* 0x0000000497087825 */ /* 0x000fe200078e0256 */
[----:B------:R-:W-:Y:S01]  /*3fb40*/  IADD3 R0, R7, 0xf, RZ ;  /* 0x0000000f07007810 */ /* 0x000fe20007ffe0ff */
[----:B------:R4:W-:Y:S01]  /*3fb50*/  @P6 STG.E desc[UR8][R148.64], R58 ;  /* 0x0000003a94006986 */ /* 0x0009e2000c101908 */
[----:B------:R-:W-:Y:S01]  /*3fb60*/  ISETP.LT.AND P6, PT, R19, UR6, !P4 ;  /* 0x0000000613007c0c */ /* 0x000fe2000e7c1270 */
[----:B-1----:R-:W-:Y:S01]  /*3fb70*/  IMAD.WIDE R28, R213, 0x4, R2 ;  /* 0x00000004d51c7825 */ /* 0x002fe200078e0202 */
[----:B------:R-:W-:Y:S01]  /*3fb80*/  ISETP.LT.AND P4, PT, R17, UR10, !P4 ;  /* 0x0000000a11007c0c */ /* 0x000fe2000e781270 */
[----:B------:R-:W-:Y:S01]  /*3fb90*/  ULDC UR4, c[0x0][0x228] ;  /* 0x00008a0000047ab9 */ /* 0x000fe20000000800 */
[----:B------:R-:W-:Y:S01]  /*3fba0*/  ISETP.GE.AND P1, PT, R0, R236, PT ;  /* 0x000000ec0000720c */ /* 0x000fe20003f26270 */
[C---:B------:R-:W-:Y:S01]  /*3fbb0*/  IMAD.WIDE R56, R213.reuse, 0x4, R4 ;  /* 0x00000004d5387825 */ /* 0x040fe200078e0204 */
[----:B------:R1:W-:Y:S01]  /*3fbc0*/  @P2 STG.E desc[UR8][R8.64], R30 ;  /* 0x0000001e08002986 */ /* 0x0003e2000c101908 */
[----:B------:R-:W-:Y:S01]  /*3fbd0*/  ULDC UR6, c[0x0][0x228] ;  /* 0x00008a0000067ab9 */ /* 0x000fe20000000800 */
[----:B------:R-:W-:Y:S01]  /*3fbe0*/  ULDC UR10, c[0x0][0x228] ;  /* 0x00008a00000a7ab9 */ /* 0x000fe20000000800 */
[----:B------:R-:W-:Y:S01]  /*3fbf0*/  IMAD.WIDE R60, R213, 0x4, R84 ;  /* 0x00000004d53c7825 */ /* 0x000fe200078e0254 */
[----:B------:R-:W-:-:S03]  /*3fc00*/  ULDC UR12, c[0x0][0x228] ;  /* 0x00008a00000c7ab9 */ /* 0x000fc60000000800 */
[C---:B----4-:R-:W-:Y:S01]  /*3fc10*/  IMAD.WIDE R148, R213.reuse, 0x4, R86 ;  /* 0x00000004d5947825 */ /* 0x050fe200078e0256 */
[----:B------:R-:W-:Y:S01]  /*3fc20*/  IADD3 R213, R213, UR28, RZ ;  /* 0x0000001cd5d57c10 */ /* 0x000fe2000fffe0ff */
[----:B------:R4:W-:Y:S01]  /*3fc30*/  @P0 STG.E desc[UR8][R28.64], R235 ;  /* 0x000000eb1c000986 */ /* 0x0009e2000c101908 */
[----:B------:R-:W-:Y:S01]  /*3fc40*/  ISETP.LT.AND P0, PT, R16, UR4, !P1 ;  /* 0x0000000410007c0c */ /* 0x000fe2000cf01270 */
[----:B------:R-:W-:Y:S02]  /*3fc50*/  ULDC UR4, c[0x0][0x228] ;  /* 0x00008a0000047ab9 */ /* 0x000fe40000000800 */
[----:B---3--:R3:W-:Y:S01]  /*3fc60*/  @P6 STG.E desc[UR8][R56.64], R234 ;  /* 0x000000ea38006986 */ /* 0x0087e2000c101908 */
[----:B------:R-:W-:Y:S02]  /*3fc70*/  VIADD R0, R7, 0x10 ;  /* 0x0000001007007836 */ /* 0x000fe40000000000 */
[----:B-1----:R-:W-:-:S03]  /*3fc80*/  IMAD.WIDE R8, R213, 0x4, R2 ;  /* 0x00000004d5087825 */ /* 0x002fc600078e0202 */
[----:B------:R-:W-:Y:S01]  /*3fc90*/  ISETP.GE.AND P3, PT, R0, R236, PT ;  /* 0x000000ec0000720c */ /* 0x000fe20003f66270 */
[----:B------:R-:W-:Y:S02]  /*3fca0*/  VIADD R0, R7, 0x12 ;  /* 0x0000001207007836 */ /* 0x000fe40000000000 */
[----:B----4-:R-:W-:-:S04]  /*3fcb0*/  IMAD.WIDE R28, R213, 0x4, R4 ;  /* 0x00000004d51c7825 */ /* 0x010fc800078e0204 */
[C---:B---3--:R-:W-:Y:S01]  /*3fcc0*/  IMAD.WIDE R56, R213.reuse, 0x4, R84 ;  /* 0x00000004d5387825 */ /* 0x048fe200078e0254 */
[----:B------:R-:W-:Y:S01]  /*3fcd0*/  ISETP.LT.AND P6, PT, R16, UR12, !P3 ;  /* 0x0000000c10007c0c */ /* 0x000fe2000dfc1270 */
[----:B------:R-:W-:Y:S02]  /*3fce0*/  ULDC UR12, c[0x0][0x228] ;  /* 0x00008a00000c7ab9 */ /* 0x000fe40000000800 */
[----:B------:R-:W-:Y:S02]  /*3fcf0*/  VIADD R151, R213, UR28 ;  /* 0x0000001cd5977c36 */ /* 0x000fe40008000000 */
[----:B------:R-:W-:-:S05]  /*3fd00*/  VIADD R6, R7, 0x11 ;  /* 0x0000001107067836 */ /* 0x000fca0000000000 */
[----:B------:R-:W-:Y:S01]  /*3fd10*/  ISETP.GE.AND P2, PT, R6, R236, PT ;  /* 0x000000ec0600720c */ /* 0x000fe20003f46270 */
[----:B--2---:R1:W-:Y:S01]  /*3fd20*/  @P5 STG.E desc[UR8][R60.64], R232 ;  /* 0x000000e83c005986 */ /* 0x0043e2000c101908 */
[----:B------:R-:W-:Y:S01]  /*3fd30*/  ISETP.LT.AND P5, PT, R18, UR6, !P1 ;  /* 0x0000000612007c0c */ /* 0x000fe2000cfa1270 */
[----:B------:R-:W-:Y:S02]  /*3fd40*/  ULDC UR6, c[0x0][0x228] ;  /* 0x00008a0000067ab9 */ /* 0x000fe40000000800 */
[----:B------:R2:W-:Y:S01]  /*3fd50*/  @P4 STG.E desc[UR8][R148.64], R251 ;  /* 0x000000fb94004986 */ /* 0x0005e2000c101908 */
[----:B------:R-:W-:Y:S01]  /*3fd60*/  ISETP.LT.AND P4, PT, R19, UR4, !P1 ;  /* 0x0000000413007c0c */ /* 0x000fe2000cf81270 */
[----:B------:R-:W-:Y:S01]  /*3fd70*/  ULDC UR4, c[0x0][0x22c] ;  /* 0x00008b0000047ab9 */ /* 0x000fe20000000800 */
[----:B------:R-:W-:Y:S01]  /*3fd80*/  ISETP.LT.AND P1, PT, R17, UR10, !P1 ;  /* 0x0000000a11007c0c */ /* 0x000fe2000cf21270 */
[----:B------:R3:W-:Y:S01]  /*3fd90*/  @P0 STG.E desc[UR8][R8.64], R11 ;  /* 0x0000000b08000986 */ /* 0x0007e2000c101908 */
[----:B------:R-:W-:Y:S01]  /*3fda0*/  ISETP.GE.AND P0, PT, R0, UR4, PT ;  /* 0x0000000400007c0c */ /* 0x000fe2000bf06270 */
[----:B------:R-:W-:Y:S01]  /*3fdb0*/  ULDC UR4, c[0x0][0x228] ;  /* 0x00008a0000047ab9 */ /* 0x000fe20000000800 */
[----:B------:R-:W-:Y:S01]  /*3fdc0*/  ULDC UR10, c[0x0][0x228] ;  /* 0x00008a00000a7ab9 */ /* 0x000fe20000000800 */
[----:B-1----:R-:W-:-:S06]  /*3fdd0*/  IMAD.WIDE R60, R213, 0x4, R86 ;  /* 0x00000004d53c7825 */ /* 0x002fcc00078e0256 */
[----:B------:R1:W-:Y:S04]  /*3fde0*/  @P4 STG.E desc[UR8][R28.64], R63 ;  /* 0x0000003f1c004986 */ /* 0x0003e8000c101908 */
[----:B------:R4:W-:Y:S04]  /*3fdf0*/  @P5 STG.E desc[UR8][R56.64], R59 ;  /* 0x0000003b38005986 */ /* 0x0009e8000c101908 */
[----:B------:R4:W-:Y:S01]  /*3fe00*/  @P1 STG.E desc[UR8][R60.64], R31 ;  /* 0x0000001f3c001986 */ /* 0x0009e2000c101908 */
[----:B------:R-:W-:Y:S01]  /*3fe10*/  ISETP.LT.AND P1, PT, R19, UR4, !P3 ;  /* 0x0000000413007c0c */ /* 0x000fe2000df21270 */
[----:B------:R-:W-:-:S02]  /*3fe20*/  ULDC UR4, c[0x0][0x228] ;  /* 0x00008a0000047ab9 */ /* 0x000fc40000000800 */
[----:B------:R-:W-:Y:S01]  /*3fe30*/  ISETP.LT.AND P4, PT, R18, UR4, !P3 ;  /* 0x0000000412007c0c */ /* 0x000fe2000df81270 */
[----:B--2---:R-:W-:Y:S01]  /*3fe40*/  IMAD.WIDE R148, R151, 0x4, R2 ;  /* 0x0000000497947825 */ /* 0x004fe200078e0202 */
[----:B------:R-:W-:Y:S01]  /*3fe50*/  ISETP.LT.AND P3, PT, R17, UR6, !P3 ;  /* 0x0000000611007c0c */ /* 0x000fe2000df61270 */
[----:B------:R-:W-:Y:S02]  /*3fe60*/  ULDC UR4, c[0x0][0x22c] ;  /* 0x00008b0000047ab9 */ /* 0x000fe40000000800 */
[----:B---3--:R-:W-:Y:S01]  /*3fe70*/  IMAD.WIDE R8, R151, 0x4, R4 ;  /* 0x0000000497087825 */ /* 0x008fe200078e0204 */
[----:B------:R-:W-:Y:S03]  /*3fe80*/  @P6 STG.E desc[UR8][R148.64], R24 ;  /* 0x0000001894006986 */ /* 0x000fe6000c101908 */
[----:B------:R-:W-:Y:S02]  /*3fe90*/  VIADD R0, R7, 0x13 ;  /* 0x0000001307007836 */ /* 0x000fe40000000000 */
[C---:B------:R-:W-:Y:S01]  /*3fea0*/  IMAD.WIDE R10, R151.reuse, 0x4, R84 ;  /* 0x00000004970a7825 */ /* 0x040fe200078e0254 */
[----:B------:R2:W-:Y:S01]  /*3feb0*/  @P1 STG.E desc[UR8][R8.64], R12 ;  /* 0x0000000c08001986 */ /* 0x0005e2000c101908 */
[----:B------:R-:W-:Y:S01]  /*3fec0*/  ISETP.LT.AND P5, PT, R16, UR10, !P2 ;  /* 0x0000000a10007c0c */ /* 0x000fe2000d7a1270 */
[----:B------:R-:W-:Y:S01]  /*3fed0*/  ULDC UR6, c[0x0][0x228] ;  /* 0x00008a0000067ab9 */ /* 0x000fe20000000800 */
[----:B------:R-:W-:Y:S01]  /*3fee0*/  ISETP.GE.AND P1, PT, R0, UR4, PT ;  /* 0x0000000400007c0c */ /* 0x000fe2000bf26270 */
[----:B-1----:R-:W-:Y:S01]  /*3fef0*/  IMAD.WIDE R28, R151, 0x4, R86 ;  /* 0x00000004971c7825 */ /* 0x002fe200078e0256 */
[----:B------:R-:W-:Y:S01]  /*3ff00*/  ISETP.LT.AND P6, PT, R19, UR12, !P2 ;  /* 0x0000000c13007c0c */ /* 0x000fe2000d7c1270 */
[----:B------:R-:W-:Y:S01]  /*3ff10*/  ULDC UR4, c[0x0][0x228] ;  /* 0x00008a0000047ab9 */ /* 0x000fe20000000800 */
[----:B------:R1:W-:Y:S01]  /*3ff20*/  @P4 STG.E desc[UR8][R10.64], R20 ;  /* 0x000000140a004986 */ /* 0x0003e2000c101908 */
[----:B----4-:R-:W-:Y:S01]  /*3ff30*/  IADD3 R59, R151, UR28, RZ ;  /* 0x0000001c973b7c10 */ /* 0x010fe2000fffe0ff */
[----:B------:R-:W-:Y:S01]  /*3ff40*/  ULDC UR10, c[0x0][0x228] ;  /* 0x00008a00000a7ab9 */ /* 0x000fe20000000800 */
[----:B------:R-:W-:Y:S01]  /*3ff50*/  ISETP.LT.AND P4, PT, R18, UR4, !P2 ;  /* 0x0000000412007c0c */ /* 0x000fe2000d781270 */
[----:B------:R-:W-:Y:S01]  /*3ff60*/  ULDC UR4, c[0x0][0x228] ;  /* 0x00008a0000047ab9 */ /* 0x000fe20000000800 */
[----:B------:R3:W-:Y:S01]  /*3ff70*/  @P3 STG.E desc[UR8][R28.64], R92 ;  /* 0x0000005c1c003986 */ /* 0x0007e2000c101908 */
[----:B------:R-:W-:Y:S01]  /*3ff80*/  ISETP.LT.AND P2, PT, R17, UR4, !P2 ;  /* 0x0000000411007c0c */ /* 0x000fe2000d741270 */
[C---:B------:R-:W-:Y:S01]  /*3ff90*/  IMAD.WIDE R30, R59.reuse, 0x4, R2 ;  /* 0x000000043b1e7825 */ /* 0x040fe200078e0202 */
[----:B------:R-:W-:Y:S01]  /*3ffa0*/  ISETP.LT.AND P3, PT, R16, UR6, !P0 ;  /* 0x0000000610007c0c */ /* 0x000fe2000c761270 */
[----:B------:R-:W-:Y:S01]  /*3ffb0*/  ULDC UR12, c[0x0][0x228] ;  /* 0x00008a00000c7ab9 */ /* 0x000fe20000000800 */
[----:B------:R-:W-:Y:S01]  /*3ffc0*/  ULDC UR4, c[0x0][0x22c] ;  /* 0x00008b0000047ab9 */ /* 0x000fe20000000800 */
[C---:B------:R-:W-:Y:S01]  /*3ffd0*/  IMAD.WIDE R56, R59.reuse, 0x4, R4 ;  /* 0x000000043b387825 */ /* 0x040fe200078e0204 */
[----:B------:R4:W-:Y:S03]  /*3ffe0*/  @P5 STG.E desc[UR8][R30.64], R88 ;  /* 0x000000581e005986 */ /* 0x0009e6000c101908 */
[----:B------:R-:W-:-:S02]  /*3fff0*/  VIADD R61, R59, UR28 ;  /* 0x0000001c3b3d7c36 */ /* 0x000fc40008000000 */
[----:B--2---:R-:W-:Y:S01]  /*40000*/  IMAD.WIDE R8, R59, 0x4, R84 ;  /* 0x000000043b087825 */ /* 0x004fe200078e0254 */
[----:B------:R2:W-:Y:S01]  /*40010*/  @P6 STG.E desc[UR8][R56.64], R128 ;  /* 0x0000008038006986 */ /* 0x0005e2000c101908 */
[----:B------:R-:W-:Y:S01]  /*40020*/  ISETP.LT.AND P5, PT, R19, UR10, !P0 ;  /* 0x0000000a13007c0c */ /* 0x000fe2000c7a1270 */
[----:B------:R-:W-:Y:S01]  /*40030*/  ULDC UR6, c[0x0][0x228] ;  /* 0x00008a0000067ab9 */ /* 0x000fe20000000800 */
[----:B------:R-:W-:Y:S01]  /*40040*/  VIADD R0, R7, 0x14 ;  /* 0x0000001407007836 */ /* 0x000fe20000000000 */
[----:B------:R-:W-:Y:S01]  /*40050*/  ISETP.LT.AND P6, PT, R18, UR12, !P0 ;  /* 0x0000000c12007c0c */ /* 0x000fe2000c7c1270 */
[----:B-1----:R-:W-:Y:S01]  /*40060*/  IMAD.WIDE R10, R59, 0x4, R86 ;  /* 0x000000043b0a7825 */ /* 0x002fe200078e0256 */
[----:B------:R1:W-:Y:S01]  /*40070*/  @P4 STG.E desc[UR8][R8.64], R120 ;  /* 0x0000007808004986 */ /* 0x0003e2000c101908 */
[----:B------:R-:W-:Y:S02]  /*40080*/  ULDC UR10, c[0x0][0x228] ;  /* 0x00008a00000a7ab9 */ /* 0x000fe40000000800 */
[C---:B---3--:R-:W-:Y:S01]  /*40090*/  IMAD.WIDE R28, R61.reuse, 0x4, R2 ;  /* 0x000000043d1c7825 */ /* 0x048fe200078e0202 */
[----:B------:R-:W-:Y:S01]  /*400a0*/  ISETP.GE.AND P4, PT, R0, UR4, PT ;  /* 0x0000000400007c0c */ /* 0x000fe2000bf86270 */
[----:B------:R-:W-:Y:S01]  /*400b0*/  @P2 STG.E desc[UR8][R10.64], R124 ;  /* 0x0000007c0a002986 */ /* 0x000fe2000c101908 */
[----:B------:R-:W-:Y:S01]  /*400c0*/  ULDC UR4, c[0x0][0x228] ;  /* 0x00008a0000047ab9 */ /* 0x000fe20000000800 */
[----:B----4-:R-:W-:Y:S01]  /*400d0*/  IMAD.WIDE R30, R61, 0x4, R4 ;  /* 0x000000043d1e7825 */ /* 0x010fe200078e0204 */
[----:B------:R-:W-:Y:S01]  /*400e0*/  ULDC UR12, c[0x0][0x228] ;  /* 0x00008a00000c7ab9 */ /* 0x000fe20000000800 */
[----:B------:R3:W-:Y:S01]  /*400f0*/  @P3 STG.E desc[UR8][R28.64], R25 ;  /* 0x000000191c003986 */ /* 0x0007e2000c101908 */
[----:B------:R-:W-:Y:S01]  /*40100*/  ISETP.LT.AND P3, PT, R17, UR4, !P0 ;  /* 0x0000000411007c0c */ /* 0x000fe2000c761270 */
[----:B--2---:R-:W-:Y:S01]  /*40110*/  IMAD.WIDE R56, R61, 0x4, R84 ;  /* 0x000000043d387825 */ /* 0x004fe200078e0254 */
[----:B------:R-:W-:-:S03]  /*40120*/  ULDC UR4, c[0x0][0x22c] ;  /* 0x00008b0000047ab9 */ /* 0x000fc60000000800 */
[----:B------:R-:W-:Y:S01]  /*40130*/  VIADD R0, R7, 0x15 ;  /* 0x0000001507007836 */ /* 0x000fe20000000000 */
[----:B------:R2:W-:Y:S01]  /*40140*/  @P5 STG.E desc[UR8][R30.64], R13 ;  /* 0x0000000d1e005986 */ /* 0x0005e2000c101908 */
[----:B------:R-:W-:Y:S01]  /*40150*/  ISETP.LT.AND P0, PT, R16, UR6, !P1 ;  /* 0x0000000610007c0c */ /* 0x000fe2000cf01270 */
[----:B-1----:R-:W-:Y:S01]  /*40160*/  IMAD.WIDE R8, R61, 0x4, R86 ;  /* 0x000000043d087825 */ /* 0x002fe200078e0256 */
[----:B------:R-:W-:Y:S01]  /*40170*/  ISETP.LT.AND P5, PT, R19, UR10, !P1 ;  /* 0x0000000a13007c0c */ /* 0x000fe2000cfa1270 */
[----:B------:R1:W-:Y:S01]  /*40180*/  @P6 STG.E desc[UR8][R56.64], R21 ;  /* 0x0000001538006986 */ /* 0x0003e2000c101908 */
[----:B------:R-:W-:Y:S01]  /*40190*/  ISETP.LT.AND P6, PT, R18, UR12, !P1 ;  /* 0x0000000c12007c0c */ /* 0x000fe2000cfc1270 */
[----:B------:R-:W-:Y:S01]  /*401a0*/  ULDC UR6, c[0x0][0x228] ;  /* 0x00008a0000067ab9 */ /* 0x000fe20000000800 */
[----:B------:R-:W-:Y:S01]  /*401b0*/  ISETP.GE.AND P2, PT, R0, UR4, PT ;  /* 0x0000000400007c0c */ /* 0x000fe2000bf46270 */
[----:B------:R-:W-:Y:S01]  /*401c0*/  VIADD R0, R7, 0x16 ;  /* 0x0000001607007836 */ /* 0x000fe20000000000 */
[----:B---3--:R-:W-:Y:S01]  /*401d0*/  IADD3 R25, R61, UR28, RZ ;  /* 0x0000001c3d197c10 */ /* 0x008fe2000fffe0ff */
[----:B------:R-:W-:Y:S01]  /*401e0*/  ULDC UR4, c[0x0][0x22c] ;  /* 0x00008b0000047ab9 */ /* 0x000fe20000000800 */
[----:B------:R3:W-:Y:S01]  /*401f0*/  @P3 STG.E desc[UR8][R8.64], R93 ;  /* 0x0000005d08003986 */ /* 0x0007e2000c101908 */
[----:B------:R-:W-:Y:S01]  /*40200*/  ULDC UR10, c[0x0][0x228] ;  /* 0x00008a00000a7ab9 */ /* 0x000fe20000000800 */
[----:B------:R-:W-:Y:S01]  /*40210*/  ISETP.GE.AND P3, PT, R0, UR4, PT ;  /* 0x0000000400007c0c */ /* 0x000fe2000bf66270 */
[----:B------:R-:W-:Y:S01]  /*40220*/  IMAD.WIDE R10, R25, 0x4, R2 ;  /* 0x00000004190a7825 */ /* 0x000fe200078e0202 */
[----:B------:R-:W-:Y:S01]  /*40230*/  ULDC UR4, c[0x0][0x228] ;  /* 0x00008a0000047ab9 */ /* 0x000fe20000000800 */
[----:B------:R-:W-:-:S02]  /*40240*/  ULDC UR12, c[0x0][0x228] ;  /* 0x00008a00000c7ab9 */ /* 0x000fc40000000800 */
[----:B--2---:R-:W-:Y:S01]  /*40250*/  IMAD.WIDE R12, R25, 0x4, R4 ;  /* 0x00000004190c7825 */ /* 0x004fe200078e0204 */
[----:B------:R-:W-:Y:S01]  /*40260*/  ISETP.LT.AND P1, PT, R17, UR4, !P1 ;  /* 0x0000000411007c0c */ /* 0x000fe2000cf21270 */
[----:B------:R-:W-:Y:S02]  /*40270*/  ULDC UR4, c[0x0][0x228] ;  /* 0x00008a0000047ab9 */ /* 0x000fe40000000800 */
[C---:B-1----:R-:W-:Y:S01]  /*40280*/  IMAD.WIDE R20, R25.reuse, 0x4, R84 ;  /* 0x0000000419147825 */ /* 0x042fe200078e0254 */
[----:B------:R1:W-:Y:S01]  /*40290*/  @P0 STG.E desc[UR8][R10.64], R89 ;  /* 0x000000590a000986 */ /* 0x0003e2000c101908 */
[----:B------:R-:W-:Y:S01]  /*402a0*/  ISETP.LT.AND P0, PT, R16, UR4, !P4 ;  /* 0x0000000410007c0c */ /* 0x000fe2000e701270 */
[----:B------:R-:W-:Y:S02]  /*402b0*/  ULDC UR4, c[0x0][0x228] ;  /* 0x00008a0000047ab9 */ /* 0x000fe40000000800 */
[----:B------:R2:W-:Y:S01]  /*402c0*/  @P5 STG.E desc[UR8][R12.64], R129 ;  /* 0x000000810c005986 */ /* 0x0005e2000c101908 */
[----:B------:R-:W-:Y:S01]  /*402d0*/  ISETP.LT.AND P5, PT, R18, UR4, !P4 ;  /* 0x0000000412007c0c */ /* 0x000fe2000e7a1270 */
[----:B------:R-:W-:Y:S01]  /*402e0*/  VIADD R29, R25, UR28 ;  /* 0x0000001c191d7c36 */ /* 0x000fe20008000000 */
[----:B------:R-:W-:Y:S01]  /*402f0*/  ULDC UR4, c[0x0][0x22c] ;  /* 0x00008b0000047ab9 */ /* 0x000fe20000000800 */
[----:B------:R4:W-:Y:S01]  /*40300*/  @P6 STG.E desc[UR8][R20.64], R121 ;  /* 0x0000007914006986 */ /* 0x0009e2000c101908 */
[----:B------:R-:W-:Y:S01]  /*40310*/  ISETP.LT.AND P6, PT, R19, UR6, !P4 ;  /* 0x0000000613007c0c */ /* 0x000fe2000e7c1270 */
[----:B---3--:R-:W-:Y:S01]  /*40320*/  IMAD.WIDE R8, R25, 0x4, R86 ;  /* 0x0000000419087825 */ /* 0x008fe200078e0256 */
[----:B------:R-:W-:Y:S01]  /*40330*/  ISETP.LT.AND P4, PT, R17, UR10, !P4 ;  /* 0x0000000a11007c0c */ /* 0x000fe2000e781270 */
[----:B------:R-:W-:Y:S01]  /*40340*/  ULDC UR6, c[0x0][0x228] ;  /* 0x00008a0000067ab9 */ /* 0x000fe20000000800 */
[----:B------:R-:W-:Y:S01]  /*40350*/  ULDC UR10, c[0x0][0x228] ;  /* 0x00008a00000a7ab9 */ /* 0x000fe20000000800 */
[----:B------:R-:W-:-:S02]  /*40360*/  VIADD R0, R7, 0x17 ;  /* 0x0000001707007836 */ /* 0x000fc40000000000 */
[C---:B-1----:R-:W-:Y:S01]  /*40370*/  IMAD.WIDE R10, R29.reuse, 0x4, R2 ;  /* 0x000000041d0a7825 */ /* 0x042fe200078e0202 */
[----:B------:R1:W-:Y:S03]  /*40380*/  @P1 STG.E desc[UR8][R8.64], R125 ;  /* 0x0000007d08001986 */ /* 0x0003e6000c101908 */
[C---:B--2---:R-:W-:Y:S01]  /*40390*/  IMAD.WIDE R12, R29.reuse, 0x4, R4 ;  /* 0x000000041d0c7825 */ /* 0x044fe200078e0204 */
[----:B------:R-:W-:Y:S01]  /*403a0*/  ISETP.GE.AND P1, PT, R0, UR4, PT ;  /* 0x0000000400007c0c */ /* 0x000fe2000bf26270 */
[----:B------:R-:W-:Y:S02]  /*403b0*/  ULDC UR4, c[0x0][0x228] ;  /* 0x00008a0000047ab9 */ /* 0x000fe40000000800 */
[C---:B----4-:R-:W-:Y:S01]  /*403c0*/  IMAD.WIDE R20, R29.reuse, 0x4, R84 ;  /* 0x000000041d147825 */ /* 0x050fe200078e0254 */
[----:B------:R2:W-:Y:S03]  /*403d0*/  @P0 STG.E desc[UR8][R10.64], R26 ;  /* 0x0000001a0a000986 */ /* 0x0005e6000c101908 */
[----:B------:R-:W-:Y:S01]  /*403e0*/  IMAD.WIDE R24, R29, 0x4, R86 ;  /* 0x000000041d187825 */ /* 0x000fe200078e0256 */
[----:B------:R3:W-:Y:S01]  /*403f0*/  @P6 STG.E desc[UR8][R12.64], R14 ;  /* 0x0000000e0c006986 */ /* 0x0007e2000c101908 */
[----:B------:R-:W-:Y:S01]  /*40400*/  ISETP.LT.AND P0, PT, R16, UR4, !P2 ;  /* 0x0000000410007c0c */ /* 0x000fe2000d701270 */
[----:B------:R-:W-:-:S02]  /*40410*/  ULDC UR4, c[0x0][0x228] ;  /* 0x00008a0000047ab9 */ /* 0x000fc40000000800 */
[----:B------:R4:W-:Y:S01]  /*40420*/  @P5 STG.E desc[UR8][R20.64], R22 ;  /* 0x0000001614005986 */ /* 0x0009e2000c101908 */
[----:B------:R-:W-:Y:S01]  /*40430*/  ISETP.LT.AND P5, PT, R18, UR6, !P2 ;  /* 0x0000000612007c0c */ /* 0x000fe2000d7a1270 */
[----:B------:R-:W-:Y:S01]  /*40440*/  VIADD R0, R7, 0x18 ;  /* 0x0000001807007836 */ /* 0x000fe20000000000 */
[----:B------:R-:W-:Y:S01]  /*40450*/  IADD3 R29, R29, UR28, RZ ;  /* 0x0000001c1d1d7c10 */ /* 0x000fe2000fffe0ff */
[----:B------:R4:W-:Y:S01]  /*40460*/  @P4 STG.E desc[UR8][R24.64], R94 ;  /* 0x0000005e18004986 */ /* 0x0009e2000c101908 */
[----:B------:R-:W-:Y:S01]  /*40470*/  ISETP.LT.AND P4, PT, R19, UR4, !P2 ;  /* 0x0000000413007c0c */ /* 0x000fe2000d781270 */
[----:B------:R-:W-:Y:S01]  /*40480*/  ULDC UR4, c[0x0][0x22c] ;  /* 0x00008b0000047ab9 */ /* 0x000fe20000000800 */
[----:B------:R-:W-:Y:S01]  /*40490*/  ISETP.LT.AND P2, PT, R17, UR10, !P2 ;  /* 0x0000000a11007c0c */ /* 0x000fe2000d741270 */
[C---:B-1----:R-:W-:Y:S01]  /*404a0*/  IMAD.WIDE R8, R29.reuse, 0x4, R2 ;  /* 0x000000041d087825 */ /* 0x042fe200078e0202 */
[----:B------:R-:W-:Y:S01]  /*404b0*/  ISETP.LT.AND P6, PT, R16, UR12, !P3 ;  /* 0x0000000c10007c0c */ /* 0x000fe2000dfc1270 */
[----:B------:R-:W-:Y:S01]  /*404c0*/  ULDC UR6, c[0x0][0x228] ;  /* 0x00008a0000067ab9 */ /* 0x000fe20000000800 */
[----:B------:R-:W-:Y:S01]  /*404d0*/  ULDC UR10, c[0x0][0x228] ;  /* 0x00008a00000a7ab9 */ /* 0x000fe20000000800 */
[C---:B--2---:R-:W-:Y:S01]  /*404e0*/  IMAD.WIDE R10, R29.reuse, 0x4, R4 ;  /* 0x000000041d0a7825 */ /* 0x044fe200078e0204 */
[----:B------:R1:W-:Y:S03]  /*404f0*/  @P0 STG.E desc[UR8][R8.64], R90 ;  /* 0x0000005a08000986 */ /* 0x0003e6000c101908 */
[----:B---3--:R-:W-:Y:S01]  /*40500*/  IMAD.WIDE R12, R29, 0x4, R84 ;  /* 0x000000041d0c7825 */ /* 0x008fe200078e0254 */
[----:B------:R-:W-:-:S03]  /*40510*/  ISETP.GE.AND P0, PT, R0, UR4, PT ;  /* 0x0000000400007c0c */ /* 0x000fc6000bf06270 */
[----:B----4-:R-:W-:Y:S01]  /*40520*/  IMAD.WIDE R20, R29, 0x4, R86 ;  /* 0x000000041d147825 */ /* 0x010fe200078e0256 */
[----:B------:R2:W-:Y:S01]  /*40530*/  @P4 STG.E desc[UR8][R10.64], R130 ;  /* 0x000000820a004986 */ /* 0x0005e2000c101908 */
[----:B------:R-:W-:Y:S01]  /*40540*/  ULDC UR4, c[0x0][0x228] ;  /* 0x00008a0000047ab9 */ /* 0x000fe20000000800 */
[----:B------:R-:W-:Y:S02]  /*40550*/  ULDC UR12, c[0x0][0x228] ;  /* 0x00008a00000c7ab9 */ /* 0x000fe40000000800 */
[----:B------:R3:W-:Y:S04]  /*40560*/  @P5 STG.E desc[UR8][R12.64], R122 ;  /* 0x0000007a0c005986 */ /* 0x0007e8000c101908 */
[----:B------:R-:W-:Y:S01]  /*40570*/  @P2 STG.E desc[UR8][R20.64], R126 ;  /* 0x0000007e14002986 */ /* 0x000fe2000c101908 */
[----:B------:R-:W-:Y:S01]  /*40580*/  ISETP.LT.AND P2, PT, R19, UR4, !P3 ;  /* 0x0000000413007c0c */ /* 0x000fe2000df41270 */
[----:B------:R-:W-:Y:S01]  /*40590*/  ULDC UR4, c[0x0][0x228] ;  /* 0x00008a0000047ab9 */ /* 0x000fe20000000800 */
[----:B------:R-:W-:Y:S01]  /*405a0*/  VIADD R31, R29, UR28 ;  /* 0x0000001c1d1f7c36 */ /* 0x000fe20008000000 */
[----:B------:R-:W-:Y:S01]  /*405b0*/  ISETP.LT.AND P4, PT, R18, UR4, !P3 ;  /* 0x0000000412007c0c */ /* 0x000fe2000df81270 */
[----:B------:R-:W-:Y:S01]  /*405c0*/  VIADD R0, R7, 0x19 ;  /* 0x0000001907007836 */ /* 0x000fe20000000000 */
[----:B------:R-:W-:Y:S01]  /*405d0*/  ISETP.LT.AND P3, PT, R17, UR6, !P3 ;  /* 0x0000000611007c0c */ /* 0x000fe2000df61270 */
[C---:B------:R-:W-:Y:S01]  /*405e0*/  IMAD.WIDE R24, R31.reuse, 0x4, R2 ;  /* 0x000000041f187825 */ /* 0x040fe200078e0202 */
[----:B------:R-:W-:Y:S01]  /*405f0*/  ULDC UR4, c[0x0][0x22c] ;  /* 0x00008b0000047ab9 */ /* 0x000fe20000000800 */
[----:B------:R-:W-:Y:S01]  /*40600*/  ISETP.LT.AND P5, PT, R16, UR10, !P1 ;  /* 0x0000000a10007c0c */ /* 0x000fe2000cfa1270 */
[----:B------:R-:W-:Y:S01]  /*40610*/  ULDC UR6, c[0x0][0x228] ;  /* 0x00008a0000067ab9 */ /* 0x000fe20000000800 */
[C---:B-1----:R-:W-:Y:S01]  /*40620*/  IMAD.WIDE R8, R31.reuse, 0x4, R4 ;  /* 0x000000041f087825 */ /* 0x042fe200078e0204 */
[----:B------:R1:W-:Y:S03]  /*40630*/  @P6 STG.E desc[UR8][R24.64], R27 ;  /* 0x0000001b18006986 */ /* 0x0003e6000c101908 */
[----:B--2---:R-:W-:Y:S01]  /*40640*/  IMAD.WIDE R10, R31, 0x4, R84 ;  /* 0x000000041f0a7825 */ /* 0x004fe200078e0254 */
[----:B------:R-:W-:Y:S01]  /*40650*/  @P2 STG.E desc[UR8][R8.64], R15 ;  /* 0x0000000f08002986 */ /* 0x000fe2000c101908 */
[----:B------:R-:W-:Y:S01]  /*40660*/  ISETP.GE.AND P2, PT, R0, UR4, PT ;  /* 0x0000000400007c0c */ /* 0x000fe2000bf46270 */
[----:B------:R-:W-:Y:S01]  /*40670*/  ULDC UR4, c[0x0][0x228] ;  /* 0x00008a0000047ab9 */ /* 0x000fe20000000800 */
[----:B------:R-:W-:Y:S01]  /*40680*/  ISETP.LT.AND P6, PT, R19, UR12, !P1 ;  /* 0x0000000c13007c0c */ /* 0x000fe2000cfc1270 */
[C---:B---3--:R-:W-:Y:S01]  /*40690*/  IMAD.WIDE R12, R31.reuse, 0x4, R86 ;  /* 0x000000041f0c7825 */ /* 0x048fe200078e0256 */
[----:B------:R2:W-:Y:S01]  /*406a0*/  @P4 STG.E desc[UR8][R10.64], R23 ;  /* 0x000000170a004986 */ /* 0x0005e2000c101908 */
[----:B------:R-:W-:Y:S01]  /*406b0*/  ISETP.LT.AND P4, PT, R18, UR4, !P1 ;  /* 0x0000000412007c0c */ /* 0x000fe2000cf81270 */
[----:B------:R-:W-:Y:S01]  /*406c0*/  ULDC UR4, c[0x0][0x228] ;  /* 0x00008a0000047ab9 */ /* 0x000fe20000000800 */
[----:B-1----:R-:W-:Y:S01]  /*406d0*/  IADD3 R27, R31, UR28, RZ ;  /* 0x0000001c1f1b7c10 */ /* 0x002fe2000fffe0ff */
[----:B------:R1:W-:Y:S01]  /*406e0*/  @P3 STG.E desc[UR8][R12.64], R95 ;  /* 0x0000005f0c003986 */ /* 0x0003e2000c101908 */
[----:B------:R-:W-:Y:S01]  /*406f0*/  ISETP.LT.AND P1, PT, R17, UR4, !P1 ;  /* 0x0000000411007c0c */ /* 0x000fe2000cf21270 */
[----:B------:R-:W-:Y:S01]  /*40700*/  ULDC UR10, c[0x0][0x228] ;  /* 0x00008a00000a7ab9 */ /* 0x000fe20000000800 */
[----:B------:R-:W-:Y:S01]  /*40710*/  ISETP.LT.AND P3, PT, R16, UR6, !P0 ;  /* 0x0000000610007c0c */ /* 0x000fe2000c761270 */
[C---:B------:R-:W-:Y:S01]  /*40720*/  IMAD.WIDE R20, R27.reuse, 0x4, R2 ;  /* 0x000000041b147825 */ /* 0x040fe200078e0202 */
[----:B------:R-:W-:Y:S01]  /*40730*/  ULDC UR12, c[0x0][0x228] ;  /* 0x00008a00000c7ab9 */ /* 0x000fe20000000800 */
[----:B------:R-:W-:Y:S01]  /*40740*/  ULDC UR4, c[0x0][0x22c] ;  /* 0x00008b0000047ab9 */ /* 0x000fe20000000800 */
[----:B------:R-:W-:Y:S01]  /*40750*/  ULDC UR6, c[0x0][0x228] ;  /* 0x00008a0000067ab9 */ /* 0x000fe20000000800 */
[C---:B------:R-:W-:Y:S01]  /*40760*/  IMAD.WIDE R24, R27.reuse, 0x4, R4 ;  /* 0x000000041b187825 */ /* 0x040fe200078e0204 */
[----:B------:R3:W-:Y:S03]  /*40770*/  @P5 STG.E desc[UR8][R20.64], R91 ;  /* 0x0000005b14005986 */ /* 0x0007e6000c101908 */
[----:B--2---:R-:W-:-:S02]  /*40780*/  VIADD R23, R27, UR28 ;  /* 0x0000001c1b177c36 */ /* 0x004fc40008000000 */
[----:B------:R-:W-:Y:S01]  /*40790*/  IMAD.WIDE R8, R27, 0x4, R84 ;  /* 0x000000041b087825 */ /* 0x000fe200078e0254 */
[----:B------:R-:W-:Y:S01]  /*407a0*/  @P6 STG.E desc[UR8][R24.64], R131 ;  /* 0x0000008318006986 */ /* 0x000fe2000c101908 */
[----:B------:R-:W-:Y:S01]  /*407b0*/  ISETP.LT.AND P5, PT, R19, UR10, !P0 ;  /* 0x0000000a13007c0c */ /* 0x000fe2000c7a1270 */
[----:B------:R-:W-:Y:S01]  /*407c0*/  ULDC UR10, c[0x0][0x228] ;  /* 0x00008a00000a7ab9 */ /* 0x000fe20000000800 */
[----:B------:R-:W-:Y:S01]  /*407d0*/  VIADD R0, R7, 0x1a ;  /* 0x0000001a07007836 */ /* 0x000fe20000000000 */
[----:B------:R-:W-:Y:S01]  /*407e0*/  ISETP.LT.AND P6, PT, R18, UR12, !P0 ;  /* 0x0000000c12007c0c */ /* 0x000fe2000c7c1270 */
[----:B------:R-:W-:Y:S01]  /*407f0*/  IMAD.WIDE R10, R27, 0x4, R86 ;  /* 0x000000041b0a7825 */ /* 0x000fe200078e0256 */
[----:B------:R2:W-:Y:S01]  /*40800*/  @P4 STG.E desc[UR8][R8.64], R123 ;  /* 0x0000007b08004986 */ /* 0x0005e2000c101908 */
[----:B------:R-:W-:Y:S02]  /*40810*/  ULDC UR12, c[0x0][0x228] ;  /* 0x00008a00000c7ab9 */ /* 0x000fe40000000800 */
[C---:B-1----:R-:W-:Y:S01]  /*40820*/  IMAD.WIDE R12, R23.reuse, 0x4, R2 ;  /* 0x00000004170c7825 */ /* 0x042fe200078e0202 */
[----:B------:R-:W-:Y:S01]  /*40830*/  ISETP.GE.AND P4, PT, R0, UR4, PT ;  /* 0x0000000400007c0c */ /* 0x000fe2000bf86270 */
[----:B------:R-:W-:Y:S01]  /*40840*/  @P1 STG.E desc[UR8][R10.64], R127 ;  /* 0x0000007f0a001986 */ /* 0x000fe2000c101908 */
[----:B------:R-:W-:Y:S01]  /*40850*/  ULDC UR4, c[0x0][0x228] ;  /* 0x00008a0000047ab9 */ /* 0x000fe20000000800 */
[----:B------:R-:W-:-:S02]  /*40860*/  IMAD.WIDE R14, R23, 0x4, R4 ;  /* 0x00000004170e7825 */ /* 0x000fc400078e0204 */
[----:B------:R-:W-:Y:S01]  /*40870*/  @P3 STG.E desc[UR8][R12.64], R96 ;  /* 0x000000600c003986 */ /* 0x000fe2000c101908 */
[----:B------:R-:W-:Y:S01]  /*40880*/  ISETP.LT.AND P3, PT, R17, UR4, !P0 ;  /* 0x0000000411007c0c */ /* 0x000fe2000c761270 */
[----:B---3--:R-:W-:Y:S01]  /*40890*/  IMAD.WIDE R20, R23, 0x4, R84 ;  /* 0x0000000417147825 */ /* 0x008fe200078e0254 */
[----:B------:R-:W-:-:S03]  /*408a0*/  ULDC UR4, c[0x0][0x22c] ;  /* 0x00008b0000047ab9 */ /* 0x000fc60000000800 */
[----:B------:R-:W-:Y:S01]  /*408b0*/  VIADD R0, R7, 0x1b ;  /* 0x0000001b07007836 */ /* 0x000fe20000000000 */
[----:B------:R-:W-:Y:S01]  /*408c0*/  @P5 STG.E desc[UR8][R14.64], R64 ;  /* 0x000000400e005986 */ /* 0x000fe2000c101908 */
[----:B------:R-:W-:Y:S01]  /*408d0*/  ISETP.LT.AND P1, PT, R16, UR6, !P2 ;  /* 0x0000000610007c0c */ /* 0x000fe2000d721270 */
[----:B--2---:R-:W-:Y:S01]  /*408e0*/  IMAD.WIDE R8, R23, 0x4, R86 ;  /* 0x0000000417087825 */ /* 0x004fe200078e0256 */
[----:B------:R-:W-:Y:S01]  /*408f0*/  ISETP.LT.AND P5, PT, R19, UR10, !P2 ;  /* 0x0000000a13007c0c */ /* 0x000fe2000d7a1270 */
[----:B------:R1:W-:Y:S01]  /*40900*/  @P6 STG.E desc[UR8][R20.64], R32 ;  /* 0x0000002014006986 */ /* 0x0003e2000c101908 */
[----:B------:R-:W-:Y:S01]  /*40910*/  ISETP.LT.AND P6, PT, R18, UR12, !P2 ;  /* 0x0000000c12007c0c */ /* 0x000fe2000d7c1270 */
[----:B------:R-:W-:Y:S01]  /*40920*/  ULDC UR6, c[0x0][0x228] ;  /* 0x00008a0000067ab9 */ /* 0x000fe20000000800 */
[----:B------:R-:W-:Y:S01]  /*40930*/  ISETP.GE.AND P0, PT, R0, UR4, PT ;  /* 0x0000000400007c0c */ /* 0x000fe2000bf06270 */
[----:B------:R-:W-:Y:S01]  /*40940*/  VIADD R0, R7, 0x1c ;  /* 0x0000001c07007836 */ /* 0x000fe20000000000 */
[----:B------:R-:W-:Y:S01]  /*40950*/  ULDC UR4, c[0x0][0x22c] ;  /* 0x00008b0000047ab9 */ /* 0x000fe20000000800 */
[----:B------:R2:W-:Y:S01]  /*40960*/  @P3 STG.E desc[UR8][R8.64], R156 ;  /* 0x0000009c08003986 */ /* 0x0005e2000c101908 */
[----:B------:R-:W-:Y:S01]  /*40970*/  ULDC UR10, c[0x0][0x228] ;  /* 0x00008a00000a7ab9 */ /* 0x000fe20000000800 */
[----:B------:R-:W-:Y:S01]  /*40980*/  ULDC UR12, c[0x0][0x228] ;  /* 0x00008a00000c7ab9 */ /* 0x000fe20000000800 */
[----:B-1----:R-:W-:-:S02]  /*40990*/  IADD3 R21, R23, UR28, RZ ;  /* 0x0000001c17157c10 */ /* 0x002fc4000fffe0ff */
[----:B------:R-:W-:Y:S01]  /*409a0*/  ISETP.GE.AND P3, PT, R0, UR4, PT ;  /* 0x0000000400007c0c */ /* 0x000fe2000bf66270 */
[----:B------:R-:W-:Y:S02]  /*409b0*/  ULDC UR4, c[0x0][0x228] ;  /* 0x00008a0000047ab9 */ /* 0x000fe40000000800 */
[----:B------:R-:W-:Y:S01]  /*409c0*/  IMAD.WIDE R10, R21, 0x4, R2 ;  /* 0x00000004150a7825 */ /* 0x000fe200078e0202 */
[----:B------:R-:W-:Y:S01]  /*409d0*/  ISETP.LT.AND P2, PT, R17, UR4, !P2 ;  /* 0x0000000411007c0c */ /* 0x000fe2000d741270 */
[----:B------:R-:W-:Y:S02]  /*409e0*/  ULDC UR4, c[0x0][0x228] ;  /* 0x00008a0000047ab9 */ /* 0x000fe40000000800 */
[C---:B------:R-:W-:Y:S01]  /*409f0*/  IMAD.WIDE R12, R21.reuse, 0x4, R4 ;  /* 0x00000004150c7825 */ /* 0x040fe200078e0204 */
[----:B------:R1:W-:Y:S03]  /*40a00*/  @P1 STG.E desc[UR8][R10.64], R152 ;  /* 0x000000980a001986 */ /* 0x0003e6000c101908 */
[----:B------:R-:W-:Y:S01]  /*40a10*/  IMAD.WIDE R14, R21, 0x4, R84 ;  /* 0x00000004150e7825 */ /* 0x000fe200078e0254 */
[----:B------:R3:W-:Y:S01]  /*40a20*/  @P5 STG.E desc[UR8][R12.64], R164 ;  /* 0x000000a40c005986 */ /* 0x0007e2000c101908 */
[----:B------:R-:W-:Y:S01]  /*40a30*/  ISETP.LT.AND P1, PT, R16, UR4, !P4 ;  /* 0x0000000410007c0c */ /* 0x000fe2000e721270 */
[----:B------:R-:W-:-:S02]  /*40a40*/  ULDC UR4, c[0x0][0x228] ;  /* 0x00008a0000047ab9 */ /* 0x000fc40000000800 */
[----:B------:R4:W-:Y:S01]  /*40a50*/  @P6 STG.E desc[UR8][R14.64], R160 ;  /* 0x000000a00e006986 */ /* 0x0009e2000c101908 */
[----:B------:R-:W-:Y:S01]  /*40a60*/  ISETP.LT.AND P6, PT, R19, UR6, !P4 ;  /* 0x0000000613007c0c */ /* 0x000fe2000e7c1270 */
[C---:B------:R-:W-:Y:S01]  /*40a70*/  VIADD R23, R21.reuse, UR28 ;  /* 0x0000001c15177c36 */ /* 0x040fe20008000000 */
[----:B------:R-:W-:Y:S01]  /*40a80*/  ISETP.LT.AND P5, PT, R18, UR4, !P4 ;  /* 0x0000000412007c0c */ /* 0x000fe2000e7a1270 */
[----:B--2---:R-:W-:Y:S01]  /*40a90*/  IMAD.WIDE R8, R21, 0x4, R86 ;  /* 0x0000000415087825 */ /* 0x004fe200078e0256 */
[----:B------:R-:W-:Y:S01]  /*40aa0*/  ISETP.LT.AND P4, PT, R17, UR10, !P4 ;  /* 0x0000000a11007c0c */ /* 0x000fe2000e781270 */
[----:B------:R-:W-:Y:S01]  /*40ab0*/  ULDC UR4, c[0x0][0x22c] ;  /* 0x00008b0000047ab9 */ /* 0x000fe20000000800 */
[----:B------:R-:W-:Y:S01]  /*40ac0*/  ULDC UR6, c[0x0][0x228] ;  /* 0x00008a0000067ab9 */ /* 0x000fe20000000800 */
[----:B------:R-:W-:Y:S02]  /*40ad0*/  VIADD R0, R7, 0x1d ;  /* 0x0000001d07007836 */ /* 0x000fe40000000000 */
[----:B-1----:R-:W-:Y:S01]  /*40ae0*/  IMAD.WIDE R10, R23, 0x4, R2 ;  /* 0x00000004170a7825 */ /* 0x002fe200078e0202 */
[----:B------:R1:W-:Y:S01]  /*40af0*/  @P2 STG.E desc[UR8][R8.64], R132 ;  /* 0x0000008408002986 */ /* 0x0003e2000c101908 */
[----:B------:R-:W-:-:S02]  /*40b00*/  ULDC UR10, c[0x0][0x228] ;  /* 0x00008a00000a7ab9 */ /* 0x000fc40000000800 */
[C---:B---3--:R-:W-:Y:S01]  /*40b10*/  IMAD.WIDE R12, R23.reuse, 0x4, R4 ;  /* 0x00000004170c7825 */ /* 0x048fe200078e0204 */
        /* <DEDUP_REMOVED lines=29> */
[----:B------:R4:W-:Y:S01]  /*40cf0*/  @P0 STG.E desc[UR8][R14.64], R133 ;  /* 0x000000850e000986 */ /* 0x0009e2000c101908 */
[----:B------:R-:W-:Y:S01]  /*40d00*/  ISETP.LT.AND P0, PT, R19, UR4, !P3 ;  /* 0x0000000413007c0c */ /* 0x000fe2000df01270 */
[----:B------:R-:W-:Y:S01]  /*40d10*/  ULDC UR4, c[0x0][0x228] ;  /* 0x00008a0000047ab9 */ /* 0x000fe20000000800 */
[----:B------:R-:W-:Y:S01]  /*40d20*/  VIADD R25, R23, UR28 ;  /* 0x0000001c17197c36 */ /* 0x000fe20008000000 */
[----:B------:R-:W-:Y:S01]  /*40d30*/  ISETP.LT.AND P4, PT, R18, UR4, !P3 ;  /* 0x0000000412007c0c */ /* 0x000fe2000df81270 */
[----:B------:R-:W-:Y:S01]  /*40d40*/  VIADD R0, R7, 0x1f ;  /* 0x0000001f07007836 */ /* 0x000fe20000000000 */
[----:B------:R-:W-:Y:S01]  /*40d50*/  ULDC UR4, c[0x0][0x22c] ;  /* 0x00008b0000047ab9 */ /* 0x000fe20000000800 */
[----:B------:R-:W-:-:S04]  /*40d60*/  IMAD.WIDE R20, R25, 0x4, R2 ;  /* 0x0000000419147825 */ /* 0x000fc800078e0202 */
[----:B-1----:R-:W-:Y:S01]  /*40d70*/  IMAD.WIDE R8, R25, 0x4, R4 ;  /* 0x0000000419087825 */ /* 0x002fe200078e0204 */
[----:B------:R1:W-:Y:S01]  /*40d80*/  @P6 STG.E desc[UR8][R20.64], R98 ;  /* 0x0000006214006986 */ /* 0x0003e2000c101908 */
[----:B------:R-:W-:Y:S01]  /*40d90*/  ISETP.LT.AND P3, PT, R17, UR6, !P3 ;  /* 0x0000000611007c0c */ /* 0x000fe2000df61270 */
[----:B------:R-:W-:Y:S01]  /*40da0*/  ULDC UR6, c[0x0][0x228] ;  /* 0x00008a0000067ab9 */ /* 0x000fe20000000800 */
[----:B--2---:R-:W-:Y:S01]  /*40db0*/  IMAD.WIDE R10, R25, 0x4, R84 ;  /* 0x00000004190a7825 */ /* 0x004fe200078e0254 */
[----:B------:R-:W-:Y:S01]  /*40dc0*/  ISETP.LT.AND P5, PT, R16, UR10, !P2 ;  /* 0x0000000a10007c0c */ /* 0x000fe2000d7a1270 */
[----:B------:R2:W-:Y:S01]  /*40dd0*/  @P0 STG.E desc[UR8][R8.64], R66 ;  /* 0x0000004208000986 */ /* 0x0005e2000c101908 */
[----:B------:R-:W-:Y:S01]  /*40de0*/  ISETP.LT.AND P6, PT, R19, UR12, !P2 ;  /* 0x0000000c13007c0c */ /* 0x000fe2000d7c1270 */
[C---:B---3--:R-:W-:Y:S01]  /*40df0*/  IMAD.WIDE R12, R25.reuse, 0x4, R86 ;  /* 0x00000004190c7825 */ /* 0x048fe200078e0256 */
[----:B------:R-:W-:Y:S01]  /*40e00*/  ISETP.GE.AND P0, PT, R0, UR4, PT ;  /* 0x0000000400007c0c */ /* 0x000fe2000bf06270 */
[----:B------:R-:W-:Y:S01]  /*40e10*/  ULDC UR4, c[0x0][0x228] ;  /* 0x00008a0000047ab9 */ /* 0x000fe20000000800 */
[----:B------:R-:W-:Y:S01]  /*40e20*/  IADD3 R23, R25, UR28, RZ ;  /* 0x0000001c19177c10 */ /* 0x000fe2000fffe0ff */
[----:B------:R3:W-:Y:S01]  /*40e30*/  @P4 STG.E desc[UR8][R10.64], R34 ;  /* 0x000000220a004986 */ /* 0x0007e2000c101908 */
[----:B------:R-:W-:Y:S01]  /*40e40*/  ISETP.LT.AND P4, PT, R18, UR4, !P2 ;  /* 0x0000000412007c0c */ /* 0x000fe2000d781270 */
[----:B------:R-:W-:Y:S01]  /*40e50*/  ULDC UR4, c[0x0][0x228] ;  /* 0x00008a0000047ab9 */ /* 0x000fe20000000800 */
[----:B------:R-:W-:Y:S01]  /*40e60*/  ULDC UR10, c[0x0][0x228] ;  /* 0x00008a00000a7ab9 */ /* 0x000fe20000000800 */
[----:B------:R-:W-:Y:S01]  /*40e70*/  ISETP.LT.AND P2, PT, R17, UR4, !P2 ;  /* 0x0000000411007c0c */ /* 0x000fe2000d741270 */
[----:B----4-:R-:W-:Y:S01]  /*40e80*/  IMAD.WIDE R14, R23, 0x4, R2 ;  /* 0x00000004170e7825 */ /* 0x010fe200078e0202 */
[----:B------:R4:W-:Y:S01]  /*40e90*/  @P3 STG.E desc[UR8][R12.64], R158 ;  /* 0x0000009e0c003986 */ /* 0x0009e2000c101908 */
[----:B------:R-:W-:-:S02]  /*40ea0*/  ULDC UR12, c[0x0][0x228] ;  /* 0x00008a00000c7ab9 */ /* 0x000fc40000000800 */
[C---:B-1----:R-:W-:Y:S01]  /*40eb0*/  IMAD.WIDE R20, R23.reuse, 0x4, R4 ;  /* 0x0000000417147825 */ /* 0x042fe200078e0204 */
[----:B------:R1:W-:Y:S01]  /*40ec0*/  @P5 STG.E desc[UR8][R14.64], R154 ;  /* 0x0000009a0e005986 */ /* 0x0003e2000c101908 */
[----:B------:R-:W-:Y:S01]  /*40ed0*/  ISETP.LT.AND P3, PT, R16, UR6, !P1 ;  /* 0x0000000610007c0c */ /* 0x000fe2000cf61270 */
[----:B------:R-:W-:Y:S01]  /*40ee0*/  ULDC UR4, c[0x0][0x22c] ;  /* 0x00008b0000047ab9 */ /* 0x000fe20000000800 */
[----:B--2---:R-:W-:Y:S01]  /*40ef0*/  IMAD.WIDE R8, R23, 0x4, R84 ;  /* 0x0000000417087825 */ /* 0x004fe200078e0254 */
[----:B------:R2:W-:Y:S01]  /*40f00*/  @P6 STG.E desc[UR8][R20.64], R166 ;  /* 0x000000a614006986 */ /* 0x0005e2000c101908 */
[----:B------:R-:W-:Y:S01]  /*40f10*/  ISETP.LT.AND P5, PT, R19, UR10, !P1 ;  /* 0x0000000a13007c0c */ /* 0x000fe2000cfa1270 */
[----:B------:R-:W-:Y:S01]  /*40f20*/  ULDC UR6, c[0x0][0x228] ;  /* 0x00008a0000067ab9 */ /* 0x000fe20000000800 */
[----:B------:R-:W-:Y:S01]  /*40f30*/  VIADD R0, R7, 0x20 ;  /* 0x0000002007007836 */ /* 0x000fe20000000000 */
[----:B------:R-:W-:Y:S01]  /*40f40*/  ISETP.LT.AND P6, PT, R18, UR12, !P1 ;  /* 0x0000000c12007c0c */ /* 0x000fe2000cfc1270 */
[C---:B---3--:R-:W-:Y:S01]  /*40f50*/  IMAD.WIDE R10, R23.reuse, 0x4, R86 ;  /* 0x00000004170a7825 */ /* 0x048fe200078e0256 */
[----:B------:R3:W-:Y:S01]  /*40f60*/  @P4 STG.E desc[UR8][R8.64], R162 ;  /* 0x000000a208004986 */ /* 0x0007e2000c101908 */
[----:B------:R-:W-:Y:S01]  /*40f70*/  ULDC UR10, c[0x0][0x228] ;  /* 0x00008a00000a7ab9 */ /* 0x000fe20000000800 */
[----:B------:R-:W-:Y:S01]  /*40f80*/  ISETP.GE.AND P4, PT, R0, UR4, PT ;  /* 0x0000000400007c0c */ /* 0x000fe2000bf86270 */
[----:B------:R-:W-:Y:S01]  /*40f90*/  VIADD R25, R23, UR28 ;  /* 0x0000001c17197c36 */ /* 0x000fe20008000000 */
[----:B------:R-:W-:Y:S01]  /*40fa0*/  ULDC UR4, c[0x0][0x228] ;  /* 0x00008a0000047ab9 */ /* 0x000fe20000000800 */
[----:B------:R-:W-:Y:S01]  /*40fb0*/  @P2 STG.E desc[UR8][R10.64], R134 ;  /* 0x000000860a002986 */ /* 0x000fe2000c101908 */
[----:B------:R-:W-:Y:S01]  /*40fc0*/  ISETP.LT.AND P2, PT, R17, UR4, !P1 ;  /* 0x0000000411007c0c */ /* 0x000fe2000cf41270 */
[----:B----4-:R-:W-:Y:S01]  /*40fd0*/  IMAD.WIDE R12, R25, 0x4, R2 ;  /* 0x00000004190c7825 */ /* 0x010fe200078e0202 */
[----:B------:R-:W-:Y:S01]  /*40fe0*/  ULDC UR12, c[0x0][0x228] ;  /* 0x00008a00000c7ab9 */ /* 0x000fe20000000800 */
[----:B------:R-:W-:-:S02]  /*40ff0*/  ULDC UR4, c[0x0][0x22c] ;  /* 0x00008b0000047ab9 */ /* 0x000fc40000000800 */
[C---:B-1----:R-:W-:Y:S01]  /*41000*/  IMAD.WIDE R14, R25.reuse, 0x4, R4 ;  /* 0x00000004190e7825 */ /* 0x042fe200078e0204 */
[----:B------:R-:W-:Y:S03]  /*41010*/  @P3 STG.E desc[UR8][R12.64], R99 ;  /* 0x000000630c003986 */ /* 0x000fe6000c101908 */
[----:B--2---:R-:W-:Y:S01]  /*41020*/  IMAD.WIDE R20, R25, 0x4, R84 ;  /* 0x0000000419147825 */ /* 0x004fe200078e0254 */
[----:B------:R-:W-:Y:S03]  /*41030*/  @P5 STG.E desc[UR8][R14.64], R67 ;  /* 0x000000430e005986 */ /* 0x000fe6000c101908 */
[----:B------:R-:W-:Y:S01]  /*41040*/  VIADD R0, R7, 0x21 ;  /* 0x0000002107007836 */ /* 0x000fe20000000000 */
[----:B------:R-:W-:Y:S01]  /*41050*/  ISETP.LT.AND P1, PT, R16, UR6, !P0 ;  /* 0x0000000610007c0c */ /* 0x000fe2000c721270 */
[----:B------:R1:W-:Y:S01]  /*41060*/  @P6 STG.E desc[UR8][R20.64], R35 ;  /* 0x0000002314006986 */ /* 0x0003e2000c101908 */
[----:B------:R-:W-:Y:S01]  /*41070*/  ISETP.LT.AND P5, PT, R19, UR10, !P0 ;  /* 0x0000000a13007c0c */ /* 0x000fe2000c7a1270 */
[----:B---3--:R-:W-:Y:S01]  /*41080*/  IMAD.WIDE R8, R25, 0x4, R86 ;  /* 0x0000000419087825 */ /* 0x008fe200078e0256 */
        /* <DEDUP_REMOVED lines=42> */
[----:B------:R-:W-:-:S03]  /*41330*/  IADD3 R23, R23, UR28, RZ ;  /* 0x0000001c17177c10 */ /* 0x000fc6000fffe0ff */
[----:B------:R4:W-:Y:S01]  /*41340*/  @P4 STG.E desc[UR8][R20.64], R168 ;  /* 0x000000a814004986 */ /* 0x0009e2000c101908 */
[----:B------:R-:W-:Y:S02]  /*41350*/  ISETP.LT.AND P4, PT, R19, UR4, !P3 ;  /* 0x0000000413007c0c */ /* 0x000fe4000df81270 */
[----:B------:R-:W-:Y:S01]  /*41360*/  ISETP.LT.AND P5, PT, R18, UR6, !P3 ;  /* 0x0000000612007c0c */ /* 0x000fe2000dfa1270 */
[----:B-1----:R-:W-:Y:S01]  /*41370*/  IMAD.WIDE R8, R23, 0x4, R2 ;  /* 0x0000000417087825 */ /* 0x002fe200078e0202 */
[----:B------:R-:W-:Y:S01]  /*41380*/  ISETP.LT.AND P3, PT, R17, UR10, !P3 ;  /* 0x0000000a11007c0c */ /* 0x000fe2000df61270 */
[----:B------:R-:W-:Y:S02]  /*41390*/  ULDC UR4, c[0x0][0x22c] ;  /* 0x00008b0000047ab9 */ /* 0x000fe40000000800 */
[----:B------:R-:W-:Y:S02]  /*413a0*/  VIADD R0, R7, 0x24 ;  /* 0x0000002407007836 */ /* 0x000fe40000000000 */
[C---:B--2---:R-:W-:Y:S01]  /*413b0*/  IMAD.WIDE R10, R23.reuse, 0x4, R4 ;  /* 0x00000004170a7825 */ /* 0x044fe200078e0204 */
[----:B------:R1:W-:Y:S01]  /*413c0*/  @P1 STG.E desc[UR8][R8.64], R184 ;  /* 0x000000b808001986 */ /* 0x0003e2000c101908 */
[----:B------:R-:W-:Y:S01]  /*413d0*/  ISETP.LT.AND P6, PT, R16, UR12, !P2 ;  /* 0x0000000c10007c0c */ /* 0x000fe2000d7c1270 */
[----:B------:R-:W-:Y:S01]  /*413e0*/  ULDC UR6, c[0x0][0x228] ;  /* 0x00008a0000067ab9 */ /* 0x000fe20000000800 */
[----:B---3--:R-:W-:Y:S01]  /*413f0*/  IMAD.WIDE R12, R23, 0x4, R84 ;  /* 0x00000004170c7825 */ /* 0x008fe200078e0254 */
[----:B------:R-:W-:Y:S01]  /*41400*/  ISETP.GE.AND P1, PT, R0, UR4, PT ;  /* 0x0000000400007c0c */ /* 0x000fe2000bf26270 */
[----:B------:R-:W-:-:S02]  /*41410*/  ULDC UR4, c[0x0][0x228] ;  /* 0x00008a0000047ab9 */ /* 0x000fc40000000800 */
[----:B----4-:R-:W-:Y:S01]  /*41420*/  IMAD.WIDE R14, R23, 0x4, R86 ;  /* 0x00000004170e7825 */ /* 0x010fe200078e0256 */
[----:B------:R2:W-:Y:S01]  /*41430*/  @P4 STG.E desc[UR8][R10.64], R192 ;  /* 0x000000c00a004986 */ /* 0x0005e2000c101908 */
[----:B------:R-:W-:Y:S01]  /*41440*/  ISETP.LT.AND P4, PT, R19, UR4, !P2 ;  /* 0x0000000413007c0c */ /* 0x000fe2000d781270 */
[----:B------:R-:W-:Y:S01]  /*41450*/  ULDC UR4, c[0x0][0x228] ;  /* 0x00008a0000047ab9 */ /* 0x000fe20000000800 */
[----:B------:R-:W-:Y:S01]  /*41460*/  VIADD R25, R23, UR28 ;  /* 0x0000001c17197c36 */ /* 0x000fe20008000000 */
[----:B------:R3:W-:Y:S01]  /*41470*/  @P5 STG.E desc[UR8][R12.64], R136 ;  /* 0x000000880c005986 */ /* 0x0007e2000c101908 */
[----:B------:R-:W-:Y:S01]  /*41480*/  ULDC UR10, c[0x0][0x228] ;  /* 0x00008a00000a7ab9 */ /* 0x000fe20000000800 */
[----:B------:R-:W-:Y:S02]  /*41490*/  ULDC UR12, c[0x0][0x228] ;  /* 0x00008a00000c7ab9 */ /* 0x000fe40000000800 */
[----:B------:R4:W-:Y:S01]  /*414a0*/  @P3 STG.E desc[UR8][R14.64], R188 ;  /* 0x000000bc0e003986 */ /* 0x0009e2000c101908 */
[----:B------:R-:W-:Y:S01]  /*414b0*/  ISETP.LT.AND P3, PT, R18, UR4, !P2 ;  /* 0x0000000412007c0c */ /* 0x000fe2000d761270 */
[----:B------:R-:W-:Y:S01]  /*414c0*/  IMAD.WIDE R20, R25, 0x4, R2 ;  /* 0x0000000419147825 */ /* 0x000fe200078e0202 */
[----:B------:R-:W-:Y:S01]  /*414d0*/  ISETP.LT.AND P2, PT, R17, UR6, !P2 ;  /* 0x0000000611007c0c */ /* 0x000fe2000d741270 */
[----:B------:R-:W-:Y:S01]  /*414e0*/  ULDC UR4, c[0x0][0x22c] ;  /* 0x00008b0000047ab9 */ /* 0x000fe20000000800 */
[----:B------:R-:W-:Y:S01]  /*414f0*/  ISETP.LT.AND P5, PT, R16, UR10, !P0 ;  /* 0x0000000a10007c0c */ /* 0x000fe2000c7a1270 */
[----:B-1----:R-:W-:Y:S01]  /*41500*/  IMAD.WIDE R8, R25, 0x4, R4 ;  /* 0x0000000419087825 */ /* 0x002fe200078e0204 */
[----:B------:R1:W-:Y:S01]  /*41510*/  @P6 STG.E desc[UR8][R20.64], R101 ;  /* 0x0000006514006986 */ /* 0x0003e2000c101908 */
[----:B------:R-:W-:Y:S01]  /*41520*/  ISETP.LT.AND P6, PT, R19, UR12, !P0 ;  /* 0x0000000c13007c0c */ /* 0x000fe2000c7c1270 */
[----:B------:R-:W-:Y:S01]  /*41530*/  ULDC UR6, c[0x0][0x228] ;  /* 0x00008a0000067ab9 */ /* 0x000fe20000000800 */
[----:B------:R-:W-:-:S02]  /*41540*/  VIADD R0, R7, 0x25 ;  /* 0x0000002507007836 */ /* 0x000fc40000000000 */
[C---:B--2---:R-:W-:Y:S01]  /*41550*/  IMAD.WIDE R10, R25.reuse, 0x4, R84 ;  /* 0x00000004190a7825 */ /* 0x044fe200078e0254 */
[C---:B------:R-:W-:Y:S01]  /*41560*/  IADD3 R23, R25.reuse, UR28, RZ ;  /* 0x0000001c19177c10 */ /* 0x040fe2000fffe0ff */
[----:B------:R2:W-:Y:S02]  /*41570*/  @P4 STG.E desc[UR8][R8.64], R69 ;  /* 0x0000004508004986 */ /* 0x0005e4000c101908 */
[----:B---3--:R-:W-:Y:S01]  /*41580*/  IMAD.WIDE R12, R25, 0x4, R86 ;  /* 0x00000004190c7825 */ /* 0x008fe200078e0256 */
[----:B------:R-:W-:Y:S01]  /*41590*/  ISETP.GE.AND P4, PT, R0, UR4, PT ;  /* 0x0000000400007c0c */ /* 0x000fe2000bf86270 */
[----:B------:R3:W-:Y:S01]  /*415a0*/  @P3 STG.E desc[UR8][R10.64], R37 ;  /* 0x000000250a003986 */ /* 0x0007e2000c101908 */
[----:B------:R-:W-:Y:S01]  /*415b0*/  ULDC UR4, c[0x0][0x228] ;  /* 0x00008a0000047ab9 */ /* 0x000fe20000000800 */
[C---:B----4-:R-:W-:Y:S01]  /*415c0*/  IMAD.WIDE R14, R23.reuse, 0x4, R2 ;  /* 0x00000004170e7825 */ /* 0x050fe200078e0202 */
[----:B------:R-:W-:Y:S01]  /*415d0*/  ULDC UR10, c[0x0][0x228] ;  /* 0x00008a00000a7ab9 */ /* 0x000fe20000000800 */
[----:B------:R4:W-:Y:S01]  /*415e0*/  @P2 STG.E desc[UR8][R12.64], R169 ;  /* 0x000000a90c002986 */ /* 0x0009e2000c101908 */
[----:B------:R-:W-:Y:S01]  /*415f0*/  ISETP.LT.AND P2, PT, R18, UR4, !P0 ;  /* 0x0000000412007c0c */ /* 0x000fe2000c741270 */
[----:B-1----:R-:W-:Y:S01]  /*41600*/  IMAD.WIDE R20, R23, 0x4, R4 ;  /* 0x0000000417147825 */ /* 0x002fe200078e0204 */
[----:B------:R-:W-:Y:S01]  /*41610*/  ULDC UR4, c[0x0][0x228] ;  /* 0x00008a0000047ab9 */ /* 0x000fe20000000800 */
[----:B------:R-:W-:Y:S01]  /*41620*/  ULDC UR12, c[0x0][0x228] ;  /* 0x00008a00000c7ab9 */ /* 0x000fe20000000800 */
[----:B------:R-:W-:Y:S01]  /*41630*/  ISETP.LT.AND P0, PT, R17, UR4, !P0 ;  /* 0x0000000411007c0c */ /* 0x000fe2000c701270 */
[----:B------:R1:W-:Y:S01]  /*41640*/  @P5 STG.E desc[UR8][R14.64], R185 ;  /* 0x000000b90e005986 */ /* 0x0003e2000c101908 */
[----:B--2---:R-:W-:Y:S01]  /*41650*/  IMAD.WIDE R8, R23, 0x4, R84 ;  /* 0x0000000417087825 */ /* 0x004fe200078e0254 */
[----:B------:R-:W-:Y:S01]  /*41660*/  ISETP.LT.AND P5, PT, R19, UR10, !P1 ;  /* 0x0000000a13007c0c */ /* 0x000fe2000cfa1270 */
[----:B------:R-:W-:Y:S01]  /*41670*/  ULDC UR4, c[0x0][0x22c] ;  /* 0x00008b0000047ab9 */ /* 0x000fe20000000800 */
[----:B------:R2:W-:Y:S01]  /*41680*/  @P6 STG.E desc[UR8][R20.64], R193 ;  /* 0x000000c114006986 */ /* 0x0005e2000c101908 */
[----:B------:R-:W-:Y:S01]  /*41690*/  ISETP.LT.AND P6, PT, R16, UR6, !P1 ;  /* 0x0000000610007c0c */ /* 0x000fe2000cfc1270 */
[----:B------:R-:W-:Y:S01]  /*416a0*/  VIADD R0, R7, 0x26 ;  /* 0x0000002607007836 */ /* 0x000fe20000000000 */
[----:B------:R-:W-:Y:S01]  /*416b0*/  ISETP.LT.AND P3, PT, R18, UR12, !P1 ;  /* 0x0000000c12007c0c */ /* 0x000fe2000cf61270 */
[----:B------:R-:W-:-:S02]  /*416c0*/  VIADD R25, R23, UR28 ;  /* 0x0000001c17197c36 */ /* 0x000fc40008000000 */
[----:B---3--:R-:W-:Y:S01]  /*416d0*/  IMAD.WIDE R10, R23, 0x4, R86 ;  /* 0x00000004170a7825 */ /* 0x008fe200078e0256 */
[----:B------:R3:W-:Y:S01]  /*416e0*/  @P2 STG.E desc[UR8][R8.64], R137 ;  /* 0x0000008908002986 */ /* 0x0007e2000c101908 */
[----:B------:R-:W-:Y:S01]  /*416f0*/  ISETP.GE.AND P2, PT, R0, UR4, PT ;  /* 0x0000000400007c0c */ /* 0x000fe2000bf46270 */
[----:B------:R-:W-:Y:S01]  /*41700*/  ULDC UR4, c[0x0][0x228] ;  /* 0x00008a0000047ab9 */ /* 0x000fe20000000800 */
[----:B----4-:R-:W-:Y:S01]  /*41710*/  IMAD.WIDE R12, R25, 0x4, R2 ;  /* 0x00000004190c7825 */ /* 0x010fe200078e0202 */
[----:B------:R-:W-:Y:S01]  /*41720*/  @P0 STG.E desc[UR8][R10.64], R189 ;  /* 0x000000bd0a000986 */ /* 0x000fe2000c101908 */
[----:B------:R-:W-:Y:S01]  /*41730*/  ISETP.LT.AND P0, PT, R17, UR4, !P1 ;  /* 0x0000000411007c0c */ /* 0x000fe2000cf01270 */
[----:B------:R-:W-:Y:S01]  /*41740*/  ULDC UR6, c[0x0][0x228] ;  /* 0x00008a0000067ab9 */ /* 0x000fe20000000800 */
[C---:B-1----:R-:W-:Y:S01]  /*41750*/  IMAD.WIDE R14, R25.reuse, 0x4, R4 ;  /* 0x00000004190e7825 */ /* 0x042fe200078e0204 */
[----:B------:R-:W-:Y:S01]  /*41760*/  @P6 STG.E desc[UR8][R12.64], R102 ;  /* 0x000000660c006986 */ /* 0x000fe2000c101908 */
[----:B------:R-:W-:Y:S01]  /*41770*/  ULDC UR10, c[0x0][0x228] ;  /* 0x00008a00000a7ab9 */ /* 0x000fe20000000800 */
[----:B------:R-:W-:Y:S01]  /*41780*/  ULDC UR12, c[0x0][0x228] ;  /* 0x00008a00000c7ab9 */ /* 0x000fe20000000800 */
[----:B--2---:R-:W-:Y:S01]  /*41790*/  IMAD.WIDE R20, R25, 0x4, R84 ;  /* 0x0000000419147825 */ /* 0x004fe200078e0254 */
[----:B------:R-:W-:Y:S01]  /*417a0*/  @P5 STG.E desc[UR8][R14.64], R70 ;  /* 0x000000460e005986 */ /* 0x000fe2000c101908 */
[----:B------:R-:W-:-:S02]  /*417b0*/  ULDC UR4, c[0x0][0x22c] ;  /* 0x00008b0000047ab9 */ /* 0x000fc40000000800 */
[----:B------:R-:W-:Y:S01]  /*417c0*/  VIADD R0, R7, 0x27 ;  /* 0x0000002707007836 */ /* 0x000fe20000000000 */
[----:B------:R1:W-:Y:S01]  /*417d0*/  @P3 STG.E desc[UR8][R20.64], R38 ;  /* 0x0000002614003986 */ /* 0x0003e2000c101908 */
[----:B------:R-:W-:Y:S01]  /*417e0*/  ISETP.LT.AND P3, PT, R16, UR6, !P4 ;  /* 0x0000000610007c0c */ /* 0x000fe2000e761270 */
[----:B---3--:R-:W-:Y:S01]  /*417f0*/  IMAD.WIDE R8, R25, 0x4, R86 ;  /* 0x0000000419087825 */ /* 0x008fe200078e0256 */
[----:B------:R-:W-:Y:S01]  /*41800*/  ISETP.LT.AND P5, PT, R19, UR10, !P4 ;  /* 0x0000000a13007c0c */ /* 0x000fe2000e7a1270 */
[----:B------:R-:W-:Y:S01]  /*41810*/  ULDC UR6, c[0x0][0x228] ;  /* 0x00008a0000067ab9 */ /* 0x000fe20000000800 */
[----:B------:R-:W-:Y:S01]  /*41820*/  ISETP.LT.AND P6, PT, R18, UR12, !P4 ;  /* 0x0000000c12007c0c */ /* 0x000fe2000e7c1270 */
[----:B------:R-:W-:Y:S01]  /*41830*/  ULDC UR10, c[0x0][0x228] ;  /* 0x00008a00000a7ab9 */ /* 0x000fe20000000800 */
[----:B------:R-:W-:Y:S01]  /*41840*/  ISETP.GE.AND P1, PT, R0, UR4, PT ;  /* 0x0000000400007c0c */ /* 0x000fe2000bf26270 */
[----:B------:R-:W-:Y:S01]  /*41850*/  VIADD R0, R7, 0x28 ;  /* 0x0000002807007836 */ /* 0x000fe20000000000 */
[----:B------:R-:W-:Y:S01]  /*41860*/  ULDC UR4, c[0x0][0x22c] ;  /* 0x00008b0000047ab9 */ /* 0x000fe20000000800 */
[----:B-1----:R-:W-:Y:S01]  /*41870*/  IADD3 R21, R25, UR28, RZ ;  /* 0x0000001c19157c10 */ /* 0x002fe2000fffe0ff */
[----:B------:R1:W-:Y:S02]  /*41880*/  @P0 STG.E desc[UR8][R8.64], R170 ;  /* 0x000000aa08000986 */ /* 0x0003e4000c101908 */
[----:B------:R-:W-:Y:S01]  /*41890*/  ISETP.GE.AND P0, PT, R0, UR4, PT ;  /* 0x0000000400007c0c */ /* 0x000fe2000bf06270 */
[----:B------:R-:W-:Y:S01]  /*418a0*/  ULDC UR4, c[0x0][0x228] ;  /* 0x00008a0000047ab9 */ /* 0x000fe20000000800 */
[----:B------:R-:W-:Y:S01]  /*418b0*/  ULDC UR12, c[0x0][0x228] ;  /* 0x00008a00000c7ab9 */ /* 0x000fe20000000800 */
[----:B------:R-:W-:Y:S01]  /*418c0*/  IMAD.WIDE R10, R21, 0x4, R2 ;  /* 0x00000004150a7825 */ /* 0x000fe200078e0202 */
[----:B------:R-:W-:Y:S01]  /*418d0*/  ISETP.LT.AND P4, PT, R17, UR4, !P4 ;  /* 0x0000000411007c0c */ /* 0x000fe2000e781270 */
[----:B------:R-:W-:-:S02]  /*418e0*/  ULDC UR4, c[0x0][0x228] ;  /* 0x00008a0000047ab9 */ /* 0x000fc40000000800 */
[C---:B------:R-:W-:Y:S01]  /*418f0*/  IMAD.WIDE R12, R21.reuse, 0x4, R4 ;  /* 0x00000004150c7825 */ /* 0x040fe200078e0204 */
[----:B------:R2:W-:Y:S03]  /*41900*/  @P3 STG.E desc[UR8][R10.64], R186 ;  /* 0x000000ba0a003986 */ /* 0x0005e6000c101908 */
[----:B------:R-:W-:Y:S01]  /*41910*/  IMAD.WIDE R14, R21, 0x4, R84 ;  /* 0x00000004150e7825 */ /* 0x000fe200078e0254 */
[----:B------:R3:W-:Y:S01]  /*41920*/  @P5 STG.E desc[UR8][R12.64], R194 ;  /* 0x000000c20c005986 */ /* 0x0007e2000c101908 */
[----:B------:R-:W-:Y:S01]  /*41930*/  ISETP.LT.AND P3, PT, R16, UR4, !P2 ;  /* 0x0000000410007c0c */ /* 0x000fe2000d761270 */
[----:B------:R-:W-:Y:S02]  /*41940*/  ULDC UR4, c[0x0][0x228] ;  /* 0x00008a0000047ab9 */ /* 0x000fe40000000800 */
[----:B------:R4:W-:Y:S01]  /*41950*/  @P6 STG.E desc[UR8][R14.64], R138 ;  /* 0x0000008a0e006986 */ /* 0x0009e2000c101908 */
[----:B------:R-:W-:Y:S01]  /*41960*/  ISETP.LT.AND P6, PT, R19, UR6, !P2 ;  /* 0x0000000613007c0c */ /* 0x000fe2000d7c1270 */
[C---:B------:R-:W-:Y:S01]  /*41970*/  VIADD R23, R21.reuse, UR28 ;  /* 0x0000001c15177c36 */ /* 0x040fe20008000000 */
[----:B------:R-:W-:Y:S01]  /*41980*/  ISETP.LT.AND P5, PT, R18, UR4, !P2 ;  /* 0x0000000412007c0c */ /* 0x000fe2000d7a1270 */
[----:B-1----:R-:W-:Y:S01]  /*41990*/  IMAD.WIDE R8, R21, 0x4, R86 ;  /* 0x0000000415087825 */ /* 0x002fe200078e0256 */
[----:B------:R-:W-:Y:S01]  /*419a0*/  ISETP.LT.AND P2, PT, R17, UR10, !P2 ;  /* 0x0000000a11007c0c */ /* 0x000fe2000d741270 */
[----:B------:R-:W-:Y:S01]  /*419b0*/  ULDC UR4, c[0x0][0x22c] ;  /* 0x00008b0000047ab9 */ /* 0x000fe20000000800 */
[----:B------:R-:W-:Y:S01]  /*419c0*/  ULDC UR6, c[0x0][0x228] ;  /* 0x00008a0000067ab9 */ /* 0x000fe20000000800 */
[----:B------:R-:W-:-:S02]  /*419d0*/  VIADD R0, R7, 0x29 ;  /* 0x0000002907007836 */ /* 0x000fc40000000000 */
[C---:B--2---:R-:W-:Y:S01]  /*419e0*/  IMAD.WIDE R10, R23.reuse, 0x4, R2 ;  /* 0x00000004170a7825 */ /* 0x044fe200078e0202 */
[----:B------:R1:W-:Y:S01]  /*419f0*/  @P4 STG.E desc[UR8][R8.64], R190 ;  /* 0x000000be08004986 */ /* 0x0003e2000c101908 */
[----:B------:R-:W-:Y:S02]  /*41a00*/  ULDC UR10, c[0x0][0x228] ;  /* 0x00008a00000a7ab9 */ /* 0x000fe40000000800 */
        /* <DEDUP_REMOVED lines=37> */
[----:B------:R-:W-:-:S02]  /*41c60*/  ULDC UR4, c[0x0][0x22c] ;  /* 0x00008b0000047ab9 */ /* 0x000fc40000000800 */
[----:B-1----:R-:W-:Y:S01]  /*41c70*/  IMAD.WIDE R8, R25, 0x4, R4 ;  /* 0x0000000419087825 */ /* 0x002fe200078e0204 */
[----:B------:R1:W-:Y:S01]  /*41c80*/  @P6 STG.E desc[UR8][R20.64], R104 ;  /* 0x0000006814006986 */ /* 0x0003e2000c101908 */
[----:B------:R-:W-:Y:S01]  /*41c90*/  ISETP.LT.AND P5, PT, R16, UR10, !P4 ;  /* 0x0000000a10007c0c */ /* 0x000fe2000e7a1270 */
[----:B------:R-:W-:Y:S01]  /*41ca0*/  ULDC UR6, c[0x0][0x228] ;  /* 0x00008a0000067ab9 */ /* 0x000fe20000000800 */
[----:B------:R-:W-:Y:S01]  /*41cb0*/  VIADD R0, R7, 0x2b ;  /* 0x0000002b07007836 */ /* 0x000fe20000000000 */
[----:B------:R-:W-:Y:S01]  /*41cc0*/  ISETP.LT.AND P6, PT, R19, UR12, !P4 ;  /* 0x0000000c13007c0c */ /* 0x000fe2000e7c1270 */
        /* <DEDUP_REMOVED lines=13> */
[----:B------:R1:W-:Y:S01]  /*41da0*/  @P5 STG.E desc[UR8][R14.64], R196 ;  /* 0x000000c40e005986 */ /* 0x0003e2000c101908 */
[----:B------:R-:W-:Y:S01]  /*41db0*/  ISETP.LT.AND P4, PT, R17, UR4, !P4 ;  /* 0x0000000411007c0c */ /* 0x000fe2000e781270 */
[----:B--2---:R-:W-:Y:S01]  /*41dc0*/  IMAD.WIDE R8, R23, 0x4, R84 ;  /* 0x0000000417087825 */ /* 0x004fe200078e0254 */
[----:B------:R-:W-:Y:S01]  /*41dd0*/  ULDC UR12, c[0x0][0x228] ;  /* 0x00008a00000c7ab9 */ /* 0x000fe20000000800 */
[----:B------:R2:W-:Y:S01]  /*41de0*/  @P6 STG.E desc[UR8][R20.64], R140 ;  /* 0x0000008c14006986 */ /* 0x0005e2000c101908 */
[----:B------:R-:W-:Y:S01]  /*41df0*/  ISETP.LT.AND P6, PT, R16, UR6, !P3 ;  /* 0x0000000610007c0c */ /* 0x000fe2000dfc1270 */
[----:B------:R-:W-:Y:S01]  /*41e00*/  VIADD R0, R7, 0x2c ;  /* 0x0000002c07007836 */ /* 0x000fe20000000000 */
[----:B------:R-:W-:Y:S01]  /*41e10*/  ISETP.LT.AND P5, PT, R19, UR10, !P3 ;  /* 0x0000000a13007c0c */ /* 0x000fe2000dfa1270 */
[C---:B------:R-:W-:Y:S01]  /*41e20*/  VIADD R25, R23.reuse, UR28 ;  /* 0x0000001c17197c36 */ /* 0x040fe20008000000 */
[----:B------:R-:W-:Y:S01]  /*41e30*/  ISETP.LT.AND P1, PT, R18, UR12, !P3 ;  /* 0x0000000c12007c0c */ /* 0x000fe2000df21270 */
[----:B------:R-:W-:Y:S01]  /*41e40*/  ULDC UR4, c[0x0][0x22c] ;  /* 0x00008b0000047ab9 */ /* 0x000fe20000000800 */
[----:B------:R2:W-:Y:S01]  /*41e50*/  @P0 STG.E desc[UR8][R8.64], R76 ;  /* 0x0000004c08000986 */ /* 0x0005e2000c101908 */
[----:B------:R-:W-:Y:S01]  /*41e60*/  ISETP.GE.AND P0, PT, R0, UR4, PT ;  /* 0x0000000400007c0c */ /* 0x000fe2000bf06270 */
[----:B---3--:R-:W-:Y:S01]  /*41e70*/  IMAD.WIDE R10, R23, 0x4, R86 ;  /* 0x00000004170a7825 */ /* 0x008fe200078e0256 */
[----:B------:R-:W-:Y:S01]  /*41e80*/  ULDC UR4, c[0x0][0x228] ;  /* 0x00008a0000047ab9 */ /* 0x000fe20000000800 */
[----:B------:R-:W-:Y:S01]  /*41e90*/  ULDC UR6, c[0x0][0x228] ;  /* 0x00008a0000067ab9 */ /* 0x000fe20000000800 */
[----:B------:R-:W-:Y:S01]  /*41ea0*/  ISETP.LT.AND P3, PT, R17, UR4, !P3 ;  /* 0x0000000411007c0c */ /* 0x000fe2000df61270 */
[C---:B----4-:R-:W-:Y:S01]  /*41eb0*/  IMAD.WIDE R12, R25.reuse, 0x4, R2 ;  /* 0x00000004190c7825 */ /* 0x050fe200078e0202 */
[----:B------:R3:W-:Y:S01]  /*41ec0*/  @P4 STG.E desc[UR8][R10.64], R108 ;  /* 0x0000006c0a004986 */ /* 0x0007e2000c101908 */
[----:B------:R-:W-:Y:S01]  /*41ed0*/  ULDC UR10, c[0x0][0x228] ;  /* 0x00008a00000a7ab9 */ /* 0x000fe20000000800 */
[----:B------:R-:W-:Y:S01]  /*41ee0*/  ULDC UR12, c[0x0][0x228] ;  /* 0x00008a00000c7ab9 */ /* 0x000fe20000000800 */
[C---:B-1----:R-:W-:Y:S01]  /*41ef0*/  IMAD.WIDE R14, R25.reuse, 0x4, R4 ;  /* 0x00000004190e7825 */ /* 0x042fe200078e0204 */
[----:B------:R1:W-:Y:S03]  /*41f00*/  @P6 STG.E desc[UR8][R12.64], R105 ;  /* 0x000000690c006986 */ /* 0x0003e6000c101908 */
[----:B--2---:R-:W-:Y:S01]  /*41f10*/  IMAD.WIDE R20, R25, 0x4, R84 ;  /* 0x0000000419147825 */ /* 0x004fe200078e0254 */
[----:B------:R-:W-:-:S03]  /*41f20*/  ISETP.LT.AND P6, PT, R16, UR6, !P2 ;  /* 0x0000000610007c0c */ /* 0x000fc6000d7c1270 */
[----:B------:R-:W-:Y:S01]  /*41f30*/  VIADD R0, R7, 0x2d ;  /* 0x0000002d07007836 */ /* 0x000fe20000000000 */
[----:B------:R2:W-:Y:S01]  /*41f40*/  @P5 STG.E desc[UR8][R14.64], R41 ;  /* 0x000000290e005986 */ /* 0x0005e2000c101908 */
[----:B------:R-:W-:Y:S01]  /*41f50*/  ULDC UR4, c[0x0][0x22c] ;  /* 0x00008b0000047ab9 */ /* 0x000fe20000000800 */
[----:B------:R-:W-:Y:S01]  /*41f60*/  ISETP.LT.AND P4, PT, R19, UR10, !P2 ;  /* 0x0000000a13007c0c */ /* 0x000fe2000d781270 */
[C---:B------:R-:W-:Y:S01]  /*41f70*/  IMAD.WIDE R8, R25.reuse, 0x4, R86 ;  /* 0x0000000419087825 */ /* 0x040fe200078e0256 */
[----:B------:R-:W-:Y:S01]  /*41f80*/  @P1 STG.E desc[UR8][R20.64], R73 ;  /* 0x0000004914001986 */ /* 0x000fe2000c101908 */
[----:B------:R-:W-:Y:S01]  /*41f90*/  ISETP.LT.AND P5, PT, R18, UR12, !P2 ;  /* 0x0000000c12007c0c */ /* 0x000fe2000d7a1270 */
[----:B------:R-:W-:Y:S01]  /*41fa0*/  ULDC UR6, c[0x0][0x228] ;  /* 0x00008a0000067ab9 */ /* 0x000fe20000000800 */
[----:B------:R-:W-:Y:S01]  /*41fb0*/  IADD3 R25, R25, UR28, RZ ;  /* 0x0000001c19197c10 */ /* 0x000fe2000fffe0ff */
[----:B------:R-:W-:Y:S01]  /*41fc0*/  ULDC UR10, c[0x0][0x228] ;  /* 0x00008a00000a7ab9 */ /* 0x000fe20000000800 */
[----:B------:R-:W-:Y:S01]  /*41fd0*/  ISETP.GE.AND P1, PT, R0, UR4, PT ;  /* 0x0000000400007c0c */ /* 0x000fe2000bf26270 */
[----:B------:R-:W-:Y:S01]  /*41fe0*/  VIADD R0, R7, 0x2e ;  /* 0x0000002e07007836 */ /* 0x000fe20000000000 */
[----:B------:R-:W-:Y:S01]  /*41ff0*/  ULDC UR4, c[0x0][0x22c] ;  /* 0x00008b0000047ab9 */ /* 0x000fe20000000800 */
[----:B------:R4:W-:Y:S01]  /*42000*/  @P3 STG.E desc[UR8][R8.64], R173 ;  /* 0x000000ad08003986 */ /* 0x0009e2000c101908 */
[C---:B---3--:R-:W-:Y:S01]  /*42010*/  IMAD.WIDE R10, R25.reuse, 0x4, R2 ;  /* 0x00000004190a7825 */ /* 0x048fe200078e0202 */
[----:B------:R-:W-:Y:S01]  /*42020*/  ULDC UR12, c[0x0][0x228] ;  /* 0x00008a00000c7ab9 */ /* 0x000fe20000000800 */
[----:B------:R-:W-:Y:S01]  /*42030*/  ISETP.GE.AND P3, PT, R0, UR4, PT ;  /* 0x0000000400007c0c */ /* 0x000fe2000bf66270 */
[----:B------:R-:W-:Y:S01]  /*42040*/  ULDC UR4, c[0x0][0x228] ;  /* 0x00008a0000047ab9 */ /* 0x000fe20000000800 */
[----:B-1----:R-:W-:Y:S01]  /*42050*/  IMAD.WIDE R12, R25, 0x4, R4 ;  /* 0x00000004190c7825 */ /* 0x002fe200078e0204 */
[----:B------:R-:W-:Y:S01]  /*42060*/  ISETP.LT.AND P2, PT, R17, UR4, !P2 ;  /* 0x0000000411007c0c */ /* 0x000fe2000d741270 */
[----:B------:R1:W-:Y:S01]  /*42070*/  @P6 STG.E desc[UR8][R10.64], R197 ;  /* 0x000000c50a006986 */ /* 0x0003e2000c101908 */
[----:B------:R-:W-:Y:S01]  /*42080*/  ULDC UR4, c[0x0][0x228] ;  /* 0x00008a0000047ab9 */ /* 0x000fe20000000800 */
[----:B--2---:R-:W-:-:S02]  /*42090*/  IMAD.WIDE R14, R25, 0x4, R84 ;  /* 0x00000004190e7825 */ /* 0x004fc400078e0254 */
[----:B------:R2:W-:Y:S01]  /*420a0*/  @P4 STG.E desc[UR8][R12.64], R141 ;  /* 0x0000008d0c004986 */ /* 0x0005e2000c101908 */
[----:B------:R-:W-:Y:S01]  /*420b0*/  ISETP.LT.AND P4, PT, R16, UR4, !P0 ;  /* 0x0000000410007c0c */ /* 0x000fe2000c781270 */
[----:B----4-:R-:W-:Y:S01]  /*420c0*/  IMAD.WIDE R8, R25, 0x4, R86 ;  /* 0x0000000419087825 */ /* 0x010fe200078e0256 */
[----:B------:R-:W-:Y:S01]  /*420d0*/  ISETP.LT.AND P6, PT, R19, UR6, !P0 ;  /* 0x0000000613007c0c */ /* 0x000fe2000c7c1270 */
[----:B------:R3:W-:Y:S01]  /*420e0*/  @P5 STG.E desc[UR8][R14.64], R77 ;  /* 0x0000004d0e005986 */ /* 0x0007e2000c101908 */
[----:B------:R-:W-:Y:S01]  /*420f0*/  ISETP.LT.AND P5, PT, R18, UR10, !P0 ;  /* 0x0000000a12007c0c */ /* 0x000fe2000c7a1270 */
[----:B------:R-:W-:Y:S01]  /*42100*/  VIADD R25, R25, UR28 ;  /* 0x0000001c19197c36 */ /* 0x000fe20008000000 */
[----:B------:R-:W-:Y:S01]  /*42110*/  ISETP.LT.AND P0, PT, R17, UR12, !P0 ;  /* 0x0000000c11007c0c */ /* 0x000fe2000c701270 */
[----:B------:R-:W-:Y:S01]  /*42120*/  VIADD R0, R7, 0x2f ;  /* 0x0000002f07007836 */ /* 0x000fe20000000000 */
[----:B------:R-:W-:Y:S01]  /*42130*/  ULDC UR4, c[0x0][0x22c] ;  /* 0x00008b0000047ab9 */ /* 0x000fe20000000800 */
[C---:B-1----:R-:W-:Y:S01]  /*42140*/  IMAD.WIDE R10, R25.reuse, 0x4, R2 ;  /* 0x00000004190a7825 */ /* 0x042fe200078e0202 */
[----:B------:R1:W-:Y:S01]  /*42150*/  @P2 STG.E desc[UR8][R8.64], R109 ;  /* 0x0000006d08002986 */ /* 0x0003e2000c101908 */
[----:B------:R-:W-:Y:S01]  /*42160*/  ULDC UR6, c[0x0][0x228] ;  /* 0x00008a0000067ab9 */ /* 0x000fe20000000800 */
[----:B------:R-:W-:Y:S01]  /*42170*/  ULDC UR10, c[0x0][0x228] ;  /* 0x00008a00000a7ab9 */ /* 0x000fe20000000800 */
[----:B--2---:R-:W-:Y:S01]  /*42180*/  IMAD.WIDE R12, R25, 0x4, R4 ;  /* 0x00000004190c7825 */ /* 0x004fe200078e0204 */
[----:B------:R-:W-:-:S03]  /*42190*/  ISETP.GE.AND P2, PT, R0, UR4, PT ;  /* 0x0000000400007c0c */ /* 0x000fc6000bf46270 */
[C---:B---3--:R-:W-:Y:S01]  /*421a0*/  IMAD.WIDE R14, R25.reuse, 0x4, R84 ;  /* 0x00000004190e7825 */ /* 0x048fe200078e0254 */
[----:B------:R2:W-:Y:S01]  /*421b0*/  @P4 STG.E desc[UR8][R10.64], R106 ;  /* 0x0000006a0a004986 */ /* 0x0005e2000c101908 */
[----:B------:R-:W-:Y:S01]  /*421c0*/  ULDC UR4, c[0x0][0x228] ;  /* 0x00008a0000047ab9 */ /* 0x000fe20000000800 */
[----:B------:R-:W-:Y:S01]  /*421d0*/  ULDC UR12, c[0x0][0x228] ;  /* 0x00008a00000c7ab9 */ /* 0x000fe20000000800 */
[----:B------:R-:W-:Y:S01]  /*421e0*/  IMAD.WIDE R20, R25, 0x4, R86 ;  /* 0x0000000419147825 */ /* 0x000fe200078e0256 */
[----:B------:R3:W-:Y:S04]  /*421f0*/  @P6 STG.E desc[UR8][R12.64], R42 ;  /* 0x0000002a0c006986 */ /* 0x0007e8000c101908 */
[----:B------:R4:W-:Y:S01]  /*42200*/  @P5 STG.E desc[UR8][R14.64], R74 ;  /* 0x0000004a0e005986 */ /* 0x0009e2000c101908 */
[----:B------:R-:W-:Y:S01]  /*42210*/  ISETP.LT.AND P5, PT, R16, UR4, !P1 ;  /* 0x0000000410007c0c */ /* 0x000fe2000cfa1270 */
[----:B------:R-:W-:-:S02]  /*42220*/  ULDC UR4, c[0x0][0x228] ;  /* 0x00008a0000047ab9 */ /* 0x000fc40000000800 */
[----:B------:R4:W-:Y:S01]  /*42230*/  @P0 STG.E desc[UR8][R20.64], R174 ;  /* 0x000000ae14000986 */ /* 0x0009e2000c101908 */
[----:B------:R-:W-:Y:S01]  /*42240*/  ISETP.LT.AND P0, PT, R19, UR4, !P1 ;  /* 0x0000000413007c0c */ /* 0x000fe2000cf01270 */
[----:B------:R-:W-:Y:S01]  /*42250*/  VIADD R25, R25, UR28 ;  /* 0x0000001c19197c36 */ /* 0x000fe20008000000 */
[----:B------:R-:W-:Y:S01]  /*42260*/  ISETP.LT.AND P4, PT, R18, UR6, !P1 ;  /* 0x0000000612007c0c */ /* 0x000fe2000cf81270 */
[----:B------:R-:W-:Y:S01]  /*42270*/  ULDC UR4, c[0x0][0x22c] ;  /* 0x00008b0000047ab9 */ /* 0x000fe20000000800 */
[----:B------:R-:W-:Y:S01]  /*42280*/  ISETP.LT.AND P1, PT, R17, UR10, !P1 ;  /* 0x0000000a11007c0c */ /* 0x000fe2000cf21270 */
[----:B-1----:R-:W-:Y:S01]  /*42290*/  IMAD.WIDE R8, R25, 0x4, R2 ;  /* 0x0000000419087825 */ /* 0x002fe200078e0202 */
[----:B------:R-:W-:Y:S01]  /*422a0*/  ISETP.LT.AND P6, PT, R16, UR12, !P3 ;  /* 0x0000000c10007c0c */ /* 0x000fe2000dfc1270 */
[----:B------:R-:W-:Y:S01]  /*422b0*/  ULDC UR6, c[0x0][0x228] ;  /* 0x00008a0000067ab9 */ /* 0x000fe20000000800 */
[----:B------:R-:W-:Y:S01]  /*422c0*/  IADD3 R0, R7, 0x30, RZ ;  /* 0x0000003007007810 */ /* 0x000fe20007ffe0ff */
[C---:B--2---:R-:W-:Y:S01]  /*422d0*/  IMAD.WIDE R10, R25.reuse, 0x4, R4 ;  /* 0x00000004190a7825 */ /* 0x044fe200078e0204 */
[----:B------:R1:W-:Y:S01]  /*422e0*/  @P5 STG.E desc[UR8][R8.64], R198 ;  /* 0x000000c608005986 */ /* 0x0003e2000c101908 */
[----:B------:R-:W-:Y:S01]  /*422f0*/  ULDC UR10, c[0x0][0x228] ;  /* 0x00008a00000a7ab9 */ /* 0x000fe20000000800 */
[----:B------:R-:W-:Y:S01]  /*42300*/  ISETP.GE.AND P5, PT, R0, UR4, PT ;  /* 0x0000000400007c0c */ /* 0x000fe2000bfa6270 */
[C---:B------:R-:W-:Y:S01]  /*42310*/  VIADD R23, R25.reuse, UR28 ;  /* 0x0000001c19177c36 */ /* 0x040fe20008000000 */
[----:B------:R-:W-:Y:S01]  /*42320*/  ULDC UR4, c[0x0][0x228] ;  /* 0x00008a0000047ab9 */ /* 0x000fe20000000800 */
[C---:B---3--:R-:W-:Y:S01]  /*42330*/  IMAD.WIDE R12, R25.reuse, 0x4, R84 ;  /* 0x00000004190c7825 */ /* 0x048fe200078e0254 */
[----:B------:R2:W-:Y:S03]  /*42340*/  @P0 STG.E desc[UR8][R10.64], R142 ;  /* 0x0000008e0a000986 */ /* 0x0005e6000c101908 */
[----:B----4-:R-:W-:Y:S01]  /*42350*/  IMAD.WIDE R14, R25, 0x4, R86 ;  /* 0x00000004190e7825 */ /* 0x010fe200078e0256 */
[----:B------:R-:W-:Y:S01]  /*42360*/  ISETP.LT.AND P0, PT, R19, UR4, !P3 ;  /* 0x0000000413007c0c */ /* 0x000fe2000df01270 */
[----:B------:R3:W-:Y:S01]  /*42370*/  @P4 STG.E desc[UR8][R12.64], R78 ;  /* 0x0000004e0c004986 */ /* 0x0007e2000c101908 */
[----:B------:R-:W-:Y:S01]  /*42380*/  ULDC UR4, c[0x0][0x228] ;  /* 0x00008a0000047ab9 */ /* 0x000fe20000000800 */
[C---:B------:R-:W-:Y:S01]  /*42390*/  IMAD.WIDE R20, R23.reuse, 0x4, R2 ;  /* 0x0000000417147825 */ /* 0x040fe200078e0202 */
[----:B------:R-:W-:Y:S01]  /*423a0*/  ULDC UR12, c[0x0][0x228] ;  /* 0x00008a00000c7ab9 */ /* 0x000fe20000000800 */
[----:B------:R4:W-:Y:S01]  /*423b0*/  @P1 STG.E desc[UR8][R14.64], R110 ;  /* 0x0000006e0e001986 */ /* 0x0009e2000c101908 */
[----:B------:R-:W-:Y:S01]  /*423c0*/  ISETP.LT.AND P1, PT, R18, UR4, !P3 ;  /* 0x0000000412007c0c */ /* 0x000fe2000df21270 */
[----:B-1----:R-:W-:Y:S01]  /*423d0*/  IMAD.WIDE R8, R23, 0x4, R4 ;  /* 0x0000000417087825 */ /* 0x002fe200078e0204 */
[----:B------:R-:W-:Y:S01]  /*423e0*/  ISETP.LT.AND P3, PT, R17, UR6, !P3 ;  /* 0x0000000611007c0c */ /* 0x000fe2000df61270 */
[----:B------:R1:W-:Y:S01]  /*423f0*/  @P6 STG.E desc[UR8][R20.64], R107 ;  /* 0x0000006b14006986 */ /* 0x0003e2000c101908 */
[----:B------:R-:W-:Y:S01]  /*42400*/  ISETP.LT.AND P6, PT, R16, UR10, !P2 ;  /* 0x0000000a10007c0c */ /* 0x000fe2000d7c1270 */
[----:B------:R-:W-:Y:S01]  /*42410*/  VIADD R25, R23, UR28 ;  /* 0x0000001c17197c36 */ /* 0x000fe20008000000 */
[----:B------:R-:W-:Y:S01]  /*42420*/  ISETP.LT.AND P4, PT, R19, UR12, !P2 ;  /* 0x0000000c13007c0c */ /* 0x000fe2000d781270 */
[----:B--2---:R-:W-:Y:S01]  /*42430*/  IMAD.WIDE R10, R23, 0x4, R84 ;  /* 0x00000004170a7825 */ /* 0x004fe200078e0254 */
[----:B------:R-:W-:Y:S01]  /*42440*/  IADD3 R0, R7, 0x31, RZ ;  /* 0x0000003107007810 */ /* 0x000fe20007ffe0ff */
[----:B------:R-:W-:Y:S01]  /*42450*/  ULDC UR4, c[0x0][0x22c] ;  /* 0x00008b0000047ab9 */ /* 0x000fe20000000800 */
[----:B------:R2:W-:Y:S01]  /*42460*/  @P0 STG.E desc[UR8][R8.64], R43 ;  /* 0x0000002b08000986 */ /* 0x0005e2000c101908 */
[----:B---3--:R-:W-:Y:S01]  /*42470*/  IMAD.WIDE R12, R23, 0x4, R86 ;  /* 0x00000004170c7825 */ /* 0x008fe200078e0256 */
[----:B------:R-:W-:Y:S01]  /*42480*/  ISETP.GE.AND P0, PT, R0, UR4, PT ;  /* 0x0000000400007c0c */ /* 0x000fe2000bf06270 */
[----:B------:R-:W-:Y:S01]  /*42490*/  ULDC UR4, c[0x0][0x228] ;  /* 0x00008a0000047ab9 */ /* 0x000fe20000000800 */
[----:B------:R-:W-:Y:S01]  /*424a0*/  ULDC UR6, c[0x0][0x228] ;  /* 0x00008a0000067ab9 */ /* 0x000fe20000000800 */
[C---:B----4-:R-:W-:Y:S01]  /*424b0*/  IMAD.WIDE R14, R25.reuse, 0x4, R2 ;  /* 0x00000004190e7825 */ /* 0x050fe200078e0202 */
[----:B------:R3:W-:Y:S01]  /*424c0*/  @P1 STG.E desc[UR8][R10.64], R75 ;  /* 0x0000004b0a001986 */ /* 0x0007e2000c101908 */
[----:B------:R-:W-:Y:S01]  /*424d0*/  ISETP.LT.AND P1, PT, R18, UR4, !P2 ;  /* 0x0000000412007c0c */ /* 0x000fe2000d721270 */
[----:B------:R-:W-:Y:S01]  /*424e0*/  ULDC UR4, c[0x0][0x228] ;  /* 0x00008a0000047ab9 */ /* 0x000fe20000000800 */
[----:B-1----:R-:W-:Y:S01]  /*424f0*/  IMAD.WIDE R20, R25, 0x4, R4 ;  /* 0x0000000419147825 */ /* 0x002fe200078e0204 */
[----:B------:R1:W-:Y:S01]  /*42500*/  @P3 STG.E desc[UR8][R12.64], R175 ;  /* 0x000000af0c003986 */ /* 0x0003e2000c101908 */
[----:B------:R-:W-:Y:S01]  /*42510*/  ULDC UR10, c[0x0][0x228] ;  /* 0x00008a00000a7ab9 */ /* 0x000fe20000000800 */
[----:B------:R-:W-:Y:S01]  /*42520*/  ISETP.LT.AND P2, PT, R17, UR6, !P2 ;  /* 0x0000000611007c0c */ /* 0x000fe2000d741270 */
[----:B------:R-:W-:Y:S01]  /*42530*/  ULDC UR12, c[0x0][0x228] ;  /* 0x00008a00000c7ab9 */ /* 0x000fe20000000800 */
[----:B------:R4:W-:Y:S01]  /*42540*/  @P6 STG.E desc[UR8][R14.64], R199 ;  /* 0x000000c70e006986 */ /* 0x0009e2000c101908 */
[----:B------:R-:W-:Y:S01]  /*42550*/  ISETP.LT.AND P6, PT, R16, UR4, !P5 ;  /* 0x0000000410007c0c */ /* 0x000fe2000efc1270 */
[----:B------:R-:W-:Y:S01]  /*42560*/  VIADD R27, R25, UR28 ;  /* 0x0000001c191b7c36 */ /* 0x000fe20008000000 */
[----:B------:R-:W-:Y:S01]  /*42570*/  ISETP.LT.AND P3, PT, R18, UR12, !P5 ;  /* 0x0000000c12007c0c */ /* 0x000fe2000ef61270 */
[----:B------:R4:W-:Y:S01]  /*42580*/  @P4 STG.E desc[UR8][R20.64], R143 ;  /* 0x0000008f14004986 */ /* 0x0009e2000c101908 */
[----:B------:R-:W-:Y:S01]  /*42590*/  ISETP.LT.AND P4, PT, R19, UR10, !P5 ;  /* 0x0000000a13007c0c */ /* 0x000fe2000ef81270 */
[----:B--2---:R-:W-:Y:S01]  /*425a0*/  IMAD.WIDE R8, R25, 0x4, R84 ;  /* 0x0000000419087825 */ /* 0x004fe200078e0254 */
[----:B------:R-:W-:Y:S01]  /*425b0*/  ISETP.LT.AND P5, PT, R17, UR14, !P5 ;  /* 0x0000000e11007c0c */ /* 0x000fe2000efa1270 */
[----:B------:R-:W-:Y:S01]  /*425c0*/  ULDC UR4, c[0x0][0x22c] ;  /* 0x00008b0000047ab9 */ /* 0x000fe20000000800 */
[----:B------:R-:W-:Y:S01]  /*425d0*/  ULDC UR6, c[0x0][0x228] ;  /* 0x00008a0000067ab9 */ /* 0x000fe20000000800 */
[----:B---3--:R-:W-:Y:S01]  /*425e0*/  IMAD.WIDE R10, R25, 0x4, R86 ;  /* 0x00000004190a7825 */ /* 0x008fe200078e0256 */
[----:B------:R-:W-:Y:S01]  /*425f0*/  @P1 STG.E desc[UR8][R8.64], R79 ;  /* 0x0000004f08001986 */ /* 0x000fe2000c101908 */
[----:B------:R-:W-:Y:S01]  /*42600*/  ULDC UR10, c[0x0][0x228] ;  /* 0x00008a00000a7ab9 */ /* 0x000fe20000000800 */
[----:B------:R-:W-:Y:S01]  /*42610*/  ULDC UR12, c[0x0][0x228] ;  /* 0x00008a00000c7ab9 */ /* 0x000fe20000000800 */
[----:B------:R-:W-:-:S02]  /*42620*/  VIADD R0, R7, 0x32 ;  /* 0x0000003207007836 */ /* 0x000fc40000000000 */
[C---:B-1----:R-:W-:Y:S01]  /*42630*/  IMAD.WIDE R12, R27.reuse, 0x4, R2 ;  /* 0x000000041b0c7825 */ /* 0x042fe200078e0202 */
[----:B------:R-:W-:Y:S01]  /*42640*/  @P2 STG.E desc[UR8][R10.64], R111 ;  /* 0x0000006f0a002986 */ /* 0x000fe2000c101908 */
[----:B------:R-:W-:Y:S02]  /*42650*/  ULDC UR14, c[0x0][0x228] ;  /* 0x00008a00000e7ab9 */ /* 0x000fe40000000800 */
[----:B----4-:R-:W-:Y:S01]  /*42660*/  IMAD.WIDE R14, R27, 0x4, R4 ;  /* 0x000000041b0e7825 */ /* 0x010fe200078e0204 */
[----:B------:R-:W-:-:S03]  /*42670*/  ISETP.GE.AND P1, PT, R0, UR4, PT ;  /* 0x0000000400007c0c */ /* 0x000fc6000bf26270 */
[C---:B------:R-:W-:Y:S01]  /*42680*/  IMAD.WIDE R20, R27.reuse, 0x4, R84 ;  /* 0x000000041b147825 */ /* 0x040fe200078e0254 */
[----:B------:R-:W-:Y:S01]  /*42690*/  @P6 STG.E desc[UR8][R12.64], R44 ;  /* 0x0000002c0c006986 */ /* 0x000fe2000c101908 */
[----:B------:R-:W-:Y:S02]  /*426a0*/  ULDC UR4, c[0x0][0x228] ;  /* 0x00008a0000047ab9 */ /* 0x000fe40000000800 */
[----:B------:R-:W-:Y:S01]  /*426b0*/  IMAD.WIDE R22, R27, 0x4, R86 ;  /* 0x000000041b167825 */ /* 0x000fe200078e0256 */
[----:B------:R1:W-:Y:S01]  /*426c0*/  @P4 STG.E desc[UR8][R14.64], R204 ;  /* 0x000000cc0e004986 */ /* 0x0003e2000c101908 */
[----:B------:R-:W-:Y:S01]  /*426d0*/  ISETP.LT.AND P4, PT, R18, UR10, !P0 ;  /* 0x0000000a12007c0c */ /* 0x000fe2000c781270 */
[----:B------:R-:W-:Y:S02]  /*426e0*/  ULDC UR10, c[0x0][0x228] ;  /* 0x00008a00000a7ab9 */ /* 0x000fe40000000800 */
[----:B------:R-:W-:Y:S01]  /*426f0*/  @P3 STG.E desc[UR8][R20.64], R216 ;  /* 0x000000d814003986 */ /* 0x000fe2000c101908 */
[C---:B------:R-:W-:Y:S01]  /*42700*/  ISETP.LT.AND P3, PT, R16.reuse, UR4, !P0 ;  /* 0x0000000410007c0c */ /* 0x040fe2000c761270 */
[----:B------:R-:W-:Y:S01]  /*42710*/  VIADD R0, R7, 0x33 ;  /* 0x0000003307007836 */ /* 0x000fe20000000000 */
[----:B------:R-:W-:Y:S01]  /*42720*/  ISETP.LT.AND P6, PT, R16, UR14, !P1 ;  /* 0x0000000e10007c0c */ /* 0x000fe2000cfc1270 */
[----:B------:R2:W-:Y:S01]  /*42730*/  @P5 STG.E desc[UR8][R22.64], R176 ;  /* 0x000000b016005986 */ /* 0x0005e2000c101908 */
[----:B------:R-:W-:Y:S01]  /*42740*/  ISETP.LT.AND P5, PT, R19, UR6, !P0 ;  /* 0x0000000613007c0c */ /* 0x000fe2000c7a1270 */
[----:B------:R-:W-:Y:S01]  /*42750*/  ULDC UR4, c[0x0][0x22c] ;  /* 0x00008b0000047ab9 */ /* 0x000fe20000000800 */
[----:B------:R-:W-:Y:S01]  /*42760*/  ISETP.LT.AND P0, PT, R17, UR12, !P0 ;  /* 0x0000000c11007c0c */ /* 0x000fe2000c701270 */
[----:B------:R-:W-:Y:S01]  /*42770*/  ULDC UR6, c[0x0][0x228] ;  /* 0x00008a0000067ab9 */ /* 0x000fe20000000800 */
[----:B-1----:R-:W-:Y:S01]  /*42780*/  IADD3 R15, R27, UR28, RZ ;  /* 0x0000001c1b0f7c10 */ /* 0x002fe2000fffe0ff */
[----:B------:R-:W-:-:S04]  /*42790*/  ULDC UR12, c[0x0][0x228] ;  /* 0x00008a00000c7ab9 */ /* 0x000fc80000000800 */
[----:B------:R-:W-:-:S04]  /*427a0*/  IMAD.WIDE R8, R15, 0x4, R2 ;  /* 0x000000040f087825 */ /* 0x000fc800078e0202 */
[----:B------:R-:W-:Y:S01]  /*427b0*/  IMAD.WIDE R10, R15, 0x4, R4 ;  /* 0x000000040f0a7825 */ /* 0x000fe200078e0204 */
[----:B------:R-:W-:-:S03]  /*427c0*/  ISETP.GE.AND P2, PT, R0, UR4, PT ;  /* 0x0000000400007c0c */ /* 0x000fc6000bf46270 */
[C---:B------:R-:W-:Y:S01]  /*427d0*/  IMAD.WIDE R12, R15.reuse, 0x4, R84 ;  /* 0x000000040f0c7825 */ /* 0x040fe200078e0254 */
[----:B------:R1:W-:Y:S01]  /*427e0*/  @P3 STG.E desc[UR8][R8.64], R200 ;  /* 0x000000c808003986 */ /* 0x0003e2000c101908 */
[----:B------:R-:W-:Y:S02]  /*427f0*/  ULDC UR4, c[0x0][0x228] ;  /* 0x00008a0000047ab9 */ /* 0x000fe40000000800 */
[C---:B--2---:R-:W-:Y:S02]  /*42800*/  VIADD R23, R15.reuse, UR28 ;  /* 0x0000001c0f177c36 */ /* 0x044fe40008000000 */
[----:B------:R-:W-:Y:S01]  /*42810*/  IMAD.WIDE R14, R15, 0x4, R86 ;  /* 0x000000040f0e7825 */ /* 0x000fe200078e0256 */
[----:B------:R2:W-:Y:S01]  /*42820*/  @P5 STG.E desc[UR8][R10.64], R112 ;  /* 0x000000700a005986 */ /* 0x0005e2000c101908 */
[----:B------:R-:W-:Y:S01]  /*42830*/  ISETP.LT.AND P3, PT, R18, UR6, !P1 ;  /* 0x0000000612007c0c */ /* 0x000fe2000cf61270 */
[----:B------:R-:W-:Y:S01]  /*42840*/  ULDC UR6, c[0x0][0x228] ;  /* 0x00008a0000067ab9 */ /* 0x000fe20000000800 */
[----:B------:R-:W-:Y:S01]  /*42850*/  IMAD.WIDE R20, R23, 0x4, R2 ;  /* 0x0000000417147825 */ /* 0x000fe200078e0202 */
[----:B------:R3:W-:Y:S01]  /*42860*/  @P4 STG.E desc[UR8][R12.64], R208 ;  /* 0x000000d00c004986 */ /* 0x0007e2000c101908 */
[----:B------:R-:W-:Y:S01]  /*42870*/  ISETP.LT.AND P4, PT, R19, UR4, !P1 ;  /* 0x0000000413007c0c */ /* 0x000fe2000cf81270 */
[----:B------:R-:W-:-:S02]  /*42880*/  ULDC UR4, c[0x0][0x22c] ;  /* 0x00008b0000047ab9 */ /* 0x000fc40000000800 */
[----:B------:R4:W-:Y:S01]  /*42890*/  @P0 STG.E desc[UR8][R14.64], R144 ;  /* 0x000000900e000986 */ /* 0x0009e2000c101908 */
[----:B------:R-:W-:Y:S01]  /*428a0*/  ISETP.LT.AND P0, PT, R17, UR10, !P1 ;  /* 0x0000000a11007c0c */ /* 0x000fe2000cf01270 */
[----:B------:R-:W-:Y:S01]  /*428b0*/  VIADD R0, R7, 0x34 ;  /* 0x0000003407007836 */ /* 0x000fe20000000000 */
[----:B------:R-:W-:Y:S01]  /*428c0*/  ISETP.LT.AND P5, PT, R19, UR6, !P2 ;  /* 0x0000000613007c0c */ /* 0x000fe2000d7a1270 */
[----:B------:R4:W-:Y:S01]  /*428d0*/  @P6 STG.E desc[UR8][R20.64], R45 ;  /* 0x0000002d14006986 */ /* 0x0009e2000c101908 */
[----:B------:R-:W-:Y:S01]  /*428e0*/  ISETP.LT.AND P6, PT, R16, UR12, !P2 ;  /* 0x0000000c10007c0c */ /* 0x000fe2000d7c1270 */
[----:B-1----:R-:W-:-:S04]  /*428f0*/  IMAD.WIDE R8, R23, 0x4, R4 ;  /* 0x0000000417087825 */ /* 0x002fc800078e0204 */
[----:B--2---:R-:W-:Y:S01]  /*42900*/  IMAD.WIDE R10, R23, 0x4, R84 ;  /* 0x00000004170a7825 */ /* 0x004fe200078e0254 */
[----:B------:R-:W-:-:S03]  /*42910*/  ISETP.GE.AND P1, PT, R0, UR4, PT ;  /* 0x0000000400007c0c */ /* 0x000fc6000bf26270 */
[C---:B------:R-:W-:Y:S02]  /*42920*/  VIADD R25, R23.reuse, UR28 ;  /* 0x0000001c17197c36 */ /* 0x040fe40008000000 */
[----:B---3--:R-:W-:Y:S01]  /*42930*/  IMAD.WIDE R12, R23, 0x4, R86 ;  /* 0x00000004170c7825 */ /* 0x008fe200078e0256 */
[----:B------:R1:W-:Y:S01]  /*42940*/  @P4 STG.E desc[UR8][R8.64], R205 ;  /* 0x000000cd08004986 */ /* 0x0003e2000c101908 */
[----:B------:R-:W-:Y:S01]  /*42950*/  ULDC UR4, c[0x0][0x228] ;  /* 0x00008a0000047ab9 */ /* 0x000fe20000000800 */
[----:B------:R-:W-:Y:S01]  /*42960*/  ULDC UR6, c[0x0][0x228] ;  /* 0x00008a0000067ab9 */ /* 0x000fe20000000800 */
[C---:B----4-:R-:W-:Y:S01]  /*42970*/  IMAD.WIDE R14, R25.reuse, 0x4, R2 ;  /* 0x00000004190e7825 */ /* 0x050fe200078e0202 */
[----:B------:R2:W-:Y:S01]  /*42980*/  @P3 STG.E desc[UR8][R10.64], R217 ;  /* 0x000000d90a003986 */ /* 0x0005e2000c101908 */
[----:B------:R-:W-:Y:S01]  /*42990*/  ULDC UR10, c[0x0][0x228] ;  /* 0x00008a00000a7ab9 */ /* 0x000fe20000000800 */
[----:B------:R-:W-:Y:S01]  /*429a0*/  ULDC UR12, c[0x0][0x228] ;  /* 0x00008a00000c7ab9 */ /* 0x000fe20000000800 */
[----:B------:R-:W-:Y:S01]  /*429b0*/  IMAD.WIDE R20, R25, 0x4, R4 ;  /* 0x0000000419147825 */ /* 0x000fe200078e0204 */
[----:B------:R3:W-:Y:S01]  /*429c0*/  @P0 STG.E desc[UR8][R12.64], R177 ;  /* 0x000000b10c000986 */ /* 0x0007e2000c101908 */
[----:B------:R-:W-:Y:S01]  /*429d0*/  ISETP.LT.AND P0, PT, R18, UR4, !P2 ;  /* 0x0000000412007c0c */ /* 0x000fe2000d701270 */
[----:B------:R-:W-:Y:S01]  /*429e0*/  ULDC UR4, c[0x0][0x228] ;  /* 0x00008a0000047ab9 */ /* 0x000fe20000000800 */
[----:B------:R-:W-:Y:S01]  /*429f0*/  ISETP.LT.AND P4, PT, R16, UR6, !P1 ;  /* 0x0000000610007c0c */ /* 0x000fe2000cf81270 */
[----:B------:R4:W-:Y:S01]  /*42a00*/  @P6 STG.E desc[UR8][R14.64], R201 ;  /* 0x000000c90e006986 */ /* 0x0009e2000c101908 */
[----:B------:R-:W-:Y:S01]  /*42a10*/  ISETP.LT.AND P2, PT, R17, UR4, !P2 ;  /* 0x0000000411007c0c */ /* 0x000fe2000d741270 */
[----:B------:R-:W-:Y:S01]  /*42a20*/  VIADD R23, R25, UR28 ;  /* 0x0000001c19177c36 */ /* 0x000fe20008000000 */
[----:B------:R-:W-:Y:S01]  /*42a30*/  ISETP.LT.AND P6, PT, R18, UR12, !P1 ;  /* 0x0000000c12007c0c */ /* 0x000fe2000cfc1270 */
[----:B------:R4:W-:Y:S01]  /*42a40*/  @P5 STG.E desc[UR8][R20.64], R113 ;  /* 0x0000007114005986 */ /* 0x0009e2000c101908 */
[----:B------:R-:W-:Y:S01]  /*42a50*/  ISETP.LT.AND P5, PT, R19, UR10, !P1 ;  /* 0x0000000a13007c0c */ /* 0x000fe2000cfa1270 */
[----:B-1----:R-:W-:Y:S01]  /*42a60*/  IMAD.WIDE R8, R25, 0x4, R84 ;  /* 0x0000000419087825 */ /* 0x002fe200078e0254 */
[----:B------:R-:W-:Y:S01]  /*42a70*/  IADD3 R0, R7, 0x35, RZ ;  /* 0x0000003507007810 */ /* 0x000fe20007ffe0ff */
[----:B------:R-:W-:Y:S01]  /*42a80*/  ULDC UR4, c[0x0][0x228] ;  /* 0x00008a0000047ab9 */ /* 0x000fe20000000800 */
[----:B------:R-:W-:Y:S01]  /*42a90*/  ULDC UR6, c[0x0][0x228] ;  /* 0x00008a0000067ab9 */ /* 0x000fe20000000800 */
[----:B--2---:R-:W-:Y:S01]  /*42aa0*/  IMAD.WIDE R10, R25, 0x4, R86 ;  /* 0x00000004190a7825 */ /* 0x004fe200078e0256 */
[----:B------:R-:W-:-:S03]  /*42ab0*/  ISETP.GE.AND P3, PT, R0, UR5, PT ;  /* 0x0000000500007c0c */ /* 0x000fc6000bf66270 */
[----:B---3--:R-:W-:Y:S01]  /*42ac0*/  IMAD.WIDE R12, R23, 0x4, R2 ;  /* 0x00000004170c7825 */ /* 0x008fe200078e0202 */
[----:B------:R-:W-:Y:S01]  /*42ad0*/  ISETP.LT.AND P1, PT, R17, UR4, !P1 ;  /* 0x0000000411007c0c */ /* 0x000fe2000cf21270 */
[----:B------:R1:W-:Y:S01]  /*42ae0*/  @P0 STG.E desc[UR8][R8.64], R209 ;  /* 0x000000d108000986 */ /* 0x0003e2000c101908 */
[----:B------:R-:W-:Y:S01]  /*42af0*/  ULDC UR4, c[0x0][0x228] ;  /* 0x00008a0000047ab9 */ /* 0x000fe20000000800 */
[C---:B----4-:R-:W-:Y:S01]  /*42b00*/  IMAD.WIDE R14, R23.reuse, 0x4, R4 ;  /* 0x00000004170e7825 */ /* 0x050fe200078e0204 */
[----:B------:R-:W-:Y:S01]  /*42b10*/  ULDC UR5, c[0x0][0x228] ;  /* 0x00008a0000057ab9 */ /* 0x000fe20000000800 */
[----:B------:R-:W-:Y:S01]  /*42b20*/  @P2 STG.E desc[UR8][R10.64], R145 ;  /* 0x000000910a002986 */ /* 0x000fe2000c101908 */
[----:B------:R-:W-:Y:S01]  /*42b30*/  ULDC UR12, c[0x0][0x228] ;  /* 0x00008a00000c7ab9 */ /* 0x000fe20000000800 */
[----:B------:R-:W-:Y:S01]  /*42b40*/  IMAD.WIDE R20, R23, 0x4, R84 ;  /* 0x0000000417147825 */ /* 0x000fe200078e0254 */
[----:B------:R-:W-:Y:S01]  /*42b50*/  ISETP.LT.AND P2, PT, R16, UR4, !P3 ;  /* 0x0000000410007c0c */ /* 0x000fe2000df41270 */
[----:B------:R-:W-:Y:S01]  /*42b60*/  @P4 STG.E desc[UR8][R12.64], R46 ;  /* 0x0000002e0c004986 */ /* 0x000fe2000c101908 */
[----:B------:R-:W-:Y:S01]  /*42b70*/  ULDC UR10, c[0x0][0x228] ;  /* 0x00008a00000a7ab9 */ /* 0x000fe20000000800 */
[----:B------:R-:W-:Y:S01]  /*42b80*/  ISETP.LT.AND P4, PT, R19, UR5, !P3 ;  /* 0x0000000513007c0c */ /* 0x000fe2000df81270 */
[----:B------:R-:W-:Y:S01]  /*42b90*/  VIADD R0, R7, 0x36 ;  /* 0x0000003607007836 */ /* 0x000fe20000000000 */
[----:B------:R-:W-:Y:S01]  /*42ba0*/  @P5 STG.E desc[UR8][R14.64], R206 ;  /* 0x000000ce0e005986 */ /* 0x000fe2000c101908 */
[----:B------:R-:W-:Y:S01]  /*42bb0*/  ISETP.LT.AND P5, PT, R18, UR6, !P3 ;  /* 0x0000000612007c0c */ /* 0x000fe2000dfa1270 */
[----:B-1----:R-:W-:Y:S01]  /*42bc0*/  IMAD.WIDE R8, R23, 0x4, R86 ;  /* 0x0000000417087825 */ /* 0x002fe200078e0256 */
[----:B------:R-:W-:Y:S01]  /*42bd0*/  ISETP.LT.AND P3, PT, R17, UR10, !P3 ;  /* 0x0000000a11007c0c */ /* 0x000fe2000df61270 */
[----:B------:R1:W-:Y:S01]  /*42be0*/  @P6 STG.E desc[UR8][R20.64], R218 ;  /* 0x000000da14006986 */ /* 0x0003e2000c101908 */
[----:B------:R-:W-:Y:S01]  /*42bf0*/  ISETP.GE.AND P0, PT, R0, UR27, PT ;  /* 0x0000001b00007c0c */ /* 0x000fe2000bf06270 */
[----:B------:R-:W-:Y:S01]  /*42c00*/  ULDC UR4, c[0x0][0x228] ;  /* 0x00008a0000047ab9 */ /* 0x000fe20000000800 */
[----:B------:R-:W-:Y:S01]  /*42c10*/  ULDC UR5, c[0x0][0x228] ;  /* 0x00008a0000057ab9 */ /* 0x000fe20000000800 */
[----:B------:R-:W-:Y:S01]  /*42c20*/  ULDC UR6, c[0x0][0x228] ;  /* 0x00008a0000067ab9 */ /* 0x000fe20000000800 */
[----:B------:R-:W-:Y:S01]  /*42c30*/  ULDC UR10, c[0x0][0x228] ;  /* 0x00008a00000a7ab9 */ /* 0x000fe20000000800 */
[----:B-1----:R-:W-:Y:S01]  /*42c40*/  IADD3 R21, R23, UR28, RZ ;  /* 0x0000001c17157c10 */ /* 0x002fe2000fffe0ff */
[----:B------:R1:W-:Y:S04]  /*42c50*/  @P1 STG.E desc[UR8][R8.64], R178 ;  /* 0x000000b208001986 */ /* 0x0003e8000c101908 */
[----:B------:R-:W-:-:S04]  /*42c60*/  IMAD.WIDE R10, R21, 0x4, R2 ;  /* 0x00000004150a7825 */ /* 0x000fc800078e0202 */
[C---:B------:R-:W-:Y:S01]  /*42c70*/  IMAD.WIDE R12, R21.reuse, 0x4, R4 ;  /* 0x00000004150c7825 */ /* 0x040fe200078e0204 */
[----:B------:R2:W-:Y:S03]  /*42c80*/  @P2 STG.E desc[UR8][R10.64], R202 ;  /* 0x000000ca0a002986 */ /* 0x0005e6000c101908 */
[C---:B------:R-:W-:Y:S02]  /*42c90*/  VIADD R25, R21.reuse, UR28 ;  /* 0x0000001c15197c36 */ /* 0x040fe40008000000 */
[C---:B------:R-:W-:Y:S01]  /*42ca0*/  IMAD.WIDE R14, R21.reuse, 0x4, R84 ;  /* 0x00000004150e7825 */ /* 0x040fe200078e0254 */
[----:B------:R3:W-:Y:S03]  /*42cb0*/  @P4 STG.E desc[UR8][R12.64], R114 ;  /* 0x000000720c004986 */ /* 0x0007e6000c101908 */
[----:B------:R-:W-:Y:S01]  /*42cc0*/  IMAD.WIDE R20, R21, 0x4, R86 ;  /* 0x0000000415147825 */ /* 0x000fe200078e0256 */
[----:B------:R-:W-:Y:S01]  /*42cd0*/  @P5 STG.E desc[UR8][R14.64], R210 ;  /* 0x000000d20e005986 */ /* 0x000fe2000c101908 */
[----:B------:R-:W-:Y:S01]  /*42ce0*/  ISETP.LT.AND P6, PT, R16, UR12, !P0 ;  /* 0x0000000c10007c0c */ /* 0x000fe2000c7c1270 */
[----:B------:R-:W-:-:S02]  /*42cf0*/  ULDC UR12, c[0x0][0x228] ;  /* 0x00008a00000c7ab9 */ /* 0x000fc40000000800 */
[----:B------:R-:W-:Y:S01]  /*42d00*/  @P3 STG.E desc[UR8][R20.64], R146 ;  /* 0x0000009214003986 */ /* 0x000fe2000c101908 */
[----:B------:R-:W-:Y:S01]  /*42d10*/  ISETP.LT.AND P3, PT, R19, UR4, !P0 ;  /* 0x0000000413007c0c */ /* 0x000fe2000c761270 */
[----:B------:R-:W-:Y:S01]  /*42d20*/  VIADD R0, R7, 0x37 ;  /* 0x0000003707007836 */ /* 0x000fe20000000000 */
[----:B------:R-:W-:Y:S01]  /*42d30*/  ISETP.LT.AND P4, PT, R18, UR5, !P0 ;  /* 0x0000000512007c0c */ /* 0x000fe2000c781270 */
[----:B------:R-:W-:Y:S01]  /*42d40*/  IMAD.WIDE R22, R25, 0x4, R2 ;  /* 0x0000000419167825 */ /* 0x000fe200078e0202 */
[----:B------:R-:W-:Y:S01]  /*42d50*/  ISETP.LT.AND P0, PT, R17, UR6, !P0 ;  /* 0x0000000611007c0c */ /* 0x000fe2000c701270 */
[----:B------:R-:W-:Y:S01]  /*42d60*/  ULDC UR4, c[0x0][0x228] ;  /* 0x00008a0000047ab9 */ /* 0x000fe20000000800 */
[----:B------:R-:W-:Y:S01]  /*42d70*/  ISETP.GE.AND P1, PT, R0, UR25, PT ;  /* 0x0000001900007c0c */ /* 0x000fe2000bf26270 */
[----:B-1----:R-:W-:Y:S01]  /*42d80*/  IMAD.WIDE R8, R25, 0x4, R4 ;  /* 0x0000000419087825 */ /* 0x002fe200078e0204 */
[----:B------:R-:W-:-:S03]  /*42d90*/  ULDC UR5, c[0x0][0x228] ;  /* 0x00008a0000057ab9 */ /* 0x000fc60000000800 */
[----:B--2---:R-:W-:Y:S01]  /*42da0*/  IMAD.WIDE R10, R25, 0x4, R84 ;  /* 0x00000004190a7825 */ /* 0x004fe200078e0254 */
[----:B------:R1:W-:Y:S01]  /*42db0*/  @P6 STG.E desc[UR8][R22.64], R47 ;  /* 0x0000002f16006986 */ /* 0x0003e2000c101908 */
[----:B------:R-:W-:Y:S01]  /*42dc0*/  ISETP.LT.AND P5, PT, R16, UR10, !P1 ;  /* 0x0000000a10007c0c */ /* 0x000fe2000cfa1270 */
[----:B------:R-:W-:Y:S01]  /*42dd0*/  ULDC UR6, c[0x0][0x228] ;  /* 0x00008a0000067ab9 */ /* 0x000fe20000000800 */
[----:B------:R-:W-:Y:S01]  /*42de0*/  VIADD R0, R7, 0x38 ;  /* 0x0000003807007836 */ /* 0x000fe20000000000 */
[----:B------:R-:W-:Y:S01]  /*42df0*/  @P3 STG.E desc[UR8][R8.64], R207 ;  /* 0x000000cf08003986 */ /* 0x000fe2000c101908 */
[----:B---3--:R-:W-:Y:S01]  /*42e00*/  IMAD.WIDE R12, R25, 0x4, R86 ;  /* 0x00000004190c7825 */ /* 0x008fe200078e0256 */
[----:B------:R-:W-:Y:S01]  /*42e10*/  ISETP.LT.AND P6, PT, R19, UR4, !P1 ;  /* 0x0000000413007c0c */ /* 0x000fe2000cfc1270 */
[----:B------:R-:W-:Y:S01]  /*42e20*/  ULDC UR4, c[0x0][0x228] ;  /* 0x00008a0000047ab9 */ /* 0x000fe20000000800 */
[----:B------:R-:W-:Y:S01]  /*42e30*/  @P4 STG.E desc[UR8][R10.64], R219 ;  /* 0x000000db0a004986 */ /* 0x000fe2000c101908 */
[----:B------:R-:W-:-:S03]  /*42e40*/  ULDC UR10, c[0x0][0x228] ;  /* 0x00008a00000a7ab9 */ /* 0x000fc60000000800 */
[----:B------:R-:W2:Y:S01]  /*42e50*/  LDS.128 R8, [R252] ;  /* 0x00000000fc087984 */ /* 0x000ea20000000c00 */
[----:B-1----:R-:W-:Y:S01]  /*42e60*/  VIADD R23, R25, UR28 ;  /* 0x0000001c19177c36 */ /* 0x002fe20008000000 */
[----:B------:R-:W-:-:S03]  /*42e70*/  ISETP.GE.AND P2, PT, R0, UR23, PT ;  /* 0x0000001700007c0c */ /* 0x000fc6000bf46270 */
[----:B------:R-:W-:Y:S01]  /*42e80*/  IMAD.WIDE R14, R23, 0x4, R2 ;  /* 0x00000004170e7825 */ /* 0x000fe200078e0202 */
[----:B------:R1:W-:Y:S01]  /*42e90*/  @P0 STG.E desc[UR8][R12.64], R179 ;  /* 0x000000b30c000986 */ /* 0x0003e2000c101908 */
[----:B------:R-:W-:Y:S01]  /*42ea0*/  ISETP.LT.AND P3, PT, R18, UR4, !P1 ;  /* 0x0000000412007c0c */ /* 0x000fe2000cf61270 */
[----:B------:R-:W-:Y:S01]  /*42eb0*/  ULDC UR4, c[0x0][0x228] ;  /* 0x00008a0000047ab9 */ /* 0x000fe20000000800 */
[----:B------:R-:W-:Y:S01]  /*42ec0*/  ISETP.LT.AND P0, PT, R17, UR5, !P1 ;  /* 0x0000000511007c0c */ /* 0x000fe2000cf01270 */
[----:B------:R3:W-:Y:S01]  /*42ed0*/  @P5 STG.E desc[UR8][R14.64], R203 ;  /* 0x000000cb0e005986 */ /* 0x0007e2000c101908 */
[----:B------:R-:W-:Y:S01]  /*42ee0*/  ISETP.LT.AND P4, PT, R16, UR6, !P2 ;  /* 0x0000000610007c0c */ /* 0x000fe2000d781270 */
[----:B------:R-:W-:Y:S01]  /*42ef0*/  IMAD.WIDE R20, R23, 0x4, R4 ;  /* 0x0000000417147825 */ /* 0x000fe200078e0204 */
[----:B------:R-:W-:Y:S01]  /*42f00*/  ISETP.LT.AND P5, PT, R19, UR4, !P2 ;  /* 0x0000000413007c0c */ /* 0x000fe2000d7a1270 */
[----:B------:R-:W-:Y:S01]  /*42f10*/  ULDC UR4, c[0x0][0x228] ;  /* 0x00008a0000047ab9 */ /* 0x000fe20000000800 */
[----:B------:R-:W-:Y:S01]  /*42f20*/  IADD3 R0, R7, 0x39, RZ ;  /* 0x0000003907007810 */ /* 0x000fe20007ffe0ff */
[C---:B------:R-:W-:Y:S01]  /*42f30*/  VIADD R29, R23.reuse, UR28 ;  /* 0x0000001c171d7c36 */ /* 0x040fe20008000000 */
[----:B------:R4:W-:Y:S01]  /*42f40*/  @P6 STG.E desc[UR8][R20.64], R115 ;  /* 0x0000007314006986 */ /* 0x0009e2000c101908 */
[----:B-1----:R-:W-:Y:S01]  /*42f50*/  IMAD.WIDE R12, R23, 0x4, R84 ;  /* 0x00000004170c7825 */ /* 0x002fe200078e0254 */
[----:B------:R-:W-:Y:S01]  /*42f60*/  ISETP.LT.AND P6, PT, R18, UR10, !P2 ;  /* 0x0000000a12007c0c */ /* 0x000fe2000d7c1270 */
[----:B------:R-:W-:Y:S01]  /*42f70*/  ULDC UR5, c[0x0][0x228] ;  /* 0x00008a0000057ab9 */ /* 0x000fe20000000800 */
[----:B------:R-:W-:Y:S01]  /*42f80*/  ISETP.LT.AND P1, PT, R17, UR12, !P2 ;  /* 0x0000000c11007c0c */ /* 0x000fe2000d721270 */
[----:B---3--:R-:W-:Y:S01]  /*42f90*/  IMAD.WIDE R14, R23, 0x4, R86 ;  /* 0x00000004170e7825 */ /* 0x008fe200078e0256 */
[----:B------:R-:W-:Y:S01]  /*42fa0*/  ISETP.GE.AND P2, PT, R0, UR21, PT ;  /* 0x0000001500007c0c */ /* 0x000fe2000bf46270 */
[----:B------:R1:W-:Y:S01]  /*42fb0*/  @P3 STG.E desc[UR8][R12.64], R211 ;  /* 0x000000d30c003986 */ /* 0x0003e2000c101908 */
[----:B------:R-:W-:Y:S01]  /*42fc0*/  ULDC UR6, c[0x0][0x228] ;  /* 0x00008a0000067ab9 */ /* 0x000fe20000000800 */
[----:B------:R-:W-:Y:S01]  /*42fd0*/  IMAD.WIDE R22, R29, 0x4, R4 ;  /* 0x000000041d167825 */ /* 0x000fe200078e0204 */
[----:B------:R-:W-:-:S03]  /*42fe0*/  ULDC UR10, c[0x0][0x228] ;  /* 0x00008a00000a7ab9 */ /* 0x000fc60000000800 */
[----:B----4-:R-:W-:Y:S01]  /*42ff0*/  IMAD.WIDE R20, R29, 0x4, R2 ;  /* 0x000000041d147825 */ /* 0x010fe200078e0202 */
[----:B------:R3:W-:Y:S01]  /*43000*/  @P0 STG.E desc[UR8][R14.64], R147 ;  /* 0x000000930e000986 */ /* 0x0007e2000c101908 */
[----:B------:R-:W-:Y:S01]  /*43010*/  ISETP.LT.AND P0, PT, R16, UR4, !P2 ;  /* 0x0000000410007c0c */ /* 0x000fe2000d701270 */
[----:B------:R-:W-:Y:S02]  /*43020*/  ULDC UR4, c[0x0][0x228] ;  /* 0x00008a0000047ab9 */ /* 0x000fe40000000800 */
[----:B------:R4:W-:Y:S01]  /*43030*/  @P4 STG.E desc[UR8][R20.64], R80 ;  /* 0x0000005014004986 */ /* 0x0009e2000c101908 */
[----:B------:R-:W-:Y:S01]  /*43040*/  ISETP.LT.AND P4, PT, R19, UR5, !P2 ;  /* 0x0000000513007c0c */ /* 0x000fe2000d781270 */
[C---:B------:R-:W-:Y:S01]  /*43050*/  IMAD.WIDE R24, R29.reuse, 0x4, R84 ;  /* 0x000000041d187825 */ /* 0x040fe200078e0254 */
[----:B------:R-:W-:Y:S01]  /*43060*/  ULDC UR5, c[0x0][0x228] ;  /* 0x00008a0000057ab9 */ /* 0x000fe20000000800 */
[----:B------:R2:W-:Y:S01]  /*43070*/  @P5 STG.E desc[UR8][R22.64], R48 ;  /* 0x0000003016005986 */ /* 0x0005e2000c101908 */
[----:B------:R-:W-:Y:S01]  /*43080*/  ISETP.LT.AND P5, PT, R18, UR6, !P2 ;  /* 0x0000000612007c0c */ /* 0x000fe2000d7a1270 */
[C---:B------:R-:W-:Y:S01]  /*43090*/  IMAD.WIDE R26, R29.reuse, 0x4, R86 ;  /* 0x000000041d1a7825 */ /* 0x040fe200078e0256 */
[----:B------:R-:W-:-:S03]  /*430a0*/  IADD3 R29, R29, UR28, RZ ;  /* 0x0000001c1d1d7c10 */ /* 0x000fc6000fffe0ff */
[----:B------:R-:W-:Y:S01]  /*430b0*/  VIADD R6, R7, 0x3a ;  /* 0x0000003a07067836 */ /* 0x000fe20000000000 */
[----:B------:R-:W-:Y:S01]  /*430c0*/  ISETP.LT.AND P2, PT, R17, UR4, !P2 ;  /* 0x0000000411007c0c */ /* 0x000fe2000d741270 */
[C---:B-1----:R-:W-:Y:S01]  /*430d0*/  IMAD.WIDE R12, R29.reuse, 0x4, R2 ;  /* 0x000000041d0c7825 */ /* 0x042fe200078e0202 */
[----:B------:R-:W-:Y:S01]  /*430e0*/  @P6 STG.E desc[UR8][R24.64], R224 ;  /* 0x000000e018006986 */ /* 0x000fe2000c101908 */
[----:B------:R-:W-:Y:S01]  /*430f0*/  ULDC UR4, c[0x0][0x228] ;  /* 0x00008a0000047ab9 */ /* 0x000fe20000000800 */
[----:B------:R-:W-:Y:S01]  /*43100*/  ULDC UR6, c[0x0][0x228] ;  /* 0x00008a0000067ab9 */ /* 0x000fe20000000800 */
[C---:B---3--:R-:W-:Y:S01]  /*43110*/  IMAD.WIDE R14, R29.reuse, 0x4, R4 ;  /* 0x000000041d0e7825 */ /* 0x048fe200078e0204 */
[----:B------:R1:W-:Y:S03]  /*43120*/  @P1 STG.E desc[UR8][R26.64], R180 ;  /* 0x000000b41a001986 */ /* 0x0003e6000c101908 */
[C---:B----4-:R-:W-:Y:S01]  /*43130*/  IMAD.WIDE R20, R29.reuse, 0x4, R84 ;  /* 0x000000041d147825 */ /* 0x050fe200078e0254 */
[----:B------:R-:W-:Y:S01]  /*43140*/  ISETP.GE.AND P3, PT, R6, UR19, PT ;  /* 0x0000001306007c0c */ /* 0x000fe2000bf66270 */
[----:B------:R3:W-:Y:S02]  /*43150*/  @P0 STG.E desc[UR8][R12.64], R220 ;  /* 0x000000dc0c000986 */ /* 0x0007e4000c101908 */
[----:B--2---:R-:W-:-:S02]  /*43160*/  IMAD.WIDE R22, R29, 0x4, R86 ;  /* 0x000000041d167825 */ /* 0x004fc400078e0256 */
[----:B------:R2:W-:Y:S01]  /*43170*/  @P4 STG.E desc[UR8][R14.64], R116 ;  /* 0x000000740e004986 */ /* 0x0005e2000c101908 */
[----:B------:R-:W-:Y:S01]  /*43180*/  ISETP.LT.AND P6, PT, R16, UR5, !P3 ;  /* 0x0000000510007c0c */ /* 0x000fe2000dfc1270 */
[----:B------:R-:W-:Y:S02]  /*43190*/  ULDC UR5, c[0x0][0x228] ;  /* 0x00008a0000057ab9 */ /* 0x000fe40000000800 */
[----:B------:R4:W-:Y:S04]  /*431a0*/  @P5 STG.E desc[UR8][R20.64], R52 ;  /* 0x0000003414005986 */ /* 0x0009e8000c101908 */
[----:B------:R4:W-:Y:S01]  /*431b0*/  @P2 STG.E desc[UR8][R22.64], R8 ;  /* 0x0000000816002986 */ /* 0x0009e2000c101908 */
[----:B------:R-:W-:Y:S01]  /*431c0*/  ISETP.LT.AND P2, PT, R19, UR4, !P3 ;  /* 0x0000000413007c0c */ /* 0x000fe2000df41270 */
[----:B------:R-:W-:Y:S01]  /*431d0*/  ULDC UR4, c[0x0][0x228] ;  /* 0x00008a0000047ab9 */ /* 0x000fe20000000800 */
[----:B------:R-:W-:Y:S01]  /*431e0*/  VIADD R0, R7, 0x3b ;  /* 0x0000003b07007836 */ /* 0x000fe20000000000 */
[----:B------:R-:W-:Y:S01]  /*431f0*/  ISETP.LT.AND P4, PT, R18, UR4, !P3 ;  /* 0x0000000412007c0c */ /* 0x000fe2000df81270 */
[----:B-1----:R-:W-:Y:S01]  /*43200*/  VIADD R27, R29, UR28 ;  /* 0x0000001c1d1b7c36 */ /* 0x002fe20008000000 */
[----:B------:R-:W-:Y:S01]  /*43210*/  ISETP.LT.AND P3, PT, R17, UR5, !P3 ;  /* 0x0000000511007c0c */ /* 0x000fe2000df61270 */
[----:B------:R-:W-:Y:S01]  /*43220*/  ULDC UR4, c[0x0][0x228] ;  /* 0x00008a0000047ab9 */ /* 0x000fe20000000800 */
[----:B------:R-:W-:Y:S01]  /*43230*/  ISETP.GE.AND P1, PT, R0, UR17, PT ;  /* 0x0000001100007c0c */ /* 0x000fe2000bf26270 */
[----:B------:R-:W-:Y:S01]  /*43240*/  IMAD.WIDE R24, R27, 0x4, R2 ;  /* 0x000000041b187825 */ /* 0x000fe200078e0202 */
[----:B------:R-:W-:-:S03]  /*43250*/  ULDC UR5, c[0x0][0x228] ;  /* 0x00008a0000057ab9 */ /* 0x000fc60000000800 */
[----:B---3--:R-:W-:Y:S01]  /*43260*/  IMAD.WIDE R12, R27, 0x4, R4 ;  /* 0x000000041b0c7825 */ /* 0x008fe200078e0204 */
[----:B------:R-:W-:-:S03]  /*43270*/  ISETP.LT.AND P5, PT, R16, UR6, !P1 ;  /* 0x0000000610007c0c */ /* 0x000fc6000cfa1270 */
[----:B--2---:R-:W-:Y:S01]  /*43280*/  IMAD.WIDE R14, R27, 0x4, R84 ;  /* 0x000000041b0e7825 */ /* 0x004fe200078e0254 */
[----:B------:R1:W-:Y:S03]  /*43290*/  @P6 STG.E desc[UR8][R24.64], R81 ;  /* 0x0000005118006986 */ /* 0x0003e6000c101908 */
[----:B------:R-:W-:Y:S02]  /*432a0*/  VIADD R0, R7, 0x3f ;  /* 0x0000003f07007836 */ /* 0x000fe40000000000 */
[----:B----4-:R-:W-:Y:S01]  /*432b0*/  IMAD.WIDE R20, R27, 0x4, R86 ;  /* 0x000000041b147825 */ /* 0x010fe200078e0256 */
[----:B------:R2:W-:Y:S01]  /*432c0*/  @P2 STG.E desc[UR8][R12.64], R49 ;  /* 0x000000310c002986 */ /* 0x0005e2000c101908 */
[----:B------:R-:W-:Y:S01]  /*432d0*/  ISETP.LT.AND P6, PT, R19, UR10, !P1 ;  /* 0x0000000a13007c0c */ /* 0x000fe2000cfc1270 */
[----:B------:R-:W-:Y:S01]  /*432e0*/  ULDC UR6, c[0x0][0x228] ;  /* 0x00008a0000067ab9 */ /* 0x000fe20000000800 */
[----:B------:R-:W-:Y:S01]  /*432f0*/  ISETP.GE.AND P0, PT, R0, UR15, PT ;  /* 0x0000000f00007c0c */ /* 0x000fe2000bf06270 */
[----:B------:R3:W-:Y:S01]  /*43300*/  @P4 STG.E desc[UR8][R14.64], R225 ;  /* 0x000000e10e004986 */ /* 0x0007e2000c101908 */
[----:B------:R-:W-:Y:S01]  /*43310*/  VIADD R29, R27, UR28 ;  /* 0x0000001c1b1d7c36 */ /* 0x000fe20008000000 */
[----:B------:R-:W-:Y:S01]  /*43320*/  IADD3 R0, R7, 0x3c, RZ ;  /* 0x0000003c07007810 */ /* 0x000fe20007ffe0ff */
[----:B------:R-:W-:Y:S01]  /*43330*/  ULDC UR10, c[0x0][0x228] ;  /* 0x00008a00000a7ab9 */ /* 0x000fe20000000800 */
[----:B------:R4:W-:Y:S01]  /*43340*/  @P3 STG.E desc[UR8][R20.64], R181 ;  /* 0x000000b514003986 */ /* 0x0009e2000c101908 */
[----:B------:R-:W-:Y:S01]  /*43350*/  ISETP.LT.AND P3, PT, R18, UR4, !P1 ;  /* 0x0000000412007c0c */ /* 0x000fe2000cf61270 */
[----:B------:R-:W-:Y:S01]  /*43360*/  IMAD.WIDE R22, R29, 0x4, R2 ;  /* 0x000000041d167825 */ /* 0x000fe200078e0202 */
[----:B------:R-:W-:Y:S01]  /*43370*/  ISETP.GE.AND P2, PT, R0, UR13, PT ;  /* 0x0000000d00007c0c */ /* 0x000fe2000bf46270 */
[----:B------:R-:W-:Y:S01]  /*43380*/  ULDC UR4, c[0x0][0x228] ;  /* 0x00008a0000047ab9 */ /* 0x000fe20000000800 */
[----:B------:R-:W-:Y:S01]  /*43390*/  ISETP.LT.AND P1, PT, R17, UR5, !P1 ;  /* 0x0000000511007c0c */ /* 0x000fe2000cf21270 */
[C---:B-1----:R-:W-:Y:S01]  /*433a0*/  IMAD.WIDE R24, R29.reuse, 0x4, R4 ;  /* 0x000000041d187825 */ /* 0x042fe200078e0204 */
[----:B------:R-:W-:Y:S01]  /*433b0*/  ULDC UR5, c[0x0][0x228] ;  /* 0x00008a0000057ab9 */ /* 0x000fe20000000800 */
[----:B------:R1:W-:Y:S01]  /*433c0*/  @P5 STG.E desc[UR8][R22.64], R221 ;  /* 0x000000dd16005986 */ /* 0x0003e2000c101908 */
[----:B------:R-:W-:Y:S01]  /*433d0*/  ISETP.LT.AND P4, PT, R16, UR4, !P2 ;  /* 0x0000000410007c0c */ /* 0x000fe2000d781270 */
[----:B--2---:R-:W-:Y:S01]  /*433e0*/  IMAD.WIDE R12, R29, 0x4, R84 ;  /* 0x000000041d0c7825 */ /* 0x004fe200078e0254 */
[----:B------:R-:W-:Y:S01]  /*433f0*/  ISETP.LT.AND P5, PT, R19, UR5, !P2 ;  /* 0x0000000513007c0c */ /* 0x000fe2000d7a1270 */
[----:B------:R2:W-:Y:S02]  /*43400*/  @P6 STG.E desc[UR8][R24.64], R117 ;  /* 0x0000007518006986 */ /* 0x0005e4000c101908 */
[----:B------:R-:W-:Y:S01]  /*43410*/  VIADD R0, R7, 0x3d ;  /* 0x0000003d07007836 */ /* 0x000fe20000000000 */
[----:B------:R-:W-:Y:S01]  /*43420*/  ISETP.LT.AND P6, PT, R18, UR6, !P2 ;  /* 0x0000000612007c0c */ /* 0x000fe2000d7c1270 */
[----:B---3--:R-:W-:Y:S01]  /*43430*/  IMAD.WIDE R14, R29, 0x4, R86 ;  /* 0x000000041d0e7825 */ /* 0x008fe200078e0256 */
[----:B------:R-:W-:Y:S01]  /*43440*/  ISETP.LT.AND P2, PT, R17, UR10, !P2 ;  /* 0x0000000a11007c0c */ /* 0x000fe2000d741270 */
[----:B------:R-:W-:Y:S01]  /*43450*/  @P3 STG.E desc[UR8][R12.64], R53 ;  /* 0x000000350c003986 */ /* 0x000fe2000c101908 */
[----:B------:R-:W-:Y:S01]  /*43460*/  ULDC UR4, c[0x0][0x228] ;  /* 0x00008a0000047ab9 */ /* 0x000fe20000000800 */
[----:B------:R-:W-:Y:S01]  /*43470*/  VIADD R29, R29, UR28 ;  /* 0x0000001c1d1d7c36 */ /* 0x000fe20008000000 */
[----:B------:R-:W-:Y:S01]  /*43480*/  ISETP.GE.AND P3, PT, R0, UR11, PT ;  /* 0x0000000b00007c0c */ /* 0x000fe2000bf66270 */
[----:B------:R-:W-:Y:S01]  /*43490*/  VIADD R0, R7, 0x3e ;  /* 0x0000003e07007836 */ /* 0x000fe20000000000 */
[----:B------:R-:W-:Y:S01]  /*434a0*/  ULDC UR5, c[0x0][0x228] ;  /* 0x00008a0000057ab9 */ /* 0x000fe20000000800 */
[----:B------:R-:W-:Y:S01]  /*434b0*/  IMAD.WIDE R6, R29, 0x4, R2 ;  /* 0x000000041d067825 */ /* 0x000fe200078e0202 */
[----:B------:R3:W-:Y:S01]  /*434c0*/  @P1 STG.E desc[UR8][R14.64], R9 ;  /* 0x000000090e001986 */ /* 0x0007e2000c101908 */
[----:B------:R-:W-:-:S02]  /*434d0*/  ULDC UR6, c[0x0][0x228] ;  /* 0x00008a0000067ab9 */ /* 0x000fc40000000800 */
[C---:B----4-:R-:W-:Y:S01]  /*434e0*/  IMAD.WIDE R20, R29.reuse, 0x4, R4 ;  /* 0x000000041d147825 */ /* 0x050fe200078e0204 */
[----:B------:R4:W-:Y:S03]  /*434f0*/  @P4 STG.E desc[UR8][R6.64], R82 ;  /* 0x0000005206004986 */ /* 0x0009e6000c101908 */
[C---:B-1----:R-:W-:Y:S01]  /*43500*/  IMAD.WIDE R22, R29.reuse, 0x4, R84 ;  /* 0x000000041d167825 */ /* 0x042fe200078e0254 */
[----:B------:R-:W-:Y:S01]  /*43510*/  @P5 STG.E desc[UR8][R20.64], R50 ;  /* 0x0000003214005986 */ /* 0x000fe2000c101908 */
[----:B------:R-:W-:Y:S01]  /*43520*/  ISETP.LT.AND P5, PT, R16, UR4, !P3 ;  /* 0x0000000410007c0c */ /* 0x000fe2000dfa1270 */
[----:B------:R-:W-:Y:S01]  /*43530*/  ULDC UR4, c[0x0][0x228] ;  /* 0x00008a0000047ab9 */ /* 0x000fe20000000800 */
[----:B--2---:R-:W-:Y:S01]  /*43540*/  IMAD.WIDE R24, R29, 0x4, R86 ;  /* 0x000000041d187825 */ /* 0x004fe200078e0256 */
[----:B------:R1:W-:Y:S01]  /*43550*/  @P6 STG.E desc[UR8][R22.64], R226 ;  /* 0x000000e216006986 */ /* 0x0003e2000c101908 */
[----:B------:R-:W-:-:S02]  /*43560*/  ISETP.GE.AND P1, PT, R0, UR7, PT ;  /* 0x0000000700007c0c */ /* 0x000fc4000bf26270 */
[----:B------:R-:W-:Y:S01]  /*43570*/  ISETP.LT.AND P4, PT, R18, UR4, !P3 ;  /* 0x0000000412007c0c */ /* 0x000fe2000df81270 */
[----:B------:R-:W-:Y:S01]  /*43580*/  @P2 STG.E desc[UR8][R24.64], R182 ;  /* 0x000000b618002986 */ /* 0x000fe2000c101908 */
[----:B------:R-:W-:Y:S01]  /*43590*/  ISETP.LT.AND P2, PT, R19, UR5, !P3 ;  /* 0x0000000513007c0c */ /* 0x000fe2000df41270 */
[----:B------:R-:W-:Y:S01]  /*435a0*/  ULDC UR4, c[0x0][0x228] ;  /* 0x00008a0000047ab9 */ /* 0x000fe20000000800 */
[----:B------:R-:W-:Y:S01]  /*435b0*/  ULDC UR5, c[0x0][0x228] ;  /* 0x00008a0000057ab9 */ /* 0x000fe20000000800 */
[----:B---3--:R-:W-:Y:S02]  /*435c0*/  IADD3 R15, R29, UR28, RZ ;  /* 0x0000001c1d0f7c10 */ /* 0x008fe4000fffe0ff */
[----:B------:R-:W-:Y:S01]  /*435d0*/  ISETP.LT.AND P3, PT, R17, UR4, !P3 ;  /* 0x0000000411007c0c */ /* 0x000fe2000df61270 */
[----:B------:R-:W-:Y:S01]  /*435e0*/  ULDC UR4, c[0x0][0x228] ;  /* 0x00008a0000047ab9 */ /* 0x000fe20000000800 */
[----:B------:R-:W-:Y:S01]  /*435f0*/  ISETP.LT.AND P6, PT, R16, UR5, !P1 ;  /* 0x0000000510007c0c */ /* 0x000fe2000cfc1270 */
[----:B----4-:R-:W-:Y:S01]  /*43600*/  IMAD.WIDE R6, R15, 0x4, R2 ;  /* 0x000000040f067825 */ /* 0x010fe200078e0202 */
[----:B------:R-:W-:-:S03]  /*43610*/  ULDC UR5, c[0x0][0x228] ;  /* 0x00008a0000057ab9 */ /* 0x000fc60000000800 */
[C---:B-1----:R-:W-:Y:S02]  /*43620*/  VIADD R23, R15.reuse, UR28 ;  /* 0x0000001c0f177c36 */ /* 0x042fe40008000000 */
[C---:B------:R-:W-:Y:S01]  /*43630*/  IMAD.WIDE R8, R15.reuse, 0x4, R4 ;  /* 0x000000040f087825 */ /* 0x040fe200078e0204 */
[----:B------:R1:W-:Y:S03]  /*43640*/  @P5 STG.E desc[UR8][R6.64], R222 ;  /* 0x000000de06005986 */ /* 0x0003e6000c101908 */
[C---:B------:R-:W-:Y:S01]  /*43650*/  IMAD.WIDE R12, R15.reuse, 0x4, R84 ;  /* 0x000000040f0c7825 */ /* 0x040fe200078e0254 */
[----:B------:R2:W-:Y:S03]  /*43660*/  @P2 STG.E desc[UR8][R8.64], R118 ;  /* 0x0000007608002986 */ /* 0x0005e6000c101908 */
[----:B------:R-:W-:Y:S01]  /*43670*/  IMAD.WIDE R14, R15, 0x4, R86 ;  /* 0x000000040f0e7825 */ /* 0x000fe200078e0256 */
[----:B------:R3:W-:Y:S03]  /*43680*/  @P4 STG.E desc[UR8][R12.64], R54 ;  /* 0x000000360c004986 */ /* 0x0007e6000c101908 */
[----:B------:R-:W-:Y:S01]  /*43690*/  IMAD.WIDE R20, R23, 0x4, R2 ;  /* 0x0000000417147825 */ /* 0x000fe200078e0202 */
[C---:B------:R-:W-:Y:S01]  /*436a0*/  ISETP.LT.AND P2, PT, R19.reuse, UR4, !P1 ;  /* 0x0000000413007c0c */ /* 0x040fe2000cf41270 */
[----:B------:R4:W-:Y:S01]  /*436b0*/  @P3 STG.E desc[UR8][R14.64], R10 ;  /* 0x0000000a0e003986 */ /* 0x0009e2000c101908 */
[----:B------:R-:W-:Y:S01]  /*436c0*/  ISETP.LT.AND P4, PT, R19, UR5, !P0 ;  /* 0x0000000513007c0c */ /* 0x000fe2000c781270 */
[----:B------:R-:W-:Y:S01]  /*436d0*/  ULDC UR4, c[0x0][0x228] ;  /* 0x00008a0000047ab9 */ /* 0x000fe20000000800 */
[----:B------:R-:W-:Y:S01]  /*436e0*/  ULDC UR5, c[0x0][0x228] ;  /* 0x00008a0000057ab9 */ /* 0x000fe20000000800 */
[----:B------:R4:W-:Y:S01]  /*436f0*/  @P6 STG.E desc[UR8][R20.64], R83 ;  /* 0x0000005314006986 */ /* 0x0009e2000c101908 */
[----:B------:R-:W-:Y:S01]  /*43700*/  ISETP.LT.AND P6, PT, R18, UR4, !P1 ;  /* 0x0000000412007c0c */ /* 0x000fe2000cfc1270 */
[----:B------:R-:W-:Y:S01]  /*43710*/  ULDC UR4, c[0x0][0x228] ;  /* 0x00008a0000047ab9 */ /* 0x000fe20000000800 */
[----:B------:R-:W-:Y:S01]  /*43720*/  ISETP.LT.AND P5, PT, R16, UR6, !P0 ;  /* 0x0000000610007c0c */ /* 0x000fe2000c7a1270 */
[----:B------:R-:W-:Y:S01]  /*43730*/  ULDC UR6, c[0x0][0x228] ;  /* 0x00008a0000067ab9 */ /* 0x000fe20000000800 */
[----:B------:R-:W-:-:S02]  /*43740*/  ISETP.LT.AND P1, PT, R17, UR5, !P1 ;  /* 0x0000000511007c0c */ /* 0x000fc4000cf21270 */
[----:B------:R-:W-:Y:S01]  /*43750*/  ISETP.LT.AND P3, PT, R18, UR6, !P0 ;  /* 0x0000000612007c0c */ /* 0x000fe2000c761270 */
[----:B------:R-:W-:Y:S01]  /*43760*/  VIADD R19, R23, UR28 ;  /* 0x0000001c17137c36 */ /* 0x000fe20008000000 */
[----:B------:R-:W-:Y:S01]  /*43770*/  ISETP.LT.AND P0, PT, R17, UR4, !P0 ;  /* 0x0000000411007c0c */ /* 0x000fe2000c701270 */
[----:B-1----:R-:W-:-:S04]  /*43780*/  IMAD.WIDE R6, R23, 0x4, R4 ;  /* 0x0000000417067825 */ /* 0x002fc800078e0204 */
[C---:B--2---:R-:W-:Y:S01]  /*43790*/  IMAD.WIDE R8, R23.reuse, 0x4, R84 ;  /* 0x0000000417087825 */ /* 0x044fe200078e0254 */
[----:B------:R4:W-:Y:S03]  /*437a0*/  @P2 STG.E desc[UR8][R6.64], R51 ;  /* 0x0000003306002986 */ /* 0x0009e6000c101908 */
[----:B---3--:R-:W-:Y:S01]  /*437b0*/  IMAD.WIDE R12, R23, 0x4, R86 ;  /* 0x00000004170c7825 */ /* 0x008fe200078e0256 */
[----:B------:R4:W-:Y:S03]  /*437c0*/  @P6 STG.E desc[UR8][R8.64], R227 ;  /* 0x000000e308006986 */ /* 0x0009e6000c101908 */
[C---:B------:R-:W-:Y:S01]  /*437d0*/  IMAD.WIDE R2, R19.reuse, 0x4, R2 ;  /* 0x0000000413027825 */ /* 0x040fe200078e0202 */
[----:B------:R4:W-:Y:S03]  /*437e0*/  @P1 STG.E desc[UR8][R12.64], R183 ;  /* 0x000000b70c001986 */ /* 0x0009e6000c101908 */
[C---:B------:R-:W-:Y:S01]  /*437f0*/  IMAD.WIDE R4, R19.reuse, 0x4, R4 ;  /* 0x0000000413047825 */ /* 0x040fe200078e0204 */
[----:B------:R4:W-:Y:S03]  /*43800*/  @P5 STG.E desc[UR8][R2.64], R223 ;  /* 0x000000df02005986 */ /* 0x0009e6000c101908 */
[C---:B------:R-:W-:Y:S01]  /*43810*/  IMAD.WIDE R84, R19.reuse, 0x4, R84 ;  /* 0x0000000413547825 */ /* 0x040fe200078e0254 */
[----:B------:R4:W-:Y:S04]  /*43820*/  @P4 STG.E desc[UR8][R4.64], R119 ;  /* 0x0000007704004986 */ /* 0x0009e8000c101908 */
[----:B------:R4:W-:Y:S01]  /*43830*/  @P3 STG.E desc[UR8][R84.64], R55 ;  /* 0x0000003754003986 */ /* 0x0009e2000c101908 */
[----:B------:R-:W-:Y:S01]  /*43840*/  IMAD.WIDE R86, R19, 0x4, R86 ;  /* 0x0000000413567825 */ /* 0x000fe200078e0256 */
[----:B------:R-:W-:Y:S06]  /*43850*/  @!P0 EXIT ;  /* 0x000000000000894d */ /* 0x000fec0003800000 */
[----:B------:R-:W-:Y:S01]  /*43860*/  STG.E desc[UR8][R86.64], R11 ;  /* 0x0000000b56007986 */ /* 0x000fe2000c101908 */
[----:B------:R-:W-:Y:S05]  /*43870*/  EXIT ;  /* 0x000000000000794d */ /* 0x000fea0003800000 */
.L_x_2:
[----:B------:R-:W-:-:S00]  /*43880*/  BRA `(.L_x_2) ;  /* 0xfffffffc00fc7947 */ /* 0x000fc0000383ffff */
[----:B------:R-:W-:-:S00]  /*43890*/  NOP ;  /* 0x0000000000007918 */ /* 0x000fc00000000000 */
        /* <DEDUP_REMOVED lines=14> */
.L_x_3:


//--------------------- .nv.shared.matmul_kernel  --------------------------
	.section	.nv.shared.matmul_kernel,"aw",@nobits
	.sectionflags	@""
	.align	16
	.zero		1024


//--------------------- .nv.shared.reserved.0     --------------------------
	.section	.nv.shared.reserved.0,"aw",@nobits
	.weak		__nv_reservedSMEM_offset_0_alias
	.size		__nv_reservedSMEM_offset_0_alias, 0, 0
	.other		__nv_reservedSMEM_offset_0_alias,@"STO_CUDA_RESERVED_SHARED STV_DEFAULT"
__nv_reservedSMEM_offset_0_alias:
	.zero		0


//--------------------- .nv.constant0.matmul_kernel --------------------------
	.section	.nv.constant0.matmul_kernel,"a",@progbits
	.sectionflags	@""
	.align	4
.nv.constant0.matmul_kernel:
	.zero		608


//--------------------- SYMBOLS --------------------------

	.type		.nv.reservedSmem.offset0,@object
	.size		.nv.reservedSmem.offset0,0x4
